//
// Generated by NVIDIA NVVM Compiler
//
// Compiler Build ID: CL-36424714
// Cuda compilation tools, release 13.0, V13.0.88
// Based on NVVM 20.0.0
//

.version 9.0
.target sm_100
.address_size 64

	// .globl	_Z7InitialP3cruP4cru2P7cytosolP6cyt_buP5sl_budd
.func  (.param .b64 func_retval0) __internal_accurate_pow
(
	.param .b64 __internal_accurate_pow_param_0,
	.param .b64 __internal_accurate_pow_param_1
)
;
.global .align 4 .b8 precalc_xorwow_matrix[102400];
.global .align 4 .b8 precalc_xorwow_offset_matrix[102400];
.global .align 4 .b8 mrg32k3aM1[2304];
.global .align 4 .b8 mrg32k3aM2[2304];
.global .align 4 .b8 mrg32k3aM1SubSeq[2016];
.global .align 4 .b8 mrg32k3aM2SubSeq[2016];
.global .align 4 .b8 mrg32k3aM1Seq[2304];
.global .align 4 .b8 mrg32k3aM2Seq[2304];
.const .align 8 .b8 __cr_lgamma_table[72];

.visible .entry _Z7InitialP3cruP4cru2P7cytosolP6cyt_buP5sl_budd(
	.param .u64 .ptr .align 1 _Z7InitialP3cruP4cru2P7cytosolP6cyt_buP5sl_budd_param_0,
	.param .u64 .ptr .align 1 _Z7InitialP3cruP4cru2P7cytosolP6cyt_buP5sl_budd_param_1,
	.param .u64 .ptr .align 1 _Z7InitialP3cruP4cru2P7cytosolP6cyt_buP5sl_budd_param_2,
	.param .u64 .ptr .align 1 _Z7InitialP3cruP4cru2P7cytosolP6cyt_buP5sl_budd_param_3,
	.param .u64 .ptr .align 1 _Z7InitialP3cruP4cru2P7cytosolP6cyt_buP5sl_budd_param_4,
	.param .f64 _Z7InitialP3cruP4cru2P7cytosolP6cyt_buP5sl_budd_param_5,
	.param .f64 _Z7InitialP3cruP4cru2P7cytosolP6cyt_buP5sl_budd_param_6
)
{
	.reg .pred 	%p<14>;
	.reg .b32 	%r<39>;
	.reg .b64 	%rd<23>;
	.reg .b64 	%fd<72>;

	ld.param.u64 	%rd2, [_Z7InitialP3cruP4cru2P7cytosolP6cyt_buP5sl_budd_param_0];
	ld.param.u64 	%rd3, [_Z7InitialP3cruP4cru2P7cytosolP6cyt_buP5sl_budd_param_1];
	ld.param.u64 	%rd4, [_Z7InitialP3cruP4cru2P7cytosolP6cyt_buP5sl_budd_param_2];
	ld.param.u64 	%rd5, [_Z7InitialP3cruP4cru2P7cytosolP6cyt_buP5sl_budd_param_3];
	ld.param.u64 	%rd6, [_Z7InitialP3cruP4cru2P7cytosolP6cyt_buP5sl_budd_param_4];
	ld.param.f64 	%fd9, [_Z7InitialP3cruP4cru2P7cytosolP6cyt_buP5sl_budd_param_5];
	ld.param.f64 	%fd10, [_Z7InitialP3cruP4cru2P7cytosolP6cyt_buP5sl_budd_param_6];
	cvta.to.global.u64 	%rd7, %rd5;
	cvta.to.global.u64 	%rd8, %rd3;
	mov.u32 	%r4, %tid.x;
	mov.u32 	%r5, %ctaid.x;
	mov.u32 	%r6, %ntid.x;
	mov.u32 	%r7, %tid.y;
	mov.u32 	%r8, %ctaid.y;
	mov.u32 	%r9, %ntid.y;
	mad.lo.s32 	%r10, %r8, %r9, %r7;
	mov.u32 	%r11, %tid.z;
	mov.u32 	%r12, %ctaid.z;
	mov.u32 	%r13, %ntid.z;
	mad.lo.s32 	%r14, %r12, %r13, %r11;
	shl.b32 	%r15, %r10, 6;
	mad.lo.s32 	%r16, %r5, %r6, %r4;
	add.s32 	%r17, %r16, %r15;
	mad.lo.s32 	%r18, %r14, 1792, %r17;
	mul.f64 	%fd11, %fd9, 0d3FA0BE0DED288CE7;
	mul.f64 	%fd12, %fd11, 0d4051800000000000;
	add.f64 	%fd13, %fd11, 0d3F941205BC01A36E;
	div.rn.f64 	%fd14, %fd12, %fd13;
	mul.f64 	%fd15, %fd9, 0d3F64CEC41DD1A21F;
	mul.f64 	%fd16, %fd15, 0d4060C00000000000;
	add.f64 	%fd17, %fd15, 0d3F014D2F5DBB9CFA;
	div.rn.f64 	%fd18, %fd16, %fd17;
	mul.f64 	%fd19, %fd9, 0d3FABCD35A858793E;
	mul.f64 	%fd20, %fd19, 0d4038000000000000;
	add.f64 	%fd21, %fd19, 0d3FCE76C8B4395810;
	div.rn.f64 	%fd22, %fd20, %fd21;
	mul.f64 	%fd23, %fd9, 0d3FB999999999999A;
	mul.f64 	%fd24, %fd23, 0d4033000000000000;
	add.f64 	%fd25, %fd23, 0d3FAEB851EB851EB8;
	div.rn.f64 	%fd26, %fd24, %fd25;
	mul.f64 	%fd27, %fd9, 0d3FB47AE147AE147B;
	mul.f64 	%fd28, %fd27, 0d0000000000000000;
	add.f64 	%fd29, %fd27, 0d3FB70A3D70A3D70A;
	div.rn.f64 	%fd30, %fd28, %fd29;
	mul.f64 	%fd31, %fd9, 0d400D0B69FCBD2582;
	mov.f64 	%fd32, 0d4030AAAAAAAAAAAB;
	div.rn.f64 	%fd33, %fd32, %fd31;
	mul.f64 	%fd34, %fd9, 0d4061800000000000;
	add.f64 	%fd35, %fd33, 0d3FF0000000000000;
	fma.rn.f64 	%fd36, %fd9, %fd35, 0d3FA1111111111111;
	div.rn.f64 	%fd37, %fd34, %fd36;
	mul.f64 	%fd38, %fd33, %fd37;
	shl.b32 	%r19, %r18, 3;
	cvta.to.global.u64 	%rd9, %rd6;
	cvta.to.global.u64 	%rd10, %rd2;
	cvta.to.global.u64 	%rd11, %rd4;
	mul.wide.s32 	%rd12, %r19, 48;
	add.s64 	%rd13, %rd11, %rd12;
	st.global.f64 	[%rd13+16], %fd9;
	st.global.f64 	[%rd13+32], %fd10;
	st.global.f64 	[%rd13+24], %fd9;
	st.global.f64 	[%rd13+40], %fd10;
	mul.wide.s32 	%rd14, %r19, 64;
	add.s64 	%rd15, %rd7, %rd14;
	st.global.f64 	[%rd15+8], %fd14;
	st.global.f64 	[%rd15+16], %fd18;
	st.global.f64 	[%rd15], %fd22;
	st.global.f64 	[%rd15+24], %fd26;
	st.global.f64 	[%rd15+48], %fd30;
	st.global.f64 	[%rd15+56], %fd30;
	st.global.f64 	[%rd15+32], %fd37;
	st.global.f64 	[%rd15+40], %fd38;
	st.global.f64 	[%rd13+64], %fd9;
	st.global.f64 	[%rd13+80], %fd10;
	st.global.f64 	[%rd13+72], %fd9;
	st.global.f64 	[%rd13+88], %fd10;
	st.global.f64 	[%rd15+72], %fd14;
	st.global.f64 	[%rd15+80], %fd18;
	st.global.f64 	[%rd15+64], %fd22;
	st.global.f64 	[%rd15+88], %fd26;
	st.global.f64 	[%rd15+112], %fd30;
	st.global.f64 	[%rd15+120], %fd30;
	st.global.f64 	[%rd15+96], %fd37;
	st.global.f64 	[%rd15+104], %fd38;
	st.global.f64 	[%rd13+112], %fd9;
	st.global.f64 	[%rd13+128], %fd10;
	st.global.f64 	[%rd13+120], %fd9;
	st.global.f64 	[%rd13+136], %fd10;
	st.global.f64 	[%rd15+136], %fd14;
	st.global.f64 	[%rd15+144], %fd18;
	st.global.f64 	[%rd15+128], %fd22;
	st.global.f64 	[%rd15+152], %fd26;
	st.global.f64 	[%rd15+176], %fd30;
	st.global.f64 	[%rd15+184], %fd30;
	st.global.f64 	[%rd15+160], %fd37;
	st.global.f64 	[%rd15+168], %fd38;
	st.global.f64 	[%rd13+160], %fd9;
	st.global.f64 	[%rd13+176], %fd10;
	st.global.f64 	[%rd13+168], %fd9;
	st.global.f64 	[%rd13+184], %fd10;
	st.global.f64 	[%rd15+200], %fd14;
	st.global.f64 	[%rd15+208], %fd18;
	st.global.f64 	[%rd15+192], %fd22;
	st.global.f64 	[%rd15+216], %fd26;
	st.global.f64 	[%rd15+240], %fd30;
	st.global.f64 	[%rd15+248], %fd30;
	st.global.f64 	[%rd15+224], %fd37;
	st.global.f64 	[%rd15+232], %fd38;
	st.global.f64 	[%rd13+208], %fd9;
	st.global.f64 	[%rd13+224], %fd10;
	st.global.f64 	[%rd13+216], %fd9;
	st.global.f64 	[%rd13+232], %fd10;
	st.global.f64 	[%rd15+264], %fd14;
	st.global.f64 	[%rd15+272], %fd18;
	st.global.f64 	[%rd15+256], %fd22;
	st.global.f64 	[%rd15+280], %fd26;
	st.global.f64 	[%rd15+304], %fd30;
	st.global.f64 	[%rd15+312], %fd30;
	st.global.f64 	[%rd15+288], %fd37;
	st.global.f64 	[%rd15+296], %fd38;
	st.global.f64 	[%rd13+256], %fd9;
	st.global.f64 	[%rd13+272], %fd10;
	st.global.f64 	[%rd13+264], %fd9;
	st.global.f64 	[%rd13+280], %fd10;
	st.global.f64 	[%rd15+328], %fd14;
	st.global.f64 	[%rd15+336], %fd18;
	st.global.f64 	[%rd15+320], %fd22;
	st.global.f64 	[%rd15+344], %fd26;
	st.global.f64 	[%rd15+368], %fd30;
	st.global.f64 	[%rd15+376], %fd30;
	st.global.f64 	[%rd15+352], %fd37;
	st.global.f64 	[%rd15+360], %fd38;
	st.global.f64 	[%rd13+304], %fd9;
	st.global.f64 	[%rd13+320], %fd10;
	st.global.f64 	[%rd13+312], %fd9;
	st.global.f64 	[%rd13+328], %fd10;
	st.global.f64 	[%rd15+392], %fd14;
	st.global.f64 	[%rd15+400], %fd18;
	st.global.f64 	[%rd15+384], %fd22;
	st.global.f64 	[%rd15+408], %fd26;
	st.global.f64 	[%rd15+432], %fd30;
	st.global.f64 	[%rd15+440], %fd30;
	st.global.f64 	[%rd15+416], %fd37;
	st.global.f64 	[%rd15+424], %fd38;
	st.global.f64 	[%rd13+352], %fd9;
	st.global.f64 	[%rd13+368], %fd10;
	st.global.f64 	[%rd13+360], %fd9;
	st.global.f64 	[%rd13+376], %fd10;
	st.global.f64 	[%rd15+456], %fd14;
	st.global.f64 	[%rd15+464], %fd18;
	st.global.f64 	[%rd15+448], %fd22;
	st.global.f64 	[%rd15+472], %fd26;
	st.global.f64 	[%rd15+496], %fd30;
	st.global.f64 	[%rd15+504], %fd30;
	st.global.f64 	[%rd15+480], %fd37;
	st.global.f64 	[%rd15+488], %fd38;
	mul.f64 	%fd39, %fd23, 0d408F800000000000;
	add.f64 	%fd40, %fd23, 0d3FF4CCCCCCCCCCCD;
	div.rn.f64 	%fd41, %fd39, %fd40;
	mul.wide.s32 	%rd16, %r18, 64;
	add.s64 	%rd17, %rd9, %rd16;
	st.global.f64 	[%rd17], %fd41;
	mul.f64 	%fd42, %fd23, 0d4076800000000000;
	add.f64 	%fd43, %fd23, 0d3F9EB851EB851EB8;
	div.rn.f64 	%fd44, %fd42, %fd43;
	st.global.f64 	[%rd17+8], %fd44;
	st.global.f64 	[%rd17+16], %fd30;
	st.global.f64 	[%rd17+24], %fd30;
	st.global.f64 	[%rd17+32], %fd41;
	st.global.f64 	[%rd17+40], %fd44;
	st.global.f64 	[%rd17+48], %fd30;
	st.global.f64 	[%rd17+56], %fd30;
	mul.wide.s32 	%rd18, %r18, 40;
	add.s64 	%rd19, %rd10, %rd18;
	st.global.f64 	[%rd19+24], %fd9;
	st.global.f64 	[%rd19+32], %fd9;
	mul.wide.s32 	%rd20, %r18, 144;
	add.s64 	%rd1, %rd8, %rd20;
	st.global.f64 	[%rd1], %fd9;
	st.global.f64 	[%rd1+8], %fd9;
	st.global.f64 	[%rd1+16], %fd10;
	mul.f64 	%fd45, %fd10, 0d40C3C40000000000;
	add.f64 	%fd46, %fd10, 0d4082C00000000000;
	div.rn.f64 	%fd47, %fd45, %fd46;
	add.f64 	%fd48, %fd10, %fd47;
	st.global.f64 	[%rd1+24], %fd48;
	mov.b64 	%rd21, 0;
	st.global.u64 	[%rd19+16], %rd21;
	st.global.u64 	[%rd19+8], %rd21;
	st.global.u64 	[%rd19], %rd21;
	st.global.u64 	[%rd1+56], %rd21;
	mov.b32 	%r20, 3;
	st.global.u32 	[%rd1+32], %r20;
	st.global.u32 	[%rd1+36], %r20;
	st.global.u32 	[%rd1+40], %r20;
	st.global.u32 	[%rd1+44], %r20;
	ld.global.f64 	%fd49, [%rd1+16];
	mul.f64 	%fd50, %fd49, 0d40C3C40000000000;
	add.f64 	%fd51, %fd49, 0d4082C00000000000;
	div.rn.f64 	%fd52, %fd50, %fd51;
	div.rn.f64 	%fd53, %fd52, 0d407CC00000000000;
	div.rn.f64 	%fd1, %fd53, 0d4022E255B31712AD;
	{
	.reg .b32 %temp; 
	mov.b64 	{%temp, %r1}, %fd1;
	}
	mov.f64 	%fd54, 0d4038000000000000;
	{
	.reg .b32 %temp; 
	mov.b64 	{%temp, %r21}, %fd54;
	}
	and.b32  	%r3, %r21, 2146435072;
	setp.eq.s32 	%p1, %r3, 1073741824;
	abs.f64 	%fd2, %fd1;
	{ // callseq 0, 0
	.param .b64 param0;
	st.param.f64 	[param0], %fd2;
	.param .b64 param1;
	st.param.f64 	[param1], 0d4038000000000000;
	.param .b64 retval0;
	call.uni (retval0), 
	__internal_accurate_pow, 
	(
	param0, 
	param1
	);
	ld.param.f64 	%fd55, [retval0];
	} // callseq 0
	setp.lt.s32 	%p2, %r1, 0;
	neg.f64 	%fd57, %fd55;
	selp.f64 	%fd58, %fd57, %fd55, %p1;
	selp.f64 	%fd71, %fd58, %fd55, %p2;
	setp.neu.f64 	%p3, %fd1, 0d0000000000000000;
	@%p3 bra 	$L__BB0_2;
	setp.eq.s32 	%p4, %r3, 1073741824;
	selp.b32 	%r22, %r1, 0, %p4;
	setp.lt.s32 	%p5, %r21, 0;
	or.b32  	%r23, %r22, 2146435072;
	selp.b32 	%r24, %r23, %r22, %p5;
	mov.b32 	%r25, 0;
	mov.b64 	%fd71, {%r25, %r24};
$L__BB0_2:
	add.f64 	%fd59, %fd1, 0d4038000000000000;
	{
	.reg .b32 %temp; 
	mov.b64 	{%temp, %r26}, %fd59;
	}
	and.b32  	%r27, %r26, 2146435072;
	setp.ne.s32 	%p6, %r27, 2146435072;
	@%p6 bra 	$L__BB0_7;
	setp.num.f64 	%p7, %fd1, %fd1;
	@%p7 bra 	$L__BB0_5;
	mov.f64 	%fd60, 0d4038000000000000;
	add.rn.f64 	%fd71, %fd1, %fd60;
	bra.uni 	$L__BB0_7;
$L__BB0_5:
	setp.neu.f64 	%p8, %fd2, 0d7FF0000000000000;
	@%p8 bra 	$L__BB0_7;
	setp.lt.s32 	%p9, %r1, 0;
	setp.eq.s32 	%p10, %r3, 1073741824;
	setp.lt.s32 	%p11, %r21, 0;
	selp.b32 	%r29, 0, 2146435072, %p11;
	and.b32  	%r30, %r21, 2147483647;
	setp.ne.s32 	%p12, %r30, 1071644672;
	or.b32  	%r31, %r29, -2147483648;
	selp.b32 	%r32, %r31, %r29, %p12;
	selp.b32 	%r33, %r32, %r29, %p10;
	selp.b32 	%r34, %r33, %r29, %p9;
	mov.b32 	%r35, 0;
	mov.b64 	%fd71, {%r35, %r34};
$L__BB0_7:
	setp.eq.f64 	%p13, %fd1, 0d3FF0000000000000;
	add.f64 	%fd61, %fd71, 0d3FF0000000000000;
	rcp.rn.f64 	%fd62, %fd61;
	mul.f64 	%fd63, %fd62, 0d3FE0000000000000;
	mov.f64 	%fd64, 0d3F40624DD2F1A9FC;
	div.rn.f64 	%fd65, %fd64, %fd63;
	add.f64 	%fd66, %fd65, 0d3FF0000000000000;
	rcp.rn.f64 	%fd67, %fd66;
	mov.b32 	%r36, 0;
	st.global.u32 	[%rd1+48], %r36;
	mul.f64 	%fd68, %fd67, 0d4059000000000000;
	selp.f64 	%fd69, 0d4058F339BD92A694, %fd68, %p13;
	cvt.rzi.s32.f64 	%r37, %fd69;
	sub.s32 	%r38, 100, %r37;
	st.global.v2.u32 	[%rd1+80], {%r36, %r37};
	st.global.v2.u32 	[%rd1+72], {%r36, %r38};
	mov.b64 	%rd22, 4582862980812216730;
	st.global.u64 	[%rd1+88], %rd22;
	ret;

}
	// .globl	_Z7ComputeP3cruP4cru2P7cytosolP6cyt_buP5sl_budid
.visible .entry _Z7ComputeP3cruP4cru2P7cytosolP6cyt_buP5sl_budid(
	.param .u64 .ptr .align 1 _Z7ComputeP3cruP4cru2P7cytosolP6cyt_buP5sl_budid_param_0,
	.param .u64 .ptr .align 1 _Z7ComputeP3cruP4cru2P7cytosolP6cyt_buP5sl_budid_param_1,
	.param .u64 .ptr .align 1 _Z7ComputeP3cruP4cru2P7cytosolP6cyt_buP5sl_budid_param_2,
	.param .u64 .ptr .align 1 _Z7ComputeP3cruP4cru2P7cytosolP6cyt_buP5sl_budid_param_3,
	.param .u64 .ptr .align 1 _Z7ComputeP3cruP4cru2P7cytosolP6cyt_buP5sl_budid_param_4,
	.param .f64 _Z7ComputeP3cruP4cru2P7cytosolP6cyt_buP5sl_budid_param_5,
	.param .u32 _Z7ComputeP3cruP4cru2P7cytosolP6cyt_buP5sl_budid_param_6,
	.param .f64 _Z7ComputeP3cruP4cru2P7cytosolP6cyt_buP5sl_budid_param_7
)
{
	.reg .pred 	%p<317>;
	.reg .b32 	%r<1996>;
	.reg .b32 	%f<58>;
	.reg .b64 	%rd<187>;
	.reg .b64 	%fd<2035>;

	ld.param.u64 	%rd12, [_Z7ComputeP3cruP4cru2P7cytosolP6cyt_buP5sl_budid_param_0];
	ld.param.u64 	%rd16, [_Z7ComputeP3cruP4cru2P7cytosolP6cyt_buP5sl_budid_param_1];
	ld.param.u64 	%rd13, [_Z7ComputeP3cruP4cru2P7cytosolP6cyt_buP5sl_budid_param_2];
	ld.param.u64 	%rd14, [_Z7ComputeP3cruP4cru2P7cytosolP6cyt_buP5sl_budid_param_3];
	ld.param.u64 	%rd15, [_Z7ComputeP3cruP4cru2P7cytosolP6cyt_buP5sl_budid_param_4];
	ld.param.f64 	%fd393, [_Z7ComputeP3cruP4cru2P7cytosolP6cyt_buP5sl_budid_param_5];
	ld.param.f64 	%fd394, [_Z7ComputeP3cruP4cru2P7cytosolP6cyt_buP5sl_budid_param_7];
	cvta.to.global.u64 	%rd1, %rd14;
	cvta.to.global.u64 	%rd2, %rd13;
	cvta.to.global.u64 	%rd3, %rd16;
	mov.u32 	%r549, %tid.x;
	mov.u32 	%r550, %ctaid.x;
	mov.u32 	%r551, %ntid.x;
	mad.lo.s32 	%r552, %r550, %r551, %r549;
	mov.u32 	%r553, %tid.y;
	mov.u32 	%r554, %ctaid.y;
	mov.u32 	%r555, %ntid.y;
	mad.lo.s32 	%r556, %r554, %r555, %r553;
	mov.u32 	%r558, %tid.z;
	mov.u32 	%r559, %ctaid.z;
	mov.u32 	%r560, %ntid.z;
	mad.lo.s32 	%r561, %r559, %r560, %r558;
	shl.b32 	%r563, %r556, 6;
	mad.lo.s32 	%r564, %r561, 1792, %r563;
	add.s32 	%r1, %r564, %r552;
	setp.eq.s32 	%p7, %r552, 0;
	setp.eq.s32 	%p8, %r556, 0;
	or.pred  	%p9, %p7, %p8;
	setp.eq.s32 	%p10, %r561, 0;
	or.pred  	%p11, %p9, %p10;
	setp.gt.s32 	%p12, %r552, 62;
	or.pred  	%p13, %p12, %p11;
	setp.gt.u32 	%p14, %r556, 26;
	or.pred  	%p15, %p13, %p14;
	setp.gt.u32 	%p16, %r561, 10;
	or.pred  	%p17, %p15, %p16;
	@%p17 bra 	$L__BB1_300;
	mul.wide.s32 	%rd17, %r1, 144;
	add.s64 	%rd18, %rd3, %rd17;
	add.s64 	%rd4, %rd18, 96;
	ld.global.v2.u32 	{%r1665, %r1670}, [%rd18+96];
	ld.global.v2.u32 	{%r1668, %r1745}, [%rd18+104];
	ld.global.v2.u32 	{%r1746, %r1747}, [%rd18+112];
	ld.global.v2.u32 	{%r8, %r1748}, [%rd18+120];
	ld.global.f32 	%f1, [%rd18+128];
	ld.global.f64 	%fd1962, [%rd18+136];
	mov.b32 	%r1664, 0;
	st.global.u32 	[%rd18+48], %r1664;
	add.s64 	%rd5, %rd18, 32;
	mul.f64 	%fd395, %fd393, 0dBFC0000000000000;
	fma.rn.f64 	%fd396, %fd395, 0d3FF71547652B82FE, 0d4338000000000000;
	{
	.reg .b32 %temp; 
	mov.b64 	{%r566, %temp}, %fd396;
	}
	mov.f64 	%fd397, 0dC338000000000000;
	add.rn.f64 	%fd398, %fd396, %fd397;
	fma.rn.f64 	%fd399, %fd398, 0dBFE62E42FEFA39EF, %fd395;
	fma.rn.f64 	%fd400, %fd398, 0dBC7ABC9E3B39803F, %fd399;
	fma.rn.f64 	%fd401, %fd400, 0d3E5ADE1569CE2BDF, 0d3E928AF3FCA213EA;
	fma.rn.f64 	%fd402, %fd401, %fd400, 0d3EC71DEE62401315;
	fma.rn.f64 	%fd403, %fd402, %fd400, 0d3EFA01997C89EB71;
	fma.rn.f64 	%fd404, %fd403, %fd400, 0d3F2A01A014761F65;
	fma.rn.f64 	%fd405, %fd404, %fd400, 0d3F56C16C1852B7AF;
	fma.rn.f64 	%fd406, %fd405, %fd400, 0d3F81111111122322;
	fma.rn.f64 	%fd407, %fd406, %fd400, 0d3FA55555555502A1;
	fma.rn.f64 	%fd408, %fd407, %fd400, 0d3FC5555555555511;
	fma.rn.f64 	%fd409, %fd408, %fd400, 0d3FE000000000000B;
	fma.rn.f64 	%fd410, %fd409, %fd400, 0d3FF0000000000000;
	fma.rn.f64 	%fd411, %fd410, %fd400, 0d3FF0000000000000;
	{
	.reg .b32 %temp; 
	mov.b64 	{%r567, %temp}, %fd411;
	}
	{
	.reg .b32 %temp; 
	mov.b64 	{%temp, %r568}, %fd411;
	}
	shl.b32 	%r569, %r566, 20;
	add.s32 	%r570, %r569, %r568;
	mov.b64 	%fd412, {%r567, %r570};
	{
	.reg .b32 %temp; 
	mov.b64 	{%temp, %r571}, %fd395;
	}
	mov.b32 	%f14, %r571;
	abs.f32 	%f15, %f14;
	setp.lt.f32 	%p18, %f15, 0f4086232B;
	setp.lt.f64 	%p19, %fd395, 0d0000000000000000;
	add.f64 	%fd413, %fd395, 0d7FF0000000000000;
	selp.f64 	%fd414, 0d0000000000000000, %fd413, %p19;
	setp.geu.f32 	%p20, %f15, 0f40874800;
	shr.u32 	%r572, %r566, 31;
	add.s32 	%r573, %r566, %r572;
	shr.s32 	%r574, %r573, 1;
	shl.b32 	%r575, %r574, 20;
	add.s32 	%r576, %r568, %r575;
	mov.b64 	%fd415, {%r567, %r576};
	sub.s32 	%r577, %r566, %r574;
	shl.b32 	%r578, %r577, 20;
	add.s32 	%r579, %r578, 1072693248;
	mov.b64 	%fd416, {%r1664, %r579};
	mul.f64 	%fd417, %fd416, %fd415;
	mul.f64 	%fd418, %fd393, 0d3FA1EB851EB851EC;
	abs.f64 	%fd419, %fd393;
	setp.lt.f64 	%p21, %fd419, 0d3F1A36E2EB1C432D;
	add.f64 	%fd420, %fd393, 0d403C000000000000;
	div.rn.f64 	%fd421, %fd420, 0dC021000000000000;
	fma.rn.f64 	%fd422, %fd421, 0d3FF71547652B82FE, 0d4338000000000000;
	{
	.reg .b32 %temp; 
	mov.b64 	{%r580, %temp}, %fd422;
	}
	add.rn.f64 	%fd423, %fd422, %fd397;
	fma.rn.f64 	%fd424, %fd423, 0dBFE62E42FEFA39EF, %fd421;
	fma.rn.f64 	%fd425, %fd423, 0dBC7ABC9E3B39803F, %fd424;
	fma.rn.f64 	%fd426, %fd425, 0d3E5ADE1569CE2BDF, 0d3E928AF3FCA213EA;
	fma.rn.f64 	%fd427, %fd426, %fd425, 0d3EC71DEE62401315;
	fma.rn.f64 	%fd428, %fd427, %fd425, 0d3EFA01997C89EB71;
	fma.rn.f64 	%fd429, %fd428, %fd425, 0d3F2A01A014761F65;
	fma.rn.f64 	%fd430, %fd429, %fd425, 0d3F56C16C1852B7AF;
	fma.rn.f64 	%fd431, %fd430, %fd425, 0d3F81111111122322;
	fma.rn.f64 	%fd432, %fd431, %fd425, 0d3FA55555555502A1;
	fma.rn.f64 	%fd433, %fd432, %fd425, 0d3FC5555555555511;
	fma.rn.f64 	%fd434, %fd433, %fd425, 0d3FE000000000000B;
	fma.rn.f64 	%fd435, %fd434, %fd425, 0d3FF0000000000000;
	fma.rn.f64 	%fd436, %fd435, %fd425, 0d3FF0000000000000;
	{
	.reg .b32 %temp; 
	mov.b64 	{%r581, %temp}, %fd436;
	}
	{
	.reg .b32 %temp; 
	mov.b64 	{%temp, %r582}, %fd436;
	}
	shl.b32 	%r583, %r580, 20;
	add.s32 	%r584, %r583, %r582;
	mov.b64 	%fd437, {%r581, %r584};
	{
	.reg .b32 %temp; 
	mov.b64 	{%temp, %r585}, %fd421;
	}
	mov.b32 	%f16, %r585;
	abs.f32 	%f17, %f16;
	setp.lt.f32 	%p22, %f17, 0f4086232B;
	setp.lt.f64 	%p23, %fd421, 0d0000000000000000;
	add.f64 	%fd438, %fd421, 0d7FF0000000000000;
	selp.f64 	%fd439, 0d0000000000000000, %fd438, %p23;
	setp.geu.f32 	%p24, %f17, 0f40874800;
	shr.u32 	%r586, %r580, 31;
	add.s32 	%r587, %r580, %r586;
	shr.s32 	%r588, %r587, 1;
	shl.b32 	%r589, %r588, 20;
	add.s32 	%r590, %r582, %r589;
	mov.b64 	%fd440, {%r581, %r590};
	sub.s32 	%r591, %r580, %r588;
	shl.b32 	%r592, %r591, 20;
	add.s32 	%r593, %r592, 1072693248;
	mov.b64 	%fd441, {%r1664, %r593};
	mul.f64 	%fd442, %fd441, %fd440;
	add.f64 	%fd443, %fd393, 0dC04E000000000000;
	div.rn.f64 	%fd444, %fd443, 0d4028000000000000;
	fma.rn.f64 	%fd445, %fd444, 0d3FF71547652B82FE, 0d4338000000000000;
	{
	.reg .b32 %temp; 
	mov.b64 	{%r594, %temp}, %fd445;
	}
	add.rn.f64 	%fd446, %fd445, %fd397;
	fma.rn.f64 	%fd447, %fd446, 0dBFE62E42FEFA39EF, %fd444;
	fma.rn.f64 	%fd448, %fd446, 0dBC7ABC9E3B39803F, %fd447;
	fma.rn.f64 	%fd449, %fd448, 0d3E5ADE1569CE2BDF, 0d3E928AF3FCA213EA;
	fma.rn.f64 	%fd450, %fd449, %fd448, 0d3EC71DEE62401315;
	fma.rn.f64 	%fd451, %fd450, %fd448, 0d3EFA01997C89EB71;
	fma.rn.f64 	%fd452, %fd451, %fd448, 0d3F2A01A014761F65;
	fma.rn.f64 	%fd453, %fd452, %fd448, 0d3F56C16C1852B7AF;
	fma.rn.f64 	%fd454, %fd453, %fd448, 0d3F81111111122322;
	fma.rn.f64 	%fd455, %fd454, %fd448, 0d3FA55555555502A1;
	fma.rn.f64 	%fd456, %fd455, %fd448, 0d3FC5555555555511;
	fma.rn.f64 	%fd457, %fd456, %fd448, 0d3FE000000000000B;
	fma.rn.f64 	%fd458, %fd457, %fd448, 0d3FF0000000000000;
	fma.rn.f64 	%fd459, %fd458, %fd448, 0d3FF0000000000000;
	{
	.reg .b32 %temp; 
	mov.b64 	{%r595, %temp}, %fd459;
	}
	{
	.reg .b32 %temp; 
	mov.b64 	{%temp, %r596}, %fd459;
	}
	shl.b32 	%r597, %r594, 20;
	add.s32 	%r598, %r597, %r596;
	mov.b64 	%fd460, {%r595, %r598};
	{
	.reg .b32 %temp; 
	mov.b64 	{%temp, %r599}, %fd444;
	}
	mov.b32 	%f18, %r599;
	abs.f32 	%f19, %f18;
	setp.lt.f32 	%p25, %f19, 0f4086232B;
	setp.lt.f64 	%p26, %fd444, 0d0000000000000000;
	add.f64 	%fd461, %fd444, 0d7FF0000000000000;
	selp.f64 	%fd462, 0d0000000000000000, %fd461, %p26;
	setp.geu.f32 	%p27, %f19, 0f40874800;
	shr.u32 	%r600, %r594, 31;
	add.s32 	%r601, %r594, %r600;
	shr.s32 	%r602, %r601, 1;
	shl.b32 	%r603, %r602, 20;
	add.s32 	%r604, %r596, %r603;
	mov.b64 	%fd463, {%r595, %r604};
	sub.s32 	%r605, %r594, %r602;
	shl.b32 	%r606, %r605, 20;
	add.s32 	%r607, %r606, 1072693248;
	mov.b64 	%fd464, {%r1664, %r607};
	mul.f64 	%fd465, %fd464, %fd463;
	add.f64 	%fd466, %fd393, 0d4025000000000000;
	mul.f64 	%fd467, %fd466, 0d3FA141205BC01A37;
	mul.f64 	%fd468, %fd466, 0dBFA141205BC01A37;
	mul.f64 	%fd469, %fd467, %fd468;
	fma.rn.f64 	%fd470, %fd469, 0d3FF71547652B82FE, 0d4338000000000000;
	{
	.reg .b32 %temp; 
	mov.b64 	{%r608, %temp}, %fd470;
	}
	add.rn.f64 	%fd471, %fd470, %fd397;
	fma.rn.f64 	%fd472, %fd471, 0dBFE62E42FEFA39EF, %fd469;
	fma.rn.f64 	%fd473, %fd471, 0dBC7ABC9E3B39803F, %fd472;
	fma.rn.f64 	%fd474, %fd473, 0d3E5ADE1569CE2BDF, 0d3E928AF3FCA213EA;
	fma.rn.f64 	%fd475, %fd474, %fd473, 0d3EC71DEE62401315;
	fma.rn.f64 	%fd476, %fd475, %fd473, 0d3EFA01997C89EB71;
	fma.rn.f64 	%fd477, %fd476, %fd473, 0d3F2A01A014761F65;
	fma.rn.f64 	%fd478, %fd477, %fd473, 0d3F56C16C1852B7AF;
	fma.rn.f64 	%fd479, %fd478, %fd473, 0d3F81111111122322;
	fma.rn.f64 	%fd480, %fd479, %fd473, 0d3FA55555555502A1;
	fma.rn.f64 	%fd481, %fd480, %fd473, 0d3FC5555555555511;
	fma.rn.f64 	%fd482, %fd481, %fd473, 0d3FE000000000000B;
	fma.rn.f64 	%fd483, %fd482, %fd473, 0d3FF0000000000000;
	fma.rn.f64 	%fd484, %fd483, %fd473, 0d3FF0000000000000;
	{
	.reg .b32 %temp; 
	mov.b64 	{%r609, %temp}, %fd484;
	}
	{
	.reg .b32 %temp; 
	mov.b64 	{%temp, %r610}, %fd484;
	}
	shl.b32 	%r611, %r608, 20;
	add.s32 	%r612, %r611, %r610;
	mov.b64 	%fd485, {%r609, %r612};
	{
	.reg .b32 %temp; 
	mov.b64 	{%temp, %r613}, %fd469;
	}
	mov.b32 	%f20, %r613;
	abs.f32 	%f21, %f20;
	setp.lt.f32 	%p28, %f21, 0f4086232B;
	setp.lt.f64 	%p29, %fd469, 0d0000000000000000;
	add.f64 	%fd486, %fd469, 0d7FF0000000000000;
	selp.f64 	%fd487, 0d0000000000000000, %fd486, %p29;
	setp.geu.f32 	%p30, %f21, 0f40874800;
	shr.u32 	%r614, %r608, 31;
	add.s32 	%r615, %r608, %r614;
	shr.s32 	%r616, %r615, 1;
	shl.b32 	%r617, %r616, 20;
	add.s32 	%r618, %r610, %r617;
	mov.b64 	%fd488, {%r609, %r618};
	sub.s32 	%r619, %r608, %r616;
	shl.b32 	%r620, %r619, 20;
	add.s32 	%r621, %r620, 1072693248;
	mov.b64 	%fd489, {%r1664, %r621};
	mul.f64 	%fd490, %fd489, %fd488;
	add.s32 	%r1744, %r1665, 2899496;
	ld.global.f64 	%fd2, [%rd18];
	selp.f64 	%fd491, %fd414, %fd417, %p20;
	selp.f64 	%fd492, %fd412, %fd491, %p18;
	add.f64 	%fd493, %fd492, 0d3FF0000000000000;
	rcp.rn.f64 	%fd494, %fd493;
	mov.f64 	%fd495, 0d3FF0000000000000;
	sub.f64 	%fd496, %fd495, %fd492;
	div.rn.f64 	%fd497, %fd496, %fd418;
	mul.f64 	%fd498, %fd497, %fd494;
	rcp.rn.f64 	%fd499, %fd498;
	mov.f64 	%fd500, 0d3FD1EB851EB851EC;
	div.rn.f64 	%fd501, %fd500, %fd494;
	selp.f64 	%fd502, %fd501, %fd499, %p21;
	selp.f64 	%fd503, %fd439, %fd442, %p24;
	selp.f64 	%fd504, %fd437, %fd503, %p22;
	add.f64 	%fd505, %fd504, 0d3FF0000000000000;
	rcp.rn.f64 	%fd506, %fd505;
	selp.f64 	%fd507, %fd462, %fd465, %p27;
	selp.f64 	%fd508, %fd460, %fd507, %p25;
	add.f64 	%fd509, %fd508, 0d3FF0000000000000;
	div.rn.f64 	%fd510, %fd506, %fd509;
	sub.f64 	%fd511, %fd495, %fd510;
	selp.f64 	%fd512, %fd487, %fd490, %p30;
	selp.f64 	%fd513, %fd485, %fd512, %p28;
	fma.rn.f64 	%fd514, %fd513, 0dBF7CAC083126E979, 0d3F947AE147AE147B;
	mul.f64 	%fd3, %fd494, %fd502;
	sub.f64 	%fd515, %fd495, %fd494;
	mul.f64 	%fd4, %fd515, %fd502;
	mul.f64 	%fd5, %fd511, %fd514;
	sub.f64 	%fd516, %fd495, %fd511;
	mul.f64 	%fd6, %fd516, %fd514;
	mov.f64 	%fd517, 0d4041800000000000;
	div.rn.f64 	%fd518, %fd517, %fd2;
	fma.rn.f64 	%fd519, %fd518, %fd518, 0d3FF0000000000000;
	mov.f64 	%fd520, 0d3FC6666666666666;
	div.rn.f64 	%fd7, %fd520, %fd519;
$L__BB1_2:
	mov.u32 	%r1743, %r1745;
	mov.u32 	%r1745, %r1747;
	mov.u32 	%r1742, %r1746;
	mul.wide.u32 	%rd19, %r1664, 4;
	add.s64 	%rd6, %rd5, %rd19;
	ld.global.u32 	%r1671, [%rd6];
	shr.u32 	%r622, %r1670, 2;
	xor.b32  	%r623, %r622, %r1670;
	shl.b32 	%r624, %r1745, 4;
	shl.b32 	%r625, %r623, 1;
	xor.b32  	%r626, %r624, %r625;
	xor.b32  	%r627, %r626, %r1745;
	xor.b32  	%r1746, %r627, %r623;
	add.s32 	%r628, %r1665, %r1746;
	add.s32 	%r629, %r628, 362437;
	shr.u32 	%r630, %r1668, 2;
	xor.b32  	%r631, %r630, %r1668;
	shl.b32 	%r632, %r1746, 4;
	shl.b32 	%r633, %r631, 1;
	xor.b32  	%r634, %r633, %r632;
	xor.b32  	%r635, %r634, %r631;
	xor.b32  	%r1747, %r635, %r1746;
	add.s32 	%r1665, %r1665, 724874;
	add.s32 	%r636, %r1747, %r1665;
	cvt.u64.u32 	%rd20, %r629;
	mul.wide.u32 	%rd21, %r636, 2097152;
	xor.b64  	%rd22, %rd21, %rd20;
	cvt.rn.f64.u64 	%fd521, %rd22;
	fma.rn.f64 	%fd522, %fd521, 0d3CA0000000000000, 0d3C90000000000000;
	div.rn.f64 	%fd8, %fd522, 0d3F9999999999999A;
	and.b32  	%r637, %r1671, 1;
	setp.eq.b32 	%p31, %r637, 1;
	not.pred 	%p32, %p31;
	@%p32 bra 	$L__BB1_6;
	setp.geu.f64 	%p33, %fd8, 0d3FCC28F5C28F5C29;
	@%p33 bra 	$L__BB1_5;
	add.s32 	%r1671, %r1671, -1;
	bra.uni 	$L__BB1_24;
$L__BB1_5:
	add.f64 	%fd11, %fd8, 0dBFCC28F5C28F5C29;
	bra.uni 	$L__BB1_9;
$L__BB1_6:
	setp.geu.f64 	%p34, %fd8, 0d4000000000000000;
	@%p34 bra 	$L__BB1_8;
	add.s32 	%r1671, %r1671, 1;
	bra.uni 	$L__BB1_24;
$L__BB1_8:
	add.f64 	%fd11, %fd8, 0dC000000000000000;
$L__BB1_9:
	shr.u32 	%r638, %r1671, 31;
	add.s32 	%r639, %r1671, %r638;
	shr.u32 	%r640, %r639, 1;
	and.b32  	%r641, %r640, 1;
	setp.eq.b32 	%p35, %r641, 1;
	not.pred 	%p36, %p35;
	@%p36 bra 	$L__BB1_12;
	setp.geu.f64 	%p37, %fd11, %fd3;
	mov.f64 	%fd1932, %fd3;
	@%p37 bra 	$L__BB1_14;
	add.s32 	%r1671, %r1671, -2;
	bra.uni 	$L__BB1_24;
$L__BB1_12:
	setp.geu.f64 	%p38, %fd11, %fd4;
	mov.f64 	%fd1932, %fd4;
	@%p38 bra 	$L__BB1_14;
	add.s32 	%r1671, %r1671, 2;
	bra.uni 	$L__BB1_24;
$L__BB1_14:
	sub.f64 	%fd13, %fd11, %fd1932;
	shr.s32 	%r642, %r1671, 31;
	shr.u32 	%r643, %r642, 30;
	add.s32 	%r644, %r1671, %r643;
	shr.u32 	%r645, %r644, 2;
	and.b32  	%r646, %r645, 1;
	setp.eq.b32 	%p39, %r646, 1;
	not.pred 	%p40, %p39;
	@%p40 bra 	$L__BB1_17;
	setp.geu.f64 	%p41, %fd13, %fd5;
	mov.f64 	%fd1933, %fd5;
	@%p41 bra 	$L__BB1_19;
	add.s32 	%r1671, %r1671, -4;
	bra.uni 	$L__BB1_24;
$L__BB1_17:
	setp.geu.f64 	%p42, %fd13, %fd6;
	mov.f64 	%fd1933, %fd6;
	@%p42 bra 	$L__BB1_19;
	add.s32 	%r1671, %r1671, 4;
	bra.uni 	$L__BB1_24;
$L__BB1_19:
	sub.f64 	%fd15, %fd13, %fd1933;
	shr.u32 	%r648, %r642, 29;
	add.s32 	%r649, %r1671, %r648;
	shr.u32 	%r650, %r649, 3;
	and.b32  	%r651, %r650, 1;
	setp.eq.b32 	%p43, %r651, 1;
	not.pred 	%p44, %p43;
	@%p44 bra 	$L__BB1_22;
	setp.geu.f64 	%p45, %fd15, 0d3F789374BC6A7EFA;
	@%p45 bra 	$L__BB1_24;
	add.s32 	%r1671, %r1671, -8;
	bra.uni 	$L__BB1_24;
$L__BB1_22:
	setp.geu.f64 	%p46, %fd15, %fd7;
	@%p46 bra 	$L__BB1_24;
	add.s32 	%r1671, %r1671, 8;
$L__BB1_24:
	st.global.u32 	[%rd6], %r1671;
	setp.ne.s32 	%p47, %r1671, 0;
	@%p47 bra 	$L__BB1_26;
	ld.global.u32 	%r652, [%rd4+-48];
	add.s32 	%r653, %r652, 1;
	st.global.u32 	[%rd4+-48], %r653;
$L__BB1_26:
	add.s32 	%r1664, %r1664, 1;
	setp.ne.s32 	%p48, %r1664, 4;
	mov.u32 	%r1668, %r1742;
	mov.u32 	%r1670, %r1743;
	@%p48 bra 	$L__BB1_2;
	div.rn.f64 	%fd16, %fd2, 0d408F400000000000;
	mul.f64 	%fd523, %fd393, 0d40581F0A3D70A3D7;
	div.rn.f64 	%fd524, %fd523, 0d4020A0C49BA5E354;
	div.rn.f64 	%fd17, %fd524, 0d4073400000000000;
	abs.f64 	%fd525, %fd17;
	setp.geu.f64 	%p49, %fd525, 0d3F50624DD2F1A9FC;
	@%p49 bra 	$L__BB1_32;
	add.f64 	%fd18, %fd17, %fd17;
	fma.rn.f64 	%fd551, %fd18, 0d3FF71547652B82FE, 0d4338000000000000;
	{
	.reg .b32 %temp; 
	mov.b64 	{%r33, %temp}, %fd551;
	}
	mov.f64 	%fd552, 0dC338000000000000;
	add.rn.f64 	%fd553, %fd551, %fd552;
	fma.rn.f64 	%fd554, %fd553, 0dBFE62E42FEFA39EF, %fd18;
	fma.rn.f64 	%fd555, %fd553, 0dBC7ABC9E3B39803F, %fd554;
	fma.rn.f64 	%fd556, %fd555, 0d3E5ADE1569CE2BDF, 0d3E928AF3FCA213EA;
	fma.rn.f64 	%fd557, %fd556, %fd555, 0d3EC71DEE62401315;
	fma.rn.f64 	%fd558, %fd557, %fd555, 0d3EFA01997C89EB71;
	fma.rn.f64 	%fd559, %fd558, %fd555, 0d3F2A01A014761F65;
	fma.rn.f64 	%fd560, %fd559, %fd555, 0d3F56C16C1852B7AF;
	fma.rn.f64 	%fd561, %fd560, %fd555, 0d3F81111111122322;
	fma.rn.f64 	%fd562, %fd561, %fd555, 0d3FA55555555502A1;
	fma.rn.f64 	%fd563, %fd562, %fd555, 0d3FC5555555555511;
	fma.rn.f64 	%fd564, %fd563, %fd555, 0d3FE000000000000B;
	fma.rn.f64 	%fd565, %fd564, %fd555, 0d3FF0000000000000;
	fma.rn.f64 	%fd566, %fd565, %fd555, 0d3FF0000000000000;
	{
	.reg .b32 %temp; 
	mov.b64 	{%r34, %temp}, %fd566;
	}
	{
	.reg .b32 %temp; 
	mov.b64 	{%temp, %r35}, %fd566;
	}
	shl.b32 	%r666, %r33, 20;
	add.s32 	%r667, %r666, %r35;
	mov.b64 	%fd1934, {%r34, %r667};
	{
	.reg .b32 %temp; 
	mov.b64 	{%temp, %r668}, %fd18;
	}
	mov.b32 	%f23, %r668;
	abs.f32 	%f2, %f23;
	setp.lt.f32 	%p53, %f2, 0f4086232B;
	@%p53 bra 	$L__BB1_31;
	setp.lt.f64 	%p54, %fd18, 0d0000000000000000;
	add.f64 	%fd567, %fd18, 0d7FF0000000000000;
	selp.f64 	%fd1934, 0d0000000000000000, %fd567, %p54;
	setp.geu.f32 	%p55, %f2, 0f40874800;
	@%p55 bra 	$L__BB1_31;
	shr.u32 	%r669, %r33, 31;
	add.s32 	%r670, %r33, %r669;
	shr.s32 	%r671, %r670, 1;
	shl.b32 	%r672, %r671, 20;
	add.s32 	%r673, %r35, %r672;
	mov.b64 	%fd568, {%r34, %r673};
	sub.s32 	%r674, %r33, %r671;
	shl.b32 	%r675, %r674, 20;
	add.s32 	%r676, %r675, 1072693248;
	mov.b32 	%r677, 0;
	mov.b64 	%fd569, {%r677, %r676};
	mul.f64 	%fd1934, %fd569, %fd568;
$L__BB1_31:
	fma.rn.f64 	%fd570, %fd16, %fd1934, 0dBFFCCCCCCCCCCCCD;
	mul.f64 	%fd1936, %fd570, 0d40877DD8C4FDA080;
	bra.uni 	$L__BB1_36;
$L__BB1_32:
	add.f64 	%fd24, %fd17, %fd17;
	fma.rn.f64 	%fd526, %fd24, 0d3FF71547652B82FE, 0d4338000000000000;
	{
	.reg .b32 %temp; 
	mov.b64 	{%r36, %temp}, %fd526;
	}
	mov.f64 	%fd527, 0dC338000000000000;
	add.rn.f64 	%fd528, %fd526, %fd527;
	fma.rn.f64 	%fd529, %fd528, 0dBFE62E42FEFA39EF, %fd24;
	fma.rn.f64 	%fd530, %fd528, 0dBC7ABC9E3B39803F, %fd529;
	fma.rn.f64 	%fd531, %fd530, 0d3E5ADE1569CE2BDF, 0d3E928AF3FCA213EA;
	fma.rn.f64 	%fd532, %fd531, %fd530, 0d3EC71DEE62401315;
	fma.rn.f64 	%fd533, %fd532, %fd530, 0d3EFA01997C89EB71;
	fma.rn.f64 	%fd534, %fd533, %fd530, 0d3F2A01A014761F65;
	fma.rn.f64 	%fd535, %fd534, %fd530, 0d3F56C16C1852B7AF;
	fma.rn.f64 	%fd536, %fd535, %fd530, 0d3F81111111122322;
	fma.rn.f64 	%fd537, %fd536, %fd530, 0d3FA55555555502A1;
	fma.rn.f64 	%fd538, %fd537, %fd530, 0d3FC5555555555511;
	fma.rn.f64 	%fd539, %fd538, %fd530, 0d3FE000000000000B;
	fma.rn.f64 	%fd540, %fd539, %fd530, 0d3FF0000000000000;
	fma.rn.f64 	%fd541, %fd540, %fd530, 0d3FF0000000000000;
	{
	.reg .b32 %temp; 
	mov.b64 	{%r37, %temp}, %fd541;
	}
	{
	.reg .b32 %temp; 
	mov.b64 	{%temp, %r38}, %fd541;
	}
	shl.b32 	%r654, %r36, 20;
	add.s32 	%r655, %r654, %r38;
	mov.b64 	%fd1935, {%r37, %r655};
	{
	.reg .b32 %temp; 
	mov.b64 	{%temp, %r656}, %fd24;
	}
	mov.b32 	%f22, %r656;
	abs.f32 	%f3, %f22;
	setp.lt.f32 	%p50, %f3, 0f4086232B;
	@%p50 bra 	$L__BB1_35;
	setp.lt.f64 	%p51, %fd24, 0d0000000000000000;
	add.f64 	%fd542, %fd24, 0d7FF0000000000000;
	selp.f64 	%fd1935, 0d0000000000000000, %fd542, %p51;
	setp.geu.f32 	%p52, %f3, 0f40874800;
	@%p52 bra 	$L__BB1_35;
	shr.u32 	%r657, %r36, 31;
	add.s32 	%r658, %r36, %r657;
	shr.s32 	%r659, %r658, 1;
	shl.b32 	%r660, %r659, 20;
	add.s32 	%r661, %r38, %r660;
	mov.b64 	%fd543, {%r37, %r661};
	sub.s32 	%r662, %r36, %r659;
	shl.b32 	%r663, %r662, 20;
	add.s32 	%r664, %r663, 1072693248;
	mov.b32 	%r665, 0;
	mov.b64 	%fd544, {%r665, %r664};
	mul.f64 	%fd1935, %fd544, %fd543;
$L__BB1_35:
	fma.rn.f64 	%fd545, %fd16, %fd1935, 0dBFFCCCCCCCCCCCCD;
	mul.f64 	%fd546, %fd17, 0d4046D916872B020D;
	mul.f64 	%fd547, %fd546, 0d40581F0A3D70A3D7;
	mul.f64 	%fd548, %fd547, 0d3FD5D2F1A9FBE76D;
	mul.f64 	%fd549, %fd548, %fd545;
	add.f64 	%fd550, %fd1935, 0dBFF0000000000000;
	div.rn.f64 	%fd1936, %fd549, %fd550;
$L__BB1_36:
	setp.gt.f64 	%p56, %fd1936, 0d0000000000000000;
	selp.f64 	%fd571, 0d0000000000000000, %fd1936, %p56;
	ld.global.u32 	%r678, [%rd4+-48];
	cvt.rn.f64.s32 	%fd572, %r678;
	mul.f64 	%fd573, %fd571, %fd572;
	cvta.to.global.u64 	%rd23, %rd12;
	mul.wide.s32 	%rd24, %r1, 40;
	add.s64 	%rd25, %rd23, %rd24;
	add.s64 	%rd7, %rd25, 8;
	st.global.f64 	[%rd25+8], %fd573;
	ld.global.f64 	%fd574, [%rd25+24];
	div.rn.f64 	%fd31, %fd574, 0d408F400000000000;
	div.rn.f64 	%fd575, %fd394, 0d402899999999999A;
	mul.f64 	%fd576, %fd575, %fd575;
	fma.rn.f64 	%fd32, %fd575, %fd576, 0d3FF0000000000000;
	mul.f64 	%fd577, %fd394, %fd394;
	mul.f64 	%fd33, %fd394, %fd577;
	mul.f64 	%fd578, %fd31, 0d4144EF6000000000;
	fma.rn.f64 	%fd34, %fd33, 0d4008CCCCCCCCCCCD, %fd578;
	mov.f64 	%fd579, 0d3F33A92A30553261;
	div.rn.f64 	%fd580, %fd579, %fd31;
	mul.f64 	%fd581, %fd580, %fd580;
	fma.rn.f64 	%fd582, %fd580, %fd581, 0d3FF0000000000000;
	rcp.rn.f64 	%fd583, %fd582;
	ld.global.f64 	%fd584, [%rd4+-8];
	sub.f64 	%fd585, %fd583, %fd584;
	div.rn.f64 	%fd586, %fd585, 0d4062C00000000000;
	fma.rn.f64 	%fd35, %fd586, 0d3F9999999999999A, %fd584;
	st.global.f64 	[%rd4+-8], %fd35;
	mul.f64 	%fd36, %fd17, 0d3FD6666666666666;
	fma.rn.f64 	%fd587, %fd36, 0d3FF71547652B82FE, 0d4338000000000000;
	{
	.reg .b32 %temp; 
	mov.b64 	{%r39, %temp}, %fd587;
	}
	mov.f64 	%fd588, 0dC338000000000000;
	add.rn.f64 	%fd589, %fd587, %fd588;
	fma.rn.f64 	%fd590, %fd589, 0dBFE62E42FEFA39EF, %fd36;
	fma.rn.f64 	%fd591, %fd589, 0dBC7ABC9E3B39803F, %fd590;
	fma.rn.f64 	%fd592, %fd591, 0d3E5ADE1569CE2BDF, 0d3E928AF3FCA213EA;
	fma.rn.f64 	%fd593, %fd592, %fd591, 0d3EC71DEE62401315;
	fma.rn.f64 	%fd594, %fd593, %fd591, 0d3EFA01997C89EB71;
	fma.rn.f64 	%fd595, %fd594, %fd591, 0d3F2A01A014761F65;
	fma.rn.f64 	%fd596, %fd595, %fd591, 0d3F56C16C1852B7AF;
	fma.rn.f64 	%fd597, %fd596, %fd591, 0d3F81111111122322;
	fma.rn.f64 	%fd598, %fd597, %fd591, 0d3FA55555555502A1;
	fma.rn.f64 	%fd599, %fd598, %fd591, 0d3FC5555555555511;
	fma.rn.f64 	%fd600, %fd599, %fd591, 0d3FE000000000000B;
	fma.rn.f64 	%fd601, %fd600, %fd591, 0d3FF0000000000000;
	fma.rn.f64 	%fd602, %fd601, %fd591, 0d3FF0000000000000;
	{
	.reg .b32 %temp; 
	mov.b64 	{%r40, %temp}, %fd602;
	}
	{
	.reg .b32 %temp; 
	mov.b64 	{%temp, %r41}, %fd602;
	}
	shl.b32 	%r679, %r39, 20;
	add.s32 	%r680, %r679, %r41;
	mov.b64 	%fd1937, {%r40, %r680};
	{
	.reg .b32 %temp; 
	mov.b64 	{%temp, %r681}, %fd36;
	}
	mov.b32 	%f24, %r681;
	abs.f32 	%f4, %f24;
	setp.lt.f32 	%p57, %f4, 0f4086232B;
	@%p57 bra 	$L__BB1_39;
	setp.lt.f64 	%p58, %fd36, 0d0000000000000000;
	add.f64 	%fd603, %fd36, 0d7FF0000000000000;
	selp.f64 	%fd1937, 0d0000000000000000, %fd603, %p58;
	setp.geu.f32 	%p59, %f4, 0f40874800;
	@%p59 bra 	$L__BB1_39;
	shr.u32 	%r682, %r39, 31;
	add.s32 	%r683, %r39, %r682;
	shr.s32 	%r684, %r683, 1;
	shl.b32 	%r685, %r684, 20;
	add.s32 	%r686, %r41, %r685;
	mov.b64 	%fd604, {%r40, %r686};
	sub.s32 	%r687, %r39, %r684;
	shl.b32 	%r688, %r687, 20;
	add.s32 	%r689, %r688, 1072693248;
	mov.b32 	%r690, 0;
	mov.b64 	%fd605, {%r690, %r689};
	mul.f64 	%fd1937, %fd605, %fd604;
$L__BB1_39:
	mul.f64 	%fd41, %fd33, %fd1937;
	mul.f64 	%fd42, %fd17, 0dBFE4CCCCCCCCCCCD;
	fma.rn.f64 	%fd606, %fd42, 0d3FF71547652B82FE, 0d4338000000000000;
	{
	.reg .b32 %temp; 
	mov.b64 	{%r42, %temp}, %fd606;
	}
	mov.f64 	%fd607, 0dC338000000000000;
	add.rn.f64 	%fd608, %fd606, %fd607;
	fma.rn.f64 	%fd609, %fd608, 0dBFE62E42FEFA39EF, %fd42;
	fma.rn.f64 	%fd610, %fd608, 0dBC7ABC9E3B39803F, %fd609;
	fma.rn.f64 	%fd611, %fd610, 0d3E5ADE1569CE2BDF, 0d3E928AF3FCA213EA;
	fma.rn.f64 	%fd612, %fd611, %fd610, 0d3EC71DEE62401315;
	fma.rn.f64 	%fd613, %fd612, %fd610, 0d3EFA01997C89EB71;
	fma.rn.f64 	%fd614, %fd613, %fd610, 0d3F2A01A014761F65;
	fma.rn.f64 	%fd615, %fd614, %fd610, 0d3F56C16C1852B7AF;
	fma.rn.f64 	%fd616, %fd615, %fd610, 0d3F81111111122322;
	fma.rn.f64 	%fd617, %fd616, %fd610, 0d3FA55555555502A1;
	fma.rn.f64 	%fd618, %fd617, %fd610, 0d3FC5555555555511;
	fma.rn.f64 	%fd619, %fd618, %fd610, 0d3FE000000000000B;
	fma.rn.f64 	%fd620, %fd619, %fd610, 0d3FF0000000000000;
	fma.rn.f64 	%fd621, %fd620, %fd610, 0d3FF0000000000000;
	{
	.reg .b32 %temp; 
	mov.b64 	{%r43, %temp}, %fd621;
	}
	{
	.reg .b32 %temp; 
	mov.b64 	{%temp, %r44}, %fd621;
	}
	shl.b32 	%r691, %r42, 20;
	add.s32 	%r692, %r691, %r44;
	mov.b64 	%fd1938, {%r43, %r692};
	{
	.reg .b32 %temp; 
	mov.b64 	{%temp, %r693}, %fd42;
	}
	mov.b32 	%f25, %r693;
	abs.f32 	%f5, %f25;
	setp.lt.f32 	%p60, %f5, 0f4086232B;
	@%p60 bra 	$L__BB1_42;
	setp.lt.f64 	%p61, %fd42, 0d0000000000000000;
	add.f64 	%fd622, %fd42, 0d7FF0000000000000;
	selp.f64 	%fd1938, 0d0000000000000000, %fd622, %p61;
	setp.geu.f32 	%p62, %f5, 0f40874800;
	@%p62 bra 	$L__BB1_42;
	shr.u32 	%r694, %r42, 31;
	add.s32 	%r695, %r42, %r694;
	shr.s32 	%r696, %r695, 1;
	shl.b32 	%r697, %r696, 20;
	add.s32 	%r698, %r44, %r697;
	mov.b64 	%fd623, {%r43, %r698};
	sub.s32 	%r699, %r42, %r696;
	shl.b32 	%r700, %r699, 20;
	add.s32 	%r701, %r700, 1072693248;
	mov.b32 	%r702, 0;
	mov.b64 	%fd624, {%r702, %r701};
	mul.f64 	%fd1938, %fd624, %fd623;
$L__BB1_42:
	mul.f64 	%fd625, %fd1938, 0dC144EF6000000000;
	mul.f64 	%fd626, %fd31, %fd625;
	fma.rn.f64 	%fd627, %fd41, 0d3FFCCCCCCCCCCCCD, %fd626;
	mul.f64 	%fd628, %fd35, 0d404A400000000000;
	mul.f64 	%fd629, %fd628, %fd627;
	div.rn.f64 	%fd630, %fd31, 0d3F6D68C692F6E829;
	add.f64 	%fd631, %fd630, 0d3FF0000000000000;
	mul.f64 	%fd632, %fd31, 0d412471C3C0000000;
	mul.f64 	%fd633, %fd632, %fd631;
	fma.rn.f64 	%fd634, %fd32, 0d40C33D7AE147AE14, %fd633;
	add.f64 	%fd635, %fd34, %fd634;
	fma.rn.f64 	%fd636, %fd1938, 0d3FD147AE147AE148, 0d3FF0000000000000;
	mul.f64 	%fd637, %fd635, %fd636;
	div.rn.f64 	%fd638, %fd629, %fd637;
	st.global.f64 	[%rd7+-8], %fd638;
	ld.global.f64 	%fd47, [%rd4+-96];
	ld.global.f64 	%fd48, [%rd4+-80];
	mov.f64 	%fd639, 0d40B3880000000000;
	div.rn.f64 	%fd640, %fd639, %fd48;
	fma.rn.f64 	%fd49, %fd640, %fd640, 0d3FF0000000000000;
	mov.f64 	%fd641, 0d4009000000000000;
	div.rn.f64 	%fd642, %fd641, %fd47;
	fma.rn.f64 	%fd50, %fd642, %fd642, 0d3FF0000000000000;
	mul.f64 	%fd643, %fd48, 0d40C3C40000000000;
	add.f64 	%fd644, %fd48, 0d4082C00000000000;
	div.rn.f64 	%fd645, %fd643, %fd644;
	div.rn.f64 	%fd646, %fd645, 0d407CC00000000000;
	div.rn.f64 	%fd51, %fd646, 0d4022E255B31712AD;
	{
	.reg .b32 %temp; 
	mov.b64 	{%temp, %r45}, %fd51;
	}
	mov.f64 	%fd647, 0d4038000000000000;
	{
	.reg .b32 %temp; 
	mov.b64 	{%temp, %r703}, %fd647;
	}
	and.b32  	%r47, %r703, 2146435072;
	setp.eq.s32 	%p63, %r47, 1073741824;
	abs.f64 	%fd52, %fd51;
	{ // callseq 1, 0
	.param .b64 param0;
	st.param.f64 	[param0], %fd52;
	.param .b64 param1;
	st.param.f64 	[param1], 0d4038000000000000;
	.param .b64 retval0;
	call.uni (retval0), 
	__internal_accurate_pow, 
	(
	param0, 
	param1
	);
	ld.param.f64 	%fd648, [retval0];
	} // callseq 1
	setp.lt.s32 	%p64, %r45, 0;
	neg.f64 	%fd650, %fd648;
	selp.f64 	%fd651, %fd650, %fd648, %p63;
	selp.f64 	%fd1940, %fd651, %fd648, %p64;
	setp.neu.f64 	%p65, %fd51, 0d0000000000000000;
	@%p65 bra 	$L__BB1_44;
	setp.eq.s32 	%p66, %r47, 1073741824;
	selp.b32 	%r704, %r45, 0, %p66;
	setp.lt.s32 	%p67, %r703, 0;
	or.b32  	%r705, %r704, 2146435072;
	selp.b32 	%r706, %r705, %r704, %p67;
	mov.b32 	%r707, 0;
	mov.b64 	%fd1940, {%r707, %r706};
$L__BB1_44:
	add.f64 	%fd652, %fd51, 0d4038000000000000;
	{
	.reg .b32 %temp; 
	mov.b64 	{%temp, %r708}, %fd652;
	}
	and.b32  	%r709, %r708, 2146435072;
	setp.ne.s32 	%p68, %r709, 2146435072;
	@%p68 bra 	$L__BB1_49;
	setp.num.f64 	%p69, %fd51, %fd51;
	@%p69 bra 	$L__BB1_47;
	mov.f64 	%fd653, 0d4038000000000000;
	add.rn.f64 	%fd1940, %fd51, %fd653;
	bra.uni 	$L__BB1_49;
$L__BB1_47:
	setp.neu.f64 	%p70, %fd52, 0d7FF0000000000000;
	@%p70 bra 	$L__BB1_49;
	setp.lt.s32 	%p71, %r45, 0;
	setp.eq.s32 	%p72, %r47, 1073741824;
	setp.lt.s32 	%p73, %r703, 0;
	selp.b32 	%r711, 0, 2146435072, %p73;
	and.b32  	%r712, %r703, 2147483647;
	setp.ne.s32 	%p74, %r712, 1071644672;
	or.b32  	%r713, %r711, -2147483648;
	selp.b32 	%r714, %r713, %r711, %p74;
	selp.b32 	%r715, %r714, %r711, %p72;
	selp.b32 	%r716, %r715, %r711, %p71;
	mov.b32 	%r717, 0;
	mov.b64 	%fd1940, {%r717, %r716};
$L__BB1_49:
	mov.f64 	%fd654, 0d4010000000000000;
	div.rn.f64 	%fd655, %fd654, %fd49;
	div.rn.f64 	%fd656, %fd655, %fd50;
	mov.f64 	%fd657, 0d400428F5C28F5C29;
	div.rn.f64 	%fd658, %fd657, %fd49;
	div.rn.f64 	%fd659, %fd658, %fd50;
	setp.eq.f64 	%p75, %fd51, 0d3FF0000000000000;
	add.f64 	%fd660, %fd1940, 0d3FF0000000000000;
	rcp.rn.f64 	%fd661, %fd660;
	mul.f64 	%fd662, %fd661, 0d3FE0000000000000;
	mul.f64 	%fd59, %fd656, 0d3F9999999999999A;
	mul.f64 	%fd60, %fd659, 0d3F9999999999999A;
	mul.f64 	%fd663, %fd662, 0d3F9999999999999A;
	selp.f64 	%fd61, 0d3F7999999999999A, %fd663, %p75;
	div.rn.f64 	%fd664, %fd656, %fd659;
	mul.f64 	%fd665, %fd664, 0d3F40624DD2F1A9FC;
	mul.f64 	%fd666, %fd665, 0d3F9999999999999A;
	setp.lt.f64 	%p76, %fd659, 0d3C9CD2B297D889BC;
	selp.f64 	%fd62, 0d0000000000000000, %fd61, %p76;
	selp.f64 	%fd63, 0d0000000000000000, %fd666, %p76;
	ld.global.u32 	%r48, [%rd4+-20];
	cvt.rn.f64.s32 	%fd64, %r48;
	mul.f64 	%fd65, %fd59, %fd64;
	neg.s32 	%r718, %r48;
	cvt.rn.f64.s32 	%fd66, %r718;
	div.rn.f64 	%fd67, %fd66, 0d4001F5C28F5C28F6;
	fma.rn.f64 	%fd667, %fd67, 0d3FF71547652B82FE, 0d4338000000000000;
	{
	.reg .b32 %temp; 
	mov.b64 	{%r49, %temp}, %fd667;
	}
	mov.f64 	%fd668, 0dC338000000000000;
	add.rn.f64 	%fd669, %fd667, %fd668;
	fma.rn.f64 	%fd670, %fd669, 0dBFE62E42FEFA39EF, %fd67;
	fma.rn.f64 	%fd671, %fd669, 0dBC7ABC9E3B39803F, %fd670;
	fma.rn.f64 	%fd672, %fd671, 0d3E5ADE1569CE2BDF, 0d3E928AF3FCA213EA;
	fma.rn.f64 	%fd673, %fd672, %fd671, 0d3EC71DEE62401315;
	fma.rn.f64 	%fd674, %fd673, %fd671, 0d3EFA01997C89EB71;
	fma.rn.f64 	%fd675, %fd674, %fd671, 0d3F2A01A014761F65;
	fma.rn.f64 	%fd676, %fd675, %fd671, 0d3F56C16C1852B7AF;
	fma.rn.f64 	%fd677, %fd676, %fd671, 0d3F81111111122322;
	fma.rn.f64 	%fd678, %fd677, %fd671, 0d3FA55555555502A1;
	fma.rn.f64 	%fd679, %fd678, %fd671, 0d3FC5555555555511;
	fma.rn.f64 	%fd680, %fd679, %fd671, 0d3FE000000000000B;
	fma.rn.f64 	%fd681, %fd680, %fd671, 0d3FF0000000000000;
	fma.rn.f64 	%fd682, %fd681, %fd671, 0d3FF0000000000000;
	{
	.reg .b32 %temp; 
	mov.b64 	{%r50, %temp}, %fd682;
	}
	{
	.reg .b32 %temp; 
	mov.b64 	{%temp, %r51}, %fd682;
	}
	shl.b32 	%r719, %r49, 20;
	add.s32 	%r720, %r719, %r51;
	mov.b64 	%fd1941, {%r50, %r720};
	{
	.reg .b32 %temp; 
	mov.b64 	{%temp, %r721}, %fd67;
	}
	mov.b32 	%f26, %r721;
	abs.f32 	%f6, %f26;
	setp.lt.f32 	%p77, %f6, 0f4086232B;
	@%p77 bra 	$L__BB1_52;
	setp.lt.f64 	%p78, %fd67, 0d0000000000000000;
	add.f64 	%fd683, %fd67, 0d7FF0000000000000;
	selp.f64 	%fd1941, 0d0000000000000000, %fd683, %p78;
	setp.geu.f32 	%p79, %f6, 0f40874800;
	@%p79 bra 	$L__BB1_52;
	shr.u32 	%r722, %r49, 31;
	add.s32 	%r723, %r49, %r722;
	shr.s32 	%r724, %r723, 1;
	shl.b32 	%r725, %r724, 20;
	add.s32 	%r726, %r51, %r725;
	mov.b64 	%fd684, {%r50, %r726};
	sub.s32 	%r727, %r49, %r724;
	shl.b32 	%r728, %r727, 20;
	add.s32 	%r729, %r728, 1072693248;
	mov.b32 	%r730, 0;
	mov.b64 	%fd685, {%r730, %r729};
	mul.f64 	%fd1941, %fd685, %fd684;
$L__BB1_52:
	div.rn.f64 	%fd72, %fd66, 0d404195C28F5C28F6;
	fma.rn.f64 	%fd686, %fd72, 0d3FF71547652B82FE, 0d4338000000000000;
	{
	.reg .b32 %temp; 
	mov.b64 	{%r52, %temp}, %fd686;
	}
	mov.f64 	%fd687, 0dC338000000000000;
	add.rn.f64 	%fd688, %fd686, %fd687;
	fma.rn.f64 	%fd689, %fd688, 0dBFE62E42FEFA39EF, %fd72;
	fma.rn.f64 	%fd690, %fd688, 0dBC7ABC9E3B39803F, %fd689;
	fma.rn.f64 	%fd691, %fd690, 0d3E5ADE1569CE2BDF, 0d3E928AF3FCA213EA;
	fma.rn.f64 	%fd692, %fd691, %fd690, 0d3EC71DEE62401315;
	fma.rn.f64 	%fd693, %fd692, %fd690, 0d3EFA01997C89EB71;
	fma.rn.f64 	%fd694, %fd693, %fd690, 0d3F2A01A014761F65;
	fma.rn.f64 	%fd695, %fd694, %fd690, 0d3F56C16C1852B7AF;
	fma.rn.f64 	%fd696, %fd695, %fd690, 0d3F81111111122322;
	fma.rn.f64 	%fd697, %fd696, %fd690, 0d3FA55555555502A1;
	fma.rn.f64 	%fd698, %fd697, %fd690, 0d3FC5555555555511;
	fma.rn.f64 	%fd699, %fd698, %fd690, 0d3FE000000000000B;
	fma.rn.f64 	%fd700, %fd699, %fd690, 0d3FF0000000000000;
	fma.rn.f64 	%fd701, %fd700, %fd690, 0d3FF0000000000000;
	{
	.reg .b32 %temp; 
	mov.b64 	{%r53, %temp}, %fd701;
	}
	{
	.reg .b32 %temp; 
	mov.b64 	{%temp, %r54}, %fd701;
	}
	shl.b32 	%r731, %r52, 20;
	add.s32 	%r732, %r731, %r54;
	mov.b64 	%fd1942, {%r53, %r732};
	{
	.reg .b32 %temp; 
	mov.b64 	{%temp, %r733}, %fd72;
	}
	mov.b32 	%f27, %r733;
	abs.f32 	%f7, %f27;
	setp.lt.f32 	%p80, %f7, 0f4086232B;
	@%p80 bra 	$L__BB1_55;
	setp.lt.f64 	%p81, %fd72, 0d0000000000000000;
	add.f64 	%fd702, %fd72, 0d7FF0000000000000;
	selp.f64 	%fd1942, 0d0000000000000000, %fd702, %p81;
	setp.geu.f32 	%p82, %f7, 0f40874800;
	@%p82 bra 	$L__BB1_55;
	shr.u32 	%r734, %r52, 31;
	add.s32 	%r735, %r52, %r734;
	shr.s32 	%r736, %r735, 1;
	shl.b32 	%r737, %r736, 20;
	add.s32 	%r738, %r54, %r737;
	mov.b64 	%fd703, {%r53, %r738};
	sub.s32 	%r739, %r52, %r736;
	shl.b32 	%r740, %r739, 20;
	add.s32 	%r741, %r740, 1072693248;
	mov.b32 	%r742, 0;
	mov.b64 	%fd704, {%r742, %r741};
	mul.f64 	%fd1942, %fd704, %fd703;
$L__BB1_55:
	mul.f64 	%fd705, %fd1942, 0d3FBEB851EB851EB8;
	fma.rn.f64 	%fd706, %fd1941, 0d3FD0A3D70A3D70A4, %fd705;
	add.f64 	%fd77, %fd706, 0d3FBC28F5C28F5C29;
	setp.lt.f64 	%p83, %fd59, %fd77;
	@%p83 bra 	$L__BB1_65;
	setp.gt.s32 	%p84, %r48, 1000;
	mov.b32 	%r1710, 1001;
	@%p84 bra 	$L__BB1_76;
	mov.f64 	%fd707, 0d3FF0000000000000;
	sub.f64 	%fd708, %fd707, %fd59;
	mul.f64 	%fd709, %fd708, %fd65;
	sqrt.rn.f64 	%fd78, %fd709;
	mov.b32 	%r744, 1127219200;
	mov.b32 	%r745, -2147483648;
	mov.b64 	%fd79, {%r745, %r744};
$L__BB1_58:
	setp.eq.s32 	%p85, %r1748, 1;
	mov.b32 	%r1748, 0;
	mov.f64 	%fd1951, %fd1962;
	@%p85 bra 	$L__BB1_75;
	shr.u32 	%r748, %r1743, 2;
	xor.b32  	%r749, %r748, %r1743;
	shl.b32 	%r750, %r1747, 4;
	shl.b32 	%r751, %r749, 1;
	xor.b32  	%r752, %r751, %r750;
	xor.b32  	%r753, %r752, %r749;
	xor.b32  	%r80, %r753, %r1747;
	add.s32 	%r754, %r1744, %r80;
	add.s32 	%r755, %r754, 362437;
	shr.u32 	%r756, %r1742, 2;
	xor.b32  	%r757, %r756, %r1742;
	shl.b32 	%r758, %r80, 4;
	shl.b32 	%r759, %r757, 1;
	xor.b32  	%r760, %r759, %r758;
	xor.b32  	%r761, %r760, %r757;
	xor.b32  	%r81, %r761, %r80;
	add.s32 	%r762, %r1744, %r81;
	add.s32 	%r763, %r762, 724874;
	shr.u32 	%r764, %r1745, 2;
	xor.b32  	%r765, %r764, %r1745;
	shl.b32 	%r766, %r81, 4;
	shl.b32 	%r767, %r765, 1;
	xor.b32  	%r768, %r767, %r766;
	xor.b32  	%r769, %r768, %r765;
	xor.b32  	%r82, %r769, %r81;
	add.s32 	%r770, %r1744, %r82;
	add.s32 	%r771, %r770, 1087311;
	shr.u32 	%r772, %r1746, 2;
	xor.b32  	%r773, %r772, %r1746;
	shl.b32 	%r774, %r82, 4;
	shl.b32 	%r775, %r773, 1;
	xor.b32  	%r776, %r775, %r774;
	xor.b32  	%r777, %r776, %r773;
	xor.b32  	%r83, %r777, %r82;
	add.s32 	%r1744, %r1744, 1449748;
	add.s32 	%r778, %r83, %r1744;
	cvt.u64.u32 	%rd26, %r755;
	mul.wide.u32 	%rd27, %r763, 2097152;
	xor.b64  	%rd28, %rd27, %rd26;
	cvt.rn.f64.u64 	%fd710, %rd28;
	fma.rn.f64 	%fd1945, %fd710, 0d3CA0000000000000, 0d3C90000000000000;
	cvt.u64.u32 	%rd29, %r771;
	mul.wide.u32 	%rd30, %r778, 2097152;
	xor.b64  	%rd31, %rd30, %rd29;
	cvt.rn.f64.u64 	%fd711, %rd31;
	fma.rn.f64 	%fd85, %fd711, 0d3CB0000000000000, 0d3CA0000000000000;
	{
	.reg .b32 %temp; 
	mov.b64 	{%temp, %r1692}, %fd1945;
	}
	{
	.reg .b32 %temp; 
	mov.b64 	{%r1693, %temp}, %fd1945;
	}
	setp.gt.s32 	%p86, %r1692, 1048575;
	mov.b32 	%r1694, -1023;
	@%p86 bra 	$L__BB1_61;
	mul.f64 	%fd1945, %fd1945, 0d4350000000000000;
	{
	.reg .b32 %temp; 
	mov.b64 	{%temp, %r1692}, %fd1945;
	}
	{
	.reg .b32 %temp; 
	mov.b64 	{%r1693, %temp}, %fd1945;
	}
	mov.b32 	%r1694, -1077;
$L__BB1_61:
	add.s32 	%r780, %r1692, -1;
	setp.gt.u32 	%p87, %r780, 2146435070;
	@%p87 bra 	$L__BB1_71;
	shr.u32 	%r783, %r1692, 20;
	add.s32 	%r1695, %r1694, %r783;
	and.b32  	%r784, %r1692, 1048575;
	or.b32  	%r785, %r784, 1072693248;
	mov.b64 	%fd1946, {%r1693, %r785};
	setp.lt.u32 	%p89, %r785, 1073127583;
	@%p89 bra 	$L__BB1_64;
	{
	.reg .b32 %temp; 
	mov.b64 	{%r786, %temp}, %fd1946;
	}
	{
	.reg .b32 %temp; 
	mov.b64 	{%temp, %r787}, %fd1946;
	}
	add.s32 	%r788, %r787, -1048576;
	mov.b64 	%fd1946, {%r786, %r788};
	add.s32 	%r1695, %r1695, 1;
$L__BB1_64:
	add.f64 	%fd713, %fd1946, 0dBFF0000000000000;
	add.f64 	%fd714, %fd1946, 0d3FF0000000000000;
	rcp.approx.ftz.f64 	%fd715, %fd714;
	neg.f64 	%fd716, %fd714;
	fma.rn.f64 	%fd717, %fd716, %fd715, 0d3FF0000000000000;
	fma.rn.f64 	%fd718, %fd717, %fd717, %fd717;
	fma.rn.f64 	%fd719, %fd718, %fd715, %fd715;
	mul.f64 	%fd720, %fd713, %fd719;
	fma.rn.f64 	%fd721, %fd713, %fd719, %fd720;
	mul.f64 	%fd722, %fd721, %fd721;
	fma.rn.f64 	%fd723, %fd722, 0d3EB1380B3AE80F1E, 0d3ED0EE258B7A8B04;
	fma.rn.f64 	%fd724, %fd723, %fd722, 0d3EF3B2669F02676F;
	fma.rn.f64 	%fd725, %fd724, %fd722, 0d3F1745CBA9AB0956;
	fma.rn.f64 	%fd726, %fd725, %fd722, 0d3F3C71C72D1B5154;
	fma.rn.f64 	%fd727, %fd726, %fd722, 0d3F624924923BE72D;
	fma.rn.f64 	%fd728, %fd727, %fd722, 0d3F8999999999A3C4;
	fma.rn.f64 	%fd729, %fd728, %fd722, 0d3FB5555555555554;
	sub.f64 	%fd730, %fd713, %fd721;
	add.f64 	%fd731, %fd730, %fd730;
	neg.f64 	%fd732, %fd721;
	fma.rn.f64 	%fd733, %fd732, %fd713, %fd731;
	mul.f64 	%fd734, %fd719, %fd733;
	mul.f64 	%fd735, %fd722, %fd729;
	fma.rn.f64 	%fd736, %fd735, %fd721, %fd734;
	xor.b32  	%r789, %r1695, -2147483648;
	mov.b32 	%r790, 1127219200;
	mov.b64 	%fd737, {%r789, %r790};
	sub.f64 	%fd738, %fd737, %fd79;
	fma.rn.f64 	%fd739, %fd738, 0d3FE62E42FEFA39EF, %fd721;
	fma.rn.f64 	%fd740, %fd738, 0dBFE62E42FEFA39EF, %fd739;
	sub.f64 	%fd741, %fd740, %fd721;
	sub.f64 	%fd742, %fd736, %fd741;
	fma.rn.f64 	%fd743, %fd738, 0d3C7ABC9E3B39803F, %fd742;
	add.f64 	%fd1947, %fd739, %fd743;
	bra.uni 	$L__BB1_72;
$L__BB1_65:
	setp.gt.s32 	%p97, %r48, 1000;
	mov.b32 	%r1710, 1001;
	@%p97 bra 	$L__BB1_76;
	neg.f64 	%fd774, %fd65;
	fma.rn.f64 	%fd775, %fd65, 0dBFF71547652B82FE, 0d4338000000000000;
	{
	.reg .b32 %temp; 
	mov.b64 	{%r809, %temp}, %fd775;
	}
	mov.f64 	%fd776, 0dC338000000000000;
	add.rn.f64 	%fd777, %fd775, %fd776;
	fma.rn.f64 	%fd778, %fd777, 0dBFE62E42FEFA39EF, %fd774;
	fma.rn.f64 	%fd779, %fd777, 0dBC7ABC9E3B39803F, %fd778;
	fma.rn.f64 	%fd780, %fd779, 0d3E5ADE1569CE2BDF, 0d3E928AF3FCA213EA;
	fma.rn.f64 	%fd781, %fd780, %fd779, 0d3EC71DEE62401315;
	fma.rn.f64 	%fd782, %fd781, %fd779, 0d3EFA01997C89EB71;
	fma.rn.f64 	%fd783, %fd782, %fd779, 0d3F2A01A014761F65;
	fma.rn.f64 	%fd784, %fd783, %fd779, 0d3F56C16C1852B7AF;
	fma.rn.f64 	%fd785, %fd784, %fd779, 0d3F81111111122322;
	fma.rn.f64 	%fd786, %fd785, %fd779, 0d3FA55555555502A1;
	fma.rn.f64 	%fd787, %fd786, %fd779, 0d3FC5555555555511;
	fma.rn.f64 	%fd788, %fd787, %fd779, 0d3FE000000000000B;
	fma.rn.f64 	%fd789, %fd788, %fd779, 0d3FF0000000000000;
	fma.rn.f64 	%fd790, %fd789, %fd779, 0d3FF0000000000000;
	{
	.reg .b32 %temp; 
	mov.b64 	{%r810, %temp}, %fd790;
	}
	{
	.reg .b32 %temp; 
	mov.b64 	{%temp, %r811}, %fd790;
	}
	shl.b32 	%r812, %r809, 20;
	add.s32 	%r813, %r812, %r811;
	mov.b64 	%fd791, {%r810, %r813};
	{
	.reg .b32 %temp; 
	mov.b64 	{%temp, %r814}, %fd774;
	}
	mov.b32 	%f29, %r814;
	abs.f32 	%f30, %f29;
	setp.lt.f32 	%p98, %f30, 0f4086232B;
	setp.gt.f64 	%p99, %fd65, 0d0000000000000000;
	mov.f64 	%fd792, 0d7FF0000000000000;
	sub.f64 	%fd793, %fd792, %fd65;
	selp.f64 	%fd794, 0d0000000000000000, %fd793, %p99;
	setp.geu.f32 	%p100, %f30, 0f40874800;
	shr.u32 	%r815, %r809, 31;
	add.s32 	%r816, %r809, %r815;
	shr.s32 	%r817, %r816, 1;
	shl.b32 	%r818, %r817, 20;
	add.s32 	%r819, %r811, %r818;
	mov.b64 	%fd795, {%r810, %r819};
	sub.s32 	%r820, %r809, %r817;
	shl.b32 	%r821, %r820, 20;
	add.s32 	%r822, %r821, 1072693248;
	mov.b32 	%r823, 0;
	mov.b64 	%fd796, {%r823, %r822};
	mul.f64 	%fd797, %fd796, %fd795;
	selp.f64 	%fd798, %fd794, %fd797, %p100;
	selp.f64 	%fd80, %fd791, %fd798, %p98;
	mov.u32 	%r1680, %r1747;
	mov.u32 	%r1679, %r1746;
$L__BB1_67:
	mov.f64 	%fd1943, 0d3FF0000000000000;
	mov.b32 	%r1681, 0;
$L__BB1_68:
	mov.u32 	%r1747, %r1680;
	mov.u32 	%r1746, %r1679;
	setp.ltu.f64 	%p101, %fd1943, %fd80;
	@%p101 bra 	$L__BB1_70;
	add.s32 	%r1681, %r1681, 1;
	shr.u32 	%r825, %r1743, 2;
	xor.b32  	%r826, %r825, %r1743;
	shl.b32 	%r827, %r1747, 4;
	shl.b32 	%r828, %r826, 1;
	xor.b32  	%r829, %r828, %r827;
	xor.b32  	%r830, %r829, %r826;
	xor.b32  	%r1679, %r830, %r1747;
	add.s32 	%r831, %r1744, %r1679;
	add.s32 	%r832, %r831, 362437;
	shr.u32 	%r833, %r1742, 2;
	xor.b32  	%r834, %r833, %r1742;
	shl.b32 	%r835, %r1679, 4;
	shl.b32 	%r836, %r834, 1;
	xor.b32  	%r837, %r836, %r835;
	xor.b32  	%r838, %r837, %r834;
	xor.b32  	%r1680, %r838, %r1679;
	add.s32 	%r1744, %r1744, 724874;
	add.s32 	%r839, %r1680, %r1744;
	cvt.u64.u32 	%rd36, %r832;
	mul.wide.u32 	%rd37, %r839, 2097152;
	xor.b64  	%rd38, %rd37, %rd36;
	cvt.rn.f64.u64 	%fd800, %rd38;
	fma.rn.f64 	%fd801, %fd800, 0d3CA0000000000000, 0d3C90000000000000;
	mul.f64 	%fd1943, %fd1943, %fd801;
	mov.u32 	%r1742, %r1746;
	mov.u32 	%r1743, %r1745;
	mov.u32 	%r1745, %r1747;
	bra.uni 	$L__BB1_68;
$L__BB1_70:
	add.s32 	%r1710, %r1681, -1;
	setp.gt.s32 	%p102, %r1710, %r48;
	mov.u32 	%r1680, %r1747;
	mov.u32 	%r1679, %r1746;
	@%p102 bra 	$L__BB1_67;
	bra.uni 	$L__BB1_76;
$L__BB1_71:
	fma.rn.f64 	%fd712, %fd1945, 0d7FF0000000000000, 0d7FF0000000000000;
	{
	.reg .b32 %temp; 
	mov.b64 	{%temp, %r781}, %fd1945;
	}
	and.b32  	%r782, %r781, 2147483647;
	setp.eq.s32 	%p88, %r782, 0;
	selp.f64 	%fd1947, 0dFFF0000000000000, %fd712, %p88;
$L__BB1_72:
	mul.f64 	%fd94, %fd1947, 0dC000000000000000;
	{
	.reg .b32 %temp; 
	mov.b64 	{%temp, %r791}, %fd85;
	}
	shl.b32 	%r792, %r791, 1;
	setp.gt.u32 	%p90, %r792, -2038431744;
	mov.f64 	%fd744, 0d0000000000000000;
	mul.rn.f64 	%fd745, %fd85, %fd744;
	selp.f64 	%fd95, %fd745, %fd85, %p90;
	{
	.reg .b32 %temp; 
	mov.b64 	{%r793, %temp}, %fd95;
	}
	{
	.reg .b32 %temp; 
	mov.b64 	{%temp, %r794}, %fd95;
	}
	add.s32 	%r795, %r794, 1048576;
	mov.b64 	%fd746, {%r793, %r795};
	cvt.rni.f64.f64 	%fd747, %fd746;
	cvt.rzi.s64.f64 	%rd32, %fd747;
	cvt.u32.u64 	%r796, %rd32;
	fma.rn.f64 	%fd748, %fd747, 0dBFE0000000000000, %fd95;
	mul.f64 	%fd749, %fd748, 0d3CA1A62633145C07;
	fma.rn.f64 	%fd750, %fd748, 0d400921FB54442D18, %fd749;
	mul.rn.f64 	%fd751, %fd750, %fd750;
	fma.rn.f64 	%fd752, %fd751, 0dBDA8FF8320FD8164, 0d3E21EEA7C1EF8528;
	fma.rn.f64 	%fd753, %fd752, %fd751, 0dBE927E4F8E06E6D9;
	fma.rn.f64 	%fd754, %fd753, %fd751, 0d3EFA01A019DDBCE9;
	fma.rn.f64 	%fd755, %fd754, %fd751, 0dBF56C16C16C15D47;
	fma.rn.f64 	%fd756, %fd755, %fd751, 0d3FA5555555555551;
	fma.rn.f64 	%fd757, %fd756, %fd751, 0dBFE0000000000000;
	fma.rn.f64 	%fd758, %fd757, %fd751, 0d3FF0000000000000;
	fma.rn.f64 	%fd759, %fd751, 0d3DE5DB65F9785EBA, 0dBE5AE5F12CB0D246;
	fma.rn.f64 	%fd760, %fd759, %fd751, 0d3EC71DE369ACE392;
	fma.rn.f64 	%fd761, %fd760, %fd751, 0dBF2A01A019DB62A1;
	fma.rn.f64 	%fd762, %fd761, %fd751, 0d3F81111111110818;
	fma.rn.f64 	%fd763, %fd762, %fd751, 0dBFC5555555555554;
	fma.rn.f64 	%fd764, %fd763, %fd751, 0d0000000000000000;
	fma.rn.f64 	%fd765, %fd764, %fd750, %fd750;
	and.b64  	%rd33, %rd32, 1;
	setp.eq.b64 	%p91, %rd33, 1;
	{
	.reg .b32 %temp; 
	mov.b64 	{%temp, %r797}, %fd765;
	}
	{
	.reg .b32 %temp; 
	mov.b64 	{%r798, %temp}, %fd765;
	}
	xor.b32  	%r799, %r797, -2147483648;
	mov.b64 	%fd766, {%r798, %r799};
	selp.f64 	%fd1948, %fd758, %fd765, %p91;
	selp.f64 	%fd1949, %fd766, %fd758, %p91;
	and.b32  	%r800, %r796, 2;
	setp.eq.s32 	%p92, %r800, 0;
	@%p92 bra 	$L__BB1_74;
	{
	.reg .b32 %temp; 
	mov.b64 	{%temp, %r801}, %fd1948;
	}
	{
	.reg .b32 %temp; 
	mov.b64 	{%r802, %temp}, %fd1948;
	}
	xor.b32  	%r803, %r801, -2147483648;
	mov.b64 	%fd1948, {%r802, %r803};
	{
	.reg .b32 %temp; 
	mov.b64 	{%temp, %r804}, %fd1949;
	}
	{
	.reg .b32 %temp; 
	mov.b64 	{%r805, %temp}, %fd1949;
	}
	xor.b32  	%r806, %r804, -2147483648;
	mov.b64 	%fd1949, {%r805, %r806};
$L__BB1_74:
	sqrt.rn.f64 	%fd767, %fd94;
	mov.f64 	%fd768, 0d0000000000000000;
	add.rn.f64 	%fd769, %fd1949, %fd768;
	cvt.rzi.f64.f64 	%fd770, %fd95;
	setp.eq.f64 	%p93, %fd95, %fd770;
	mul.rn.f64 	%fd771, %fd95, %fd768;
	selp.f64 	%fd772, %fd771, %fd1948, %p93;
	mul.f64 	%fd1951, %fd767, %fd772;
	mul.f64 	%fd1962, %fd767, %fd769;
	mov.b32 	%r1748, 1;
	mov.u32 	%r1742, %r80;
	mov.u32 	%r1743, %r1747;
	mov.u32 	%r1745, %r81;
	mov.u32 	%r1746, %r82;
	mov.u32 	%r1747, %r83;
$L__BB1_75:
	fma.rn.f64 	%fd773, %fd78, %fd1951, %fd65;
	cvt.rn.f32.f64 	%f28, %fd773;
	cvt.rni.s64.f32 	%rd34, %f28;
	cvt.u32.u64 	%r1710, %rd34;
	setp.lt.s32 	%p94, %r1710, 0;
	setp.lt.s32 	%p95, %r48, %r1710;
	or.pred  	%p96, %p94, %p95;
	@%p96 bra 	$L__BB1_58;
$L__BB1_76:
	sub.s32 	%r111, %r48, %r1710;
	mul.f64 	%fd107, %fd61, %fd64;
	setp.lt.f64 	%p103, %fd61, %fd77;
	@%p103 bra 	$L__BB1_86;
	setp.gt.s32 	%p104, %r111, 1000;
	mov.b32 	%r1749, 1001;
	@%p104 bra 	$L__BB1_97;
	mov.f64 	%fd802, 0d3FF0000000000000;
	sub.f64 	%fd803, %fd802, %fd61;
	mul.f64 	%fd804, %fd107, %fd803;
	sqrt.rn.f64 	%fd108, %fd804;
	mov.b32 	%r841, 1127219200;
	mov.b32 	%r842, -2147483648;
	mov.b64 	%fd109, {%r842, %r841};
$L__BB1_79:
	setp.eq.s32 	%p105, %r1748, 1;
	mov.b32 	%r1748, 0;
	mov.f64 	%fd1961, %fd1962;
	@%p105 bra 	$L__BB1_96;
	shr.u32 	%r845, %r1743, 2;
	xor.b32  	%r846, %r845, %r1743;
	shl.b32 	%r847, %r1747, 4;
	shl.b32 	%r848, %r846, 1;
	xor.b32  	%r849, %r848, %r847;
	xor.b32  	%r850, %r849, %r846;
	xor.b32  	%r137, %r850, %r1747;
	add.s32 	%r851, %r1744, %r137;
	add.s32 	%r852, %r851, 362437;
	shr.u32 	%r853, %r1742, 2;
	xor.b32  	%r854, %r853, %r1742;
	shl.b32 	%r855, %r137, 4;
	shl.b32 	%r856, %r854, 1;
	xor.b32  	%r857, %r856, %r855;
	xor.b32  	%r858, %r857, %r854;
	xor.b32  	%r138, %r858, %r137;
	add.s32 	%r859, %r1744, %r138;
	add.s32 	%r860, %r859, 724874;
	shr.u32 	%r861, %r1745, 2;
	xor.b32  	%r862, %r861, %r1745;
	shl.b32 	%r863, %r138, 4;
	shl.b32 	%r864, %r862, 1;
	xor.b32  	%r865, %r864, %r863;
	xor.b32  	%r866, %r865, %r862;
	xor.b32  	%r139, %r866, %r138;
	add.s32 	%r867, %r1744, %r139;
	add.s32 	%r868, %r867, 1087311;
	shr.u32 	%r869, %r1746, 2;
	xor.b32  	%r870, %r869, %r1746;
	shl.b32 	%r871, %r139, 4;
	shl.b32 	%r872, %r870, 1;
	xor.b32  	%r873, %r872, %r871;
	xor.b32  	%r874, %r873, %r870;
	xor.b32  	%r140, %r874, %r139;
	add.s32 	%r1744, %r1744, 1449748;
	add.s32 	%r875, %r140, %r1744;
	cvt.u64.u32 	%rd39, %r852;
	mul.wide.u32 	%rd40, %r860, 2097152;
	xor.b64  	%rd41, %rd40, %rd39;
	cvt.rn.f64.u64 	%fd805, %rd41;
	fma.rn.f64 	%fd1955, %fd805, 0d3CA0000000000000, 0d3C90000000000000;
	cvt.u64.u32 	%rd42, %r868;
	mul.wide.u32 	%rd43, %r875, 2097152;
	xor.b64  	%rd44, %rd43, %rd42;
	cvt.rn.f64.u64 	%fd806, %rd44;
	fma.rn.f64 	%fd115, %fd806, 0d3CB0000000000000, 0d3CA0000000000000;
	{
	.reg .b32 %temp; 
	mov.b64 	{%temp, %r1731}, %fd1955;
	}
	{
	.reg .b32 %temp; 
	mov.b64 	{%r1732, %temp}, %fd1955;
	}
	setp.gt.s32 	%p106, %r1731, 1048575;
	mov.b32 	%r1733, -1023;
	@%p106 bra 	$L__BB1_82;
	mul.f64 	%fd1955, %fd1955, 0d4350000000000000;
	{
	.reg .b32 %temp; 
	mov.b64 	{%temp, %r1731}, %fd1955;
	}
	{
	.reg .b32 %temp; 
	mov.b64 	{%r1732, %temp}, %fd1955;
	}
	mov.b32 	%r1733, -1077;
$L__BB1_82:
	add.s32 	%r877, %r1731, -1;
	setp.gt.u32 	%p107, %r877, 2146435070;
	@%p107 bra 	$L__BB1_92;
	shr.u32 	%r880, %r1731, 20;
	add.s32 	%r1734, %r1733, %r880;
	and.b32  	%r881, %r1731, 1048575;
	or.b32  	%r882, %r881, 1072693248;
	mov.b64 	%fd1956, {%r1732, %r882};
	setp.lt.u32 	%p109, %r882, 1073127583;
	@%p109 bra 	$L__BB1_85;
	{
	.reg .b32 %temp; 
	mov.b64 	{%r883, %temp}, %fd1956;
	}
	{
	.reg .b32 %temp; 
	mov.b64 	{%temp, %r884}, %fd1956;
	}
	add.s32 	%r885, %r884, -1048576;
	mov.b64 	%fd1956, {%r883, %r885};
	add.s32 	%r1734, %r1734, 1;
$L__BB1_85:
	add.f64 	%fd808, %fd1956, 0dBFF0000000000000;
	add.f64 	%fd809, %fd1956, 0d3FF0000000000000;
	rcp.approx.ftz.f64 	%fd810, %fd809;
	neg.f64 	%fd811, %fd809;
	fma.rn.f64 	%fd812, %fd811, %fd810, 0d3FF0000000000000;
	fma.rn.f64 	%fd813, %fd812, %fd812, %fd812;
	fma.rn.f64 	%fd814, %fd813, %fd810, %fd810;
	mul.f64 	%fd815, %fd808, %fd814;
	fma.rn.f64 	%fd816, %fd808, %fd814, %fd815;
	mul.f64 	%fd817, %fd816, %fd816;
	fma.rn.f64 	%fd818, %fd817, 0d3EB1380B3AE80F1E, 0d3ED0EE258B7A8B04;
	fma.rn.f64 	%fd819, %fd818, %fd817, 0d3EF3B2669F02676F;
	fma.rn.f64 	%fd820, %fd819, %fd817, 0d3F1745CBA9AB0956;
	fma.rn.f64 	%fd821, %fd820, %fd817, 0d3F3C71C72D1B5154;
	fma.rn.f64 	%fd822, %fd821, %fd817, 0d3F624924923BE72D;
	fma.rn.f64 	%fd823, %fd822, %fd817, 0d3F8999999999A3C4;
	fma.rn.f64 	%fd824, %fd823, %fd817, 0d3FB5555555555554;
	sub.f64 	%fd825, %fd808, %fd816;
	add.f64 	%fd826, %fd825, %fd825;
	neg.f64 	%fd827, %fd816;
	fma.rn.f64 	%fd828, %fd827, %fd808, %fd826;
	mul.f64 	%fd829, %fd814, %fd828;
	mul.f64 	%fd830, %fd817, %fd824;
	fma.rn.f64 	%fd831, %fd830, %fd816, %fd829;
	xor.b32  	%r886, %r1734, -2147483648;
	mov.b32 	%r887, 1127219200;
	mov.b64 	%fd832, {%r886, %r887};
	sub.f64 	%fd833, %fd832, %fd109;
	fma.rn.f64 	%fd834, %fd833, 0d3FE62E42FEFA39EF, %fd816;
	fma.rn.f64 	%fd835, %fd833, 0dBFE62E42FEFA39EF, %fd834;
	sub.f64 	%fd836, %fd835, %fd816;
	sub.f64 	%fd837, %fd831, %fd836;
	fma.rn.f64 	%fd838, %fd833, 0d3C7ABC9E3B39803F, %fd837;
	add.f64 	%fd1957, %fd834, %fd838;
	bra.uni 	$L__BB1_93;
$L__BB1_86:
	setp.gt.s32 	%p117, %r111, 1000;
	mov.b32 	%r1749, 1001;
	@%p117 bra 	$L__BB1_97;
	neg.f64 	%fd869, %fd107;
	fma.rn.f64 	%fd870, %fd107, 0dBFF71547652B82FE, 0d4338000000000000;
	{
	.reg .b32 %temp; 
	mov.b64 	{%r906, %temp}, %fd870;
	}
	mov.f64 	%fd871, 0dC338000000000000;
	add.rn.f64 	%fd872, %fd870, %fd871;
	fma.rn.f64 	%fd873, %fd872, 0dBFE62E42FEFA39EF, %fd869;
	fma.rn.f64 	%fd874, %fd872, 0dBC7ABC9E3B39803F, %fd873;
	fma.rn.f64 	%fd875, %fd874, 0d3E5ADE1569CE2BDF, 0d3E928AF3FCA213EA;
	fma.rn.f64 	%fd876, %fd875, %fd874, 0d3EC71DEE62401315;
	fma.rn.f64 	%fd877, %fd876, %fd874, 0d3EFA01997C89EB71;
	fma.rn.f64 	%fd878, %fd877, %fd874, 0d3F2A01A014761F65;
	fma.rn.f64 	%fd879, %fd878, %fd874, 0d3F56C16C1852B7AF;
	fma.rn.f64 	%fd880, %fd879, %fd874, 0d3F81111111122322;
	fma.rn.f64 	%fd881, %fd880, %fd874, 0d3FA55555555502A1;
	fma.rn.f64 	%fd882, %fd881, %fd874, 0d3FC5555555555511;
	fma.rn.f64 	%fd883, %fd882, %fd874, 0d3FE000000000000B;
	fma.rn.f64 	%fd884, %fd883, %fd874, 0d3FF0000000000000;
	fma.rn.f64 	%fd885, %fd884, %fd874, 0d3FF0000000000000;
	{
	.reg .b32 %temp; 
	mov.b64 	{%r907, %temp}, %fd885;
	}
	{
	.reg .b32 %temp; 
	mov.b64 	{%temp, %r908}, %fd885;
	}
	shl.b32 	%r909, %r906, 20;
	add.s32 	%r910, %r909, %r908;
	mov.b64 	%fd886, {%r907, %r910};
	{
	.reg .b32 %temp; 
	mov.b64 	{%temp, %r911}, %fd869;
	}
	mov.b32 	%f32, %r911;
	abs.f32 	%f33, %f32;
	setp.lt.f32 	%p118, %f33, 0f4086232B;
	setp.gt.f64 	%p119, %fd107, 0d0000000000000000;
	mov.f64 	%fd887, 0d7FF0000000000000;
	sub.f64 	%fd888, %fd887, %fd107;
	selp.f64 	%fd889, 0d0000000000000000, %fd888, %p119;
	setp.geu.f32 	%p120, %f33, 0f40874800;
	shr.u32 	%r912, %r906, 31;
	add.s32 	%r913, %r906, %r912;
	shr.s32 	%r914, %r913, 1;
	shl.b32 	%r915, %r914, 20;
	add.s32 	%r916, %r908, %r915;
	mov.b64 	%fd890, {%r907, %r916};
	sub.s32 	%r917, %r906, %r914;
	shl.b32 	%r918, %r917, 20;
	add.s32 	%r919, %r918, 1072693248;
	mov.b32 	%r920, 0;
	mov.b64 	%fd891, {%r920, %r919};
	mul.f64 	%fd892, %fd891, %fd890;
	selp.f64 	%fd893, %fd889, %fd892, %p120;
	selp.f64 	%fd110, %fd886, %fd893, %p118;
	mov.u32 	%r1719, %r1747;
	mov.u32 	%r1718, %r1746;
$L__BB1_88:
	mov.f64 	%fd1953, 0d3FF0000000000000;
	mov.b32 	%r1720, 0;
$L__BB1_89:
	mov.u32 	%r1747, %r1719;
	mov.u32 	%r1746, %r1718;
	setp.ltu.f64 	%p121, %fd1953, %fd110;
	@%p121 bra 	$L__BB1_91;
	add.s32 	%r1720, %r1720, 1;
	shr.u32 	%r922, %r1743, 2;
	xor.b32  	%r923, %r922, %r1743;
	shl.b32 	%r924, %r1747, 4;
	shl.b32 	%r925, %r923, 1;
	xor.b32  	%r926, %r925, %r924;
	xor.b32  	%r927, %r926, %r923;
	xor.b32  	%r1718, %r927, %r1747;
	add.s32 	%r928, %r1744, %r1718;
	add.s32 	%r929, %r928, 362437;
	shr.u32 	%r930, %r1742, 2;
	xor.b32  	%r931, %r930, %r1742;
	shl.b32 	%r932, %r1718, 4;
	shl.b32 	%r933, %r931, 1;
	xor.b32  	%r934, %r933, %r932;
	xor.b32  	%r935, %r934, %r931;
	xor.b32  	%r1719, %r935, %r1718;
	add.s32 	%r1744, %r1744, 724874;
	add.s32 	%r936, %r1719, %r1744;
	cvt.u64.u32 	%rd49, %r929;
	mul.wide.u32 	%rd50, %r936, 2097152;
	xor.b64  	%rd51, %rd50, %rd49;
	cvt.rn.f64.u64 	%fd895, %rd51;
	fma.rn.f64 	%fd896, %fd895, 0d3CA0000000000000, 0d3C90000000000000;
	mul.f64 	%fd1953, %fd1953, %fd896;
	mov.u32 	%r1742, %r1746;
	mov.u32 	%r1743, %r1745;
	mov.u32 	%r1745, %r1747;
	bra.uni 	$L__BB1_89;
$L__BB1_91:
	add.s32 	%r1749, %r1720, -1;
	setp.gt.s32 	%p122, %r1749, %r111;
	mov.u32 	%r1719, %r1747;
	mov.u32 	%r1718, %r1746;
	@%p122 bra 	$L__BB1_88;
	bra.uni 	$L__BB1_97;
$L__BB1_92:
	fma.rn.f64 	%fd807, %fd1955, 0d7FF0000000000000, 0d7FF0000000000000;
	{
	.reg .b32 %temp; 
	mov.b64 	{%temp, %r878}, %fd1955;
	}
	and.b32  	%r879, %r878, 2147483647;
	setp.eq.s32 	%p108, %r879, 0;
	selp.f64 	%fd1957, 0dFFF0000000000000, %fd807, %p108;
$L__BB1_93:
	mul.f64 	%fd124, %fd1957, 0dC000000000000000;
	{
	.reg .b32 %temp; 
	mov.b64 	{%temp, %r888}, %fd115;
	}
	shl.b32 	%r889, %r888, 1;
	setp.gt.u32 	%p110, %r889, -2038431744;
	mov.f64 	%fd839, 0d0000000000000000;
	mul.rn.f64 	%fd840, %fd115, %fd839;
	selp.f64 	%fd125, %fd840, %fd115, %p110;
	{
	.reg .b32 %temp; 
	mov.b64 	{%r890, %temp}, %fd125;
	}
	{
	.reg .b32 %temp; 
	mov.b64 	{%temp, %r891}, %fd125;
	}
	add.s32 	%r892, %r891, 1048576;
	mov.b64 	%fd841, {%r890, %r892};
	cvt.rni.f64.f64 	%fd842, %fd841;
	cvt.rzi.s64.f64 	%rd45, %fd842;
	cvt.u32.u64 	%r893, %rd45;
	fma.rn.f64 	%fd843, %fd842, 0dBFE0000000000000, %fd125;
	mul.f64 	%fd844, %fd843, 0d3CA1A62633145C07;
	fma.rn.f64 	%fd845, %fd843, 0d400921FB54442D18, %fd844;
	mul.rn.f64 	%fd846, %fd845, %fd845;
	fma.rn.f64 	%fd847, %fd846, 0dBDA8FF8320FD8164, 0d3E21EEA7C1EF8528;
	fma.rn.f64 	%fd848, %fd847, %fd846, 0dBE927E4F8E06E6D9;
	fma.rn.f64 	%fd849, %fd848, %fd846, 0d3EFA01A019DDBCE9;
	fma.rn.f64 	%fd850, %fd849, %fd846, 0dBF56C16C16C15D47;
	fma.rn.f64 	%fd851, %fd850, %fd846, 0d3FA5555555555551;
	fma.rn.f64 	%fd852, %fd851, %fd846, 0dBFE0000000000000;
	fma.rn.f64 	%fd853, %fd852, %fd846, 0d3FF0000000000000;
	fma.rn.f64 	%fd854, %fd846, 0d3DE5DB65F9785EBA, 0dBE5AE5F12CB0D246;
	fma.rn.f64 	%fd855, %fd854, %fd846, 0d3EC71DE369ACE392;
	fma.rn.f64 	%fd856, %fd855, %fd846, 0dBF2A01A019DB62A1;
	fma.rn.f64 	%fd857, %fd856, %fd846, 0d3F81111111110818;
	fma.rn.f64 	%fd858, %fd857, %fd846, 0dBFC5555555555554;
	fma.rn.f64 	%fd859, %fd858, %fd846, 0d0000000000000000;
	fma.rn.f64 	%fd860, %fd859, %fd845, %fd845;
	and.b64  	%rd46, %rd45, 1;
	setp.eq.b64 	%p111, %rd46, 1;
	{
	.reg .b32 %temp; 
	mov.b64 	{%temp, %r894}, %fd860;
	}
	{
	.reg .b32 %temp; 
	mov.b64 	{%r895, %temp}, %fd860;
	}
	xor.b32  	%r896, %r894, -2147483648;
	mov.b64 	%fd861, {%r895, %r896};
	selp.f64 	%fd1958, %fd853, %fd860, %p111;
	selp.f64 	%fd1959, %fd861, %fd853, %p111;
	and.b32  	%r897, %r893, 2;
	setp.eq.s32 	%p112, %r897, 0;
	@%p112 bra 	$L__BB1_95;
	{
	.reg .b32 %temp; 
	mov.b64 	{%temp, %r898}, %fd1958;
	}
	{
	.reg .b32 %temp; 
	mov.b64 	{%r899, %temp}, %fd1958;
	}
	xor.b32  	%r900, %r898, -2147483648;
	mov.b64 	%fd1958, {%r899, %r900};
	{
	.reg .b32 %temp; 
	mov.b64 	{%temp, %r901}, %fd1959;
	}
	{
	.reg .b32 %temp; 
	mov.b64 	{%r902, %temp}, %fd1959;
	}
	xor.b32  	%r903, %r901, -2147483648;
	mov.b64 	%fd1959, {%r902, %r903};
$L__BB1_95:
	sqrt.rn.f64 	%fd862, %fd124;
	mov.f64 	%fd863, 0d0000000000000000;
	add.rn.f64 	%fd864, %fd1959, %fd863;
	cvt.rzi.f64.f64 	%fd865, %fd125;
	setp.eq.f64 	%p113, %fd125, %fd865;
	mul.rn.f64 	%fd866, %fd125, %fd863;
	selp.f64 	%fd867, %fd866, %fd1958, %p113;
	mul.f64 	%fd1961, %fd862, %fd867;
	mul.f64 	%fd1962, %fd862, %fd864;
	mov.b32 	%r1748, 1;
	mov.u32 	%r1742, %r137;
	mov.u32 	%r1743, %r1747;
	mov.u32 	%r1745, %r138;
	mov.u32 	%r1746, %r139;
	mov.u32 	%r1747, %r140;
$L__BB1_96:
	fma.rn.f64 	%fd868, %fd108, %fd1961, %fd107;
	cvt.rn.f32.f64 	%f31, %fd868;
	cvt.rni.s64.f32 	%rd47, %f31;
	cvt.u32.u64 	%r1749, %rd47;
	setp.lt.s32 	%p114, %r1749, 0;
	setp.lt.s32 	%p115, %r111, %r1749;
	or.pred  	%p116, %p114, %p115;
	@%p116 bra 	$L__BB1_79;
$L__BB1_97:
	ld.global.u32 	%r168, [%rd4+-24];
	cvt.rn.f64.s32 	%fd137, %r168;
	mul.f64 	%fd138, %fd137, 0d3F9999999999999A;
	neg.s32 	%r937, %r168;
	cvt.rn.f64.s32 	%fd139, %r937;
	div.rn.f64 	%fd140, %fd139, 0d4001F5C28F5C28F6;
	fma.rn.f64 	%fd897, %fd140, 0d3FF71547652B82FE, 0d4338000000000000;
	{
	.reg .b32 %temp; 
	mov.b64 	{%r169, %temp}, %fd897;
	}
	mov.f64 	%fd898, 0dC338000000000000;
	add.rn.f64 	%fd899, %fd897, %fd898;
	fma.rn.f64 	%fd900, %fd899, 0dBFE62E42FEFA39EF, %fd140;
	fma.rn.f64 	%fd901, %fd899, 0dBC7ABC9E3B39803F, %fd900;
	fma.rn.f64 	%fd902, %fd901, 0d3E5ADE1569CE2BDF, 0d3E928AF3FCA213EA;
	fma.rn.f64 	%fd903, %fd902, %fd901, 0d3EC71DEE62401315;
	fma.rn.f64 	%fd904, %fd903, %fd901, 0d3EFA01997C89EB71;
	fma.rn.f64 	%fd905, %fd904, %fd901, 0d3F2A01A014761F65;
	fma.rn.f64 	%fd906, %fd905, %fd901, 0d3F56C16C1852B7AF;
	fma.rn.f64 	%fd907, %fd906, %fd901, 0d3F81111111122322;
	fma.rn.f64 	%fd908, %fd907, %fd901, 0d3FA55555555502A1;
	fma.rn.f64 	%fd909, %fd908, %fd901, 0d3FC5555555555511;
	fma.rn.f64 	%fd910, %fd909, %fd901, 0d3FE000000000000B;
	fma.rn.f64 	%fd911, %fd910, %fd901, 0d3FF0000000000000;
	fma.rn.f64 	%fd912, %fd911, %fd901, 0d3FF0000000000000;
	{
	.reg .b32 %temp; 
	mov.b64 	{%r170, %temp}, %fd912;
	}
	{
	.reg .b32 %temp; 
	mov.b64 	{%temp, %r171}, %fd912;
	}
	shl.b32 	%r938, %r169, 20;
	add.s32 	%r939, %r938, %r171;
	mov.b64 	%fd1963, {%r170, %r939};
	{
	.reg .b32 %temp; 
	mov.b64 	{%temp, %r940}, %fd140;
	}
	mov.b32 	%f34, %r940;
	abs.f32 	%f8, %f34;
	setp.lt.f32 	%p123, %f8, 0f4086232B;
	@%p123 bra 	$L__BB1_100;
	setp.lt.f64 	%p124, %fd140, 0d0000000000000000;
	add.f64 	%fd913, %fd140, 0d7FF0000000000000;
	selp.f64 	%fd1963, 0d0000000000000000, %fd913, %p124;
	setp.geu.f32 	%p125, %f8, 0f40874800;
	@%p125 bra 	$L__BB1_100;
	shr.u32 	%r941, %r169, 31;
	add.s32 	%r942, %r169, %r941;
	shr.s32 	%r943, %r942, 1;
	shl.b32 	%r944, %r943, 20;
	add.s32 	%r945, %r171, %r944;
	mov.b64 	%fd914, {%r170, %r945};
	sub.s32 	%r946, %r169, %r943;
	shl.b32 	%r947, %r946, 20;
	add.s32 	%r948, %r947, 1072693248;
	mov.b32 	%r949, 0;
	mov.b64 	%fd915, {%r949, %r948};
	mul.f64 	%fd1963, %fd915, %fd914;
$L__BB1_100:
	div.rn.f64 	%fd145, %fd139, 0d404195C28F5C28F6;
	fma.rn.f64 	%fd916, %fd145, 0d3FF71547652B82FE, 0d4338000000000000;
	{
	.reg .b32 %temp; 
	mov.b64 	{%r172, %temp}, %fd916;
	}
	mov.f64 	%fd917, 0dC338000000000000;
	add.rn.f64 	%fd918, %fd916, %fd917;
	fma.rn.f64 	%fd919, %fd918, 0dBFE62E42FEFA39EF, %fd145;
	fma.rn.f64 	%fd920, %fd918, 0dBC7ABC9E3B39803F, %fd919;
	fma.rn.f64 	%fd921, %fd920, 0d3E5ADE1569CE2BDF, 0d3E928AF3FCA213EA;
	fma.rn.f64 	%fd922, %fd921, %fd920, 0d3EC71DEE62401315;
	fma.rn.f64 	%fd923, %fd922, %fd920, 0d3EFA01997C89EB71;
	fma.rn.f64 	%fd924, %fd923, %fd920, 0d3F2A01A014761F65;
	fma.rn.f64 	%fd925, %fd924, %fd920, 0d3F56C16C1852B7AF;
	fma.rn.f64 	%fd926, %fd925, %fd920, 0d3F81111111122322;
	fma.rn.f64 	%fd927, %fd926, %fd920, 0d3FA55555555502A1;
	fma.rn.f64 	%fd928, %fd927, %fd920, 0d3FC5555555555511;
	fma.rn.f64 	%fd929, %fd928, %fd920, 0d3FE000000000000B;
	fma.rn.f64 	%fd930, %fd929, %fd920, 0d3FF0000000000000;
	fma.rn.f64 	%fd931, %fd930, %fd920, 0d3FF0000000000000;
	{
	.reg .b32 %temp; 
	mov.b64 	{%r173, %temp}, %fd931;
	}
	{
	.reg .b32 %temp; 
	mov.b64 	{%temp, %r174}, %fd931;
	}
	shl.b32 	%r950, %r172, 20;
	add.s32 	%r951, %r950, %r174;
	mov.b64 	%fd1964, {%r173, %r951};
	{
	.reg .b32 %temp; 
	mov.b64 	{%temp, %r952}, %fd145;
	}
	mov.b32 	%f35, %r952;
	abs.f32 	%f9, %f35;
	setp.lt.f32 	%p126, %f9, 0f4086232B;
	@%p126 bra 	$L__BB1_103;
	setp.lt.f64 	%p127, %fd145, 0d0000000000000000;
	add.f64 	%fd932, %fd145, 0d7FF0000000000000;
	selp.f64 	%fd1964, 0d0000000000000000, %fd932, %p127;
	setp.geu.f32 	%p128, %f9, 0f40874800;
	@%p128 bra 	$L__BB1_103;
	shr.u32 	%r953, %r172, 31;
	add.s32 	%r954, %r172, %r953;
	shr.s32 	%r955, %r954, 1;
	shl.b32 	%r956, %r955, 20;
	add.s32 	%r957, %r174, %r956;
	mov.b64 	%fd933, {%r173, %r957};
	sub.s32 	%r958, %r172, %r955;
	shl.b32 	%r959, %r958, 20;
	add.s32 	%r960, %r959, 1072693248;
	mov.b32 	%r961, 0;
	mov.b64 	%fd934, {%r961, %r960};
	mul.f64 	%fd1964, %fd934, %fd933;
$L__BB1_103:
	mul.f64 	%fd935, %fd1964, 0d3FBEB851EB851EB8;
	fma.rn.f64 	%fd936, %fd1963, 0d3FD0A3D70A3D70A4, %fd935;
	add.f64 	%fd150, %fd936, 0d3FBC28F5C28F5C29;
	setp.gt.f64 	%p129, %fd150, 0d3F9999999999999A;
	@%p129 bra 	$L__BB1_113;
	setp.gt.s32 	%p130, %r168, 1000;
	mov.b32 	%r1788, 1001;
	@%p130 bra 	$L__BB1_124;
	mul.f64 	%fd937, %fd138, 0d3FEF333333333333;
	sqrt.rn.f64 	%fd151, %fd937;
	mov.b32 	%r963, 1127219200;
	mov.b32 	%r964, -2147483648;
	mov.b64 	%fd152, {%r964, %r963};
$L__BB1_106:
	setp.eq.s32 	%p131, %r1748, 1;
	mov.b32 	%r1748, 0;
	mov.f64 	%fd1973, %fd1962;
	@%p131 bra 	$L__BB1_123;
	shr.u32 	%r967, %r1743, 2;
	xor.b32  	%r968, %r967, %r1743;
	shl.b32 	%r969, %r1747, 4;
	shl.b32 	%r970, %r968, 1;
	xor.b32  	%r971, %r970, %r969;
	xor.b32  	%r972, %r971, %r968;
	xor.b32  	%r200, %r972, %r1747;
	add.s32 	%r973, %r1744, %r200;
	add.s32 	%r974, %r973, 362437;
	shr.u32 	%r975, %r1742, 2;
	xor.b32  	%r976, %r975, %r1742;
	shl.b32 	%r977, %r200, 4;
	shl.b32 	%r978, %r976, 1;
	xor.b32  	%r979, %r978, %r977;
	xor.b32  	%r980, %r979, %r976;
	xor.b32  	%r201, %r980, %r200;
	add.s32 	%r981, %r1744, %r201;
	add.s32 	%r982, %r981, 724874;
	shr.u32 	%r983, %r1745, 2;
	xor.b32  	%r984, %r983, %r1745;
	shl.b32 	%r985, %r201, 4;
	shl.b32 	%r986, %r984, 1;
	xor.b32  	%r987, %r986, %r985;
	xor.b32  	%r988, %r987, %r984;
	xor.b32  	%r202, %r988, %r201;
	add.s32 	%r989, %r1744, %r202;
	add.s32 	%r990, %r989, 1087311;
	shr.u32 	%r991, %r1746, 2;
	xor.b32  	%r992, %r991, %r1746;
	shl.b32 	%r993, %r202, 4;
	shl.b32 	%r994, %r992, 1;
	xor.b32  	%r995, %r994, %r993;
	xor.b32  	%r996, %r995, %r992;
	xor.b32  	%r203, %r996, %r202;
	add.s32 	%r1744, %r1744, 1449748;
	add.s32 	%r997, %r203, %r1744;
	cvt.u64.u32 	%rd52, %r974;
	mul.wide.u32 	%rd53, %r982, 2097152;
	xor.b64  	%rd54, %rd53, %rd52;
	cvt.rn.f64.u64 	%fd938, %rd54;
	fma.rn.f64 	%fd1967, %fd938, 0d3CA0000000000000, 0d3C90000000000000;
	cvt.u64.u32 	%rd55, %r990;
	mul.wide.u32 	%rd56, %r997, 2097152;
	xor.b64  	%rd57, %rd56, %rd55;
	cvt.rn.f64.u64 	%fd939, %rd57;
	fma.rn.f64 	%fd158, %fd939, 0d3CB0000000000000, 0d3CA0000000000000;
	{
	.reg .b32 %temp; 
	mov.b64 	{%temp, %r1770}, %fd1967;
	}
	{
	.reg .b32 %temp; 
	mov.b64 	{%r1771, %temp}, %fd1967;
	}
	setp.gt.s32 	%p132, %r1770, 1048575;
	mov.b32 	%r1772, -1023;
	@%p132 bra 	$L__BB1_109;
	mul.f64 	%fd1967, %fd1967, 0d4350000000000000;
	{
	.reg .b32 %temp; 
	mov.b64 	{%temp, %r1770}, %fd1967;
	}
	{
	.reg .b32 %temp; 
	mov.b64 	{%r1771, %temp}, %fd1967;
	}
	mov.b32 	%r1772, -1077;
$L__BB1_109:
	add.s32 	%r999, %r1770, -1;
	setp.gt.u32 	%p133, %r999, 2146435070;
	@%p133 bra 	$L__BB1_119;
	shr.u32 	%r1002, %r1770, 20;
	add.s32 	%r1773, %r1772, %r1002;
	and.b32  	%r1003, %r1770, 1048575;
	or.b32  	%r1004, %r1003, 1072693248;
	mov.b64 	%fd1968, {%r1771, %r1004};
	setp.lt.u32 	%p135, %r1004, 1073127583;
	@%p135 bra 	$L__BB1_112;
	{
	.reg .b32 %temp; 
	mov.b64 	{%r1005, %temp}, %fd1968;
	}
	{
	.reg .b32 %temp; 
	mov.b64 	{%temp, %r1006}, %fd1968;
	}
	add.s32 	%r1007, %r1006, -1048576;
	mov.b64 	%fd1968, {%r1005, %r1007};
	add.s32 	%r1773, %r1773, 1;
$L__BB1_112:
	add.f64 	%fd941, %fd1968, 0dBFF0000000000000;
	add.f64 	%fd942, %fd1968, 0d3FF0000000000000;
	rcp.approx.ftz.f64 	%fd943, %fd942;
	neg.f64 	%fd944, %fd942;
	fma.rn.f64 	%fd945, %fd944, %fd943, 0d3FF0000000000000;
	fma.rn.f64 	%fd946, %fd945, %fd945, %fd945;
	fma.rn.f64 	%fd947, %fd946, %fd943, %fd943;
	mul.f64 	%fd948, %fd941, %fd947;
	fma.rn.f64 	%fd949, %fd941, %fd947, %fd948;
	mul.f64 	%fd950, %fd949, %fd949;
	fma.rn.f64 	%fd951, %fd950, 0d3EB1380B3AE80F1E, 0d3ED0EE258B7A8B04;
	fma.rn.f64 	%fd952, %fd951, %fd950, 0d3EF3B2669F02676F;
	fma.rn.f64 	%fd953, %fd952, %fd950, 0d3F1745CBA9AB0956;
	fma.rn.f64 	%fd954, %fd953, %fd950, 0d3F3C71C72D1B5154;
	fma.rn.f64 	%fd955, %fd954, %fd950, 0d3F624924923BE72D;
	fma.rn.f64 	%fd956, %fd955, %fd950, 0d3F8999999999A3C4;
	fma.rn.f64 	%fd957, %fd956, %fd950, 0d3FB5555555555554;
	sub.f64 	%fd958, %fd941, %fd949;
	add.f64 	%fd959, %fd958, %fd958;
	neg.f64 	%fd960, %fd949;
	fma.rn.f64 	%fd961, %fd960, %fd941, %fd959;
	mul.f64 	%fd962, %fd947, %fd961;
	mul.f64 	%fd963, %fd950, %fd957;
	fma.rn.f64 	%fd964, %fd963, %fd949, %fd962;
	xor.b32  	%r1008, %r1773, -2147483648;
	mov.b32 	%r1009, 1127219200;
	mov.b64 	%fd965, {%r1008, %r1009};
	sub.f64 	%fd966, %fd965, %fd152;
	fma.rn.f64 	%fd967, %fd966, 0d3FE62E42FEFA39EF, %fd949;
	fma.rn.f64 	%fd968, %fd966, 0dBFE62E42FEFA39EF, %fd967;
	sub.f64 	%fd969, %fd968, %fd949;
	sub.f64 	%fd970, %fd964, %fd969;
	fma.rn.f64 	%fd971, %fd966, 0d3C7ABC9E3B39803F, %fd970;
	add.f64 	%fd1969, %fd967, %fd971;
	bra.uni 	$L__BB1_120;
$L__BB1_113:
	setp.gt.s32 	%p143, %r168, 1000;
	mov.b32 	%r1788, 1001;
	@%p143 bra 	$L__BB1_124;
	neg.f64 	%fd1002, %fd138;
	fma.rn.f64 	%fd1003, %fd138, 0dBFF71547652B82FE, 0d4338000000000000;
	{
	.reg .b32 %temp; 
	mov.b64 	{%r1028, %temp}, %fd1003;
	}
	mov.f64 	%fd1004, 0dC338000000000000;
	add.rn.f64 	%fd1005, %fd1003, %fd1004;
	fma.rn.f64 	%fd1006, %fd1005, 0dBFE62E42FEFA39EF, %fd1002;
	fma.rn.f64 	%fd1007, %fd1005, 0dBC7ABC9E3B39803F, %fd1006;
	fma.rn.f64 	%fd1008, %fd1007, 0d3E5ADE1569CE2BDF, 0d3E928AF3FCA213EA;
	fma.rn.f64 	%fd1009, %fd1008, %fd1007, 0d3EC71DEE62401315;
	fma.rn.f64 	%fd1010, %fd1009, %fd1007, 0d3EFA01997C89EB71;
	fma.rn.f64 	%fd1011, %fd1010, %fd1007, 0d3F2A01A014761F65;
	fma.rn.f64 	%fd1012, %fd1011, %fd1007, 0d3F56C16C1852B7AF;
	fma.rn.f64 	%fd1013, %fd1012, %fd1007, 0d3F81111111122322;
	fma.rn.f64 	%fd1014, %fd1013, %fd1007, 0d3FA55555555502A1;
	fma.rn.f64 	%fd1015, %fd1014, %fd1007, 0d3FC5555555555511;
	fma.rn.f64 	%fd1016, %fd1015, %fd1007, 0d3FE000000000000B;
	fma.rn.f64 	%fd1017, %fd1016, %fd1007, 0d3FF0000000000000;
	fma.rn.f64 	%fd1018, %fd1017, %fd1007, 0d3FF0000000000000;
	{
	.reg .b32 %temp; 
	mov.b64 	{%r1029, %temp}, %fd1018;
	}
	{
	.reg .b32 %temp; 
	mov.b64 	{%temp, %r1030}, %fd1018;
	}
	shl.b32 	%r1031, %r1028, 20;
	add.s32 	%r1032, %r1031, %r1030;
	mov.b64 	%fd1019, {%r1029, %r1032};
	{
	.reg .b32 %temp; 
	mov.b64 	{%temp, %r1033}, %fd1002;
	}
	mov.b32 	%f37, %r1033;
	abs.f32 	%f38, %f37;
	setp.lt.f32 	%p144, %f38, 0f4086232B;
	setp.gt.f64 	%p145, %fd138, 0d0000000000000000;
	mov.f64 	%fd1020, 0d7FF0000000000000;
	sub.f64 	%fd1021, %fd1020, %fd138;
	selp.f64 	%fd1022, 0d0000000000000000, %fd1021, %p145;
	setp.geu.f32 	%p146, %f38, 0f40874800;
	shr.u32 	%r1034, %r1028, 31;
	add.s32 	%r1035, %r1028, %r1034;
	shr.s32 	%r1036, %r1035, 1;
	shl.b32 	%r1037, %r1036, 20;
	add.s32 	%r1038, %r1030, %r1037;
	mov.b64 	%fd1023, {%r1029, %r1038};
	sub.s32 	%r1039, %r1028, %r1036;
	shl.b32 	%r1040, %r1039, 20;
	add.s32 	%r1041, %r1040, 1072693248;
	mov.b32 	%r1042, 0;
	mov.b64 	%fd1024, {%r1042, %r1041};
	mul.f64 	%fd1025, %fd1024, %fd1023;
	selp.f64 	%fd1026, %fd1022, %fd1025, %p146;
	selp.f64 	%fd153, %fd1019, %fd1026, %p144;
	mov.u32 	%r1758, %r1747;
	mov.u32 	%r1757, %r1746;
$L__BB1_115:
	mov.f64 	%fd1965, 0d3FF0000000000000;
	mov.b32 	%r1759, 0;
$L__BB1_116:
	mov.u32 	%r1747, %r1758;
	mov.u32 	%r1746, %r1757;
	setp.ltu.f64 	%p147, %fd1965, %fd153;
	@%p147 bra 	$L__BB1_118;
	add.s32 	%r1759, %r1759, 1;
	shr.u32 	%r1044, %r1743, 2;
	xor.b32  	%r1045, %r1044, %r1743;
	shl.b32 	%r1046, %r1747, 4;
	shl.b32 	%r1047, %r1045, 1;
	xor.b32  	%r1048, %r1047, %r1046;
	xor.b32  	%r1049, %r1048, %r1045;
	xor.b32  	%r1757, %r1049, %r1747;
	add.s32 	%r1050, %r1744, %r1757;
	add.s32 	%r1051, %r1050, 362437;
	shr.u32 	%r1052, %r1742, 2;
	xor.b32  	%r1053, %r1052, %r1742;
	shl.b32 	%r1054, %r1757, 4;
	shl.b32 	%r1055, %r1053, 1;
	xor.b32  	%r1056, %r1055, %r1054;
	xor.b32  	%r1057, %r1056, %r1053;
	xor.b32  	%r1758, %r1057, %r1757;
	add.s32 	%r1744, %r1744, 724874;
	add.s32 	%r1058, %r1758, %r1744;
	cvt.u64.u32 	%rd62, %r1051;
	mul.wide.u32 	%rd63, %r1058, 2097152;
	xor.b64  	%rd64, %rd63, %rd62;
	cvt.rn.f64.u64 	%fd1028, %rd64;
	fma.rn.f64 	%fd1029, %fd1028, 0d3CA0000000000000, 0d3C90000000000000;
	mul.f64 	%fd1965, %fd1965, %fd1029;
	mov.u32 	%r1742, %r1746;
	mov.u32 	%r1743, %r1745;
	mov.u32 	%r1745, %r1747;
	bra.uni 	$L__BB1_116;
$L__BB1_118:
	add.s32 	%r1788, %r1759, -1;
	setp.gt.s32 	%p148, %r1788, %r168;
	mov.u32 	%r1758, %r1747;
	mov.u32 	%r1757, %r1746;
	@%p148 bra 	$L__BB1_115;
	bra.uni 	$L__BB1_124;
$L__BB1_119:
	fma.rn.f64 	%fd940, %fd1967, 0d7FF0000000000000, 0d7FF0000000000000;
	{
	.reg .b32 %temp; 
	mov.b64 	{%temp, %r1000}, %fd1967;
	}
	and.b32  	%r1001, %r1000, 2147483647;
	setp.eq.s32 	%p134, %r1001, 0;
	selp.f64 	%fd1969, 0dFFF0000000000000, %fd940, %p134;
$L__BB1_120:
	mul.f64 	%fd167, %fd1969, 0dC000000000000000;
	{
	.reg .b32 %temp; 
	mov.b64 	{%temp, %r1010}, %fd158;
	}
	shl.b32 	%r1011, %r1010, 1;
	setp.gt.u32 	%p136, %r1011, -2038431744;
	mov.f64 	%fd972, 0d0000000000000000;
	mul.rn.f64 	%fd973, %fd158, %fd972;
	selp.f64 	%fd168, %fd973, %fd158, %p136;
	{
	.reg .b32 %temp; 
	mov.b64 	{%r1012, %temp}, %fd168;
	}
	{
	.reg .b32 %temp; 
	mov.b64 	{%temp, %r1013}, %fd168;
	}
	add.s32 	%r1014, %r1013, 1048576;
	mov.b64 	%fd974, {%r1012, %r1014};
	cvt.rni.f64.f64 	%fd975, %fd974;
	cvt.rzi.s64.f64 	%rd58, %fd975;
	cvt.u32.u64 	%r1015, %rd58;
	fma.rn.f64 	%fd976, %fd975, 0dBFE0000000000000, %fd168;
	mul.f64 	%fd977, %fd976, 0d3CA1A62633145C07;
	fma.rn.f64 	%fd978, %fd976, 0d400921FB54442D18, %fd977;
	mul.rn.f64 	%fd979, %fd978, %fd978;
	fma.rn.f64 	%fd980, %fd979, 0dBDA8FF8320FD8164, 0d3E21EEA7C1EF8528;
	fma.rn.f64 	%fd981, %fd980, %fd979, 0dBE927E4F8E06E6D9;
	fma.rn.f64 	%fd982, %fd981, %fd979, 0d3EFA01A019DDBCE9;
	fma.rn.f64 	%fd983, %fd982, %fd979, 0dBF56C16C16C15D47;
	fma.rn.f64 	%fd984, %fd983, %fd979, 0d3FA5555555555551;
	fma.rn.f64 	%fd985, %fd984, %fd979, 0dBFE0000000000000;
	fma.rn.f64 	%fd986, %fd985, %fd979, 0d3FF0000000000000;
	fma.rn.f64 	%fd987, %fd979, 0d3DE5DB65F9785EBA, 0dBE5AE5F12CB0D246;
	fma.rn.f64 	%fd988, %fd987, %fd979, 0d3EC71DE369ACE392;
	fma.rn.f64 	%fd989, %fd988, %fd979, 0dBF2A01A019DB62A1;
	fma.rn.f64 	%fd990, %fd989, %fd979, 0d3F81111111110818;
	fma.rn.f64 	%fd991, %fd990, %fd979, 0dBFC5555555555554;
	fma.rn.f64 	%fd992, %fd991, %fd979, 0d0000000000000000;
	fma.rn.f64 	%fd993, %fd992, %fd978, %fd978;
	and.b64  	%rd59, %rd58, 1;
	setp.eq.b64 	%p137, %rd59, 1;
	{
	.reg .b32 %temp; 
	mov.b64 	{%temp, %r1016}, %fd993;
	}
	{
	.reg .b32 %temp; 
	mov.b64 	{%r1017, %temp}, %fd993;
	}
	xor.b32  	%r1018, %r1016, -2147483648;
	mov.b64 	%fd994, {%r1017, %r1018};
	selp.f64 	%fd1970, %fd986, %fd993, %p137;
	selp.f64 	%fd1971, %fd994, %fd986, %p137;
	and.b32  	%r1019, %r1015, 2;
	setp.eq.s32 	%p138, %r1019, 0;
	@%p138 bra 	$L__BB1_122;
	{
	.reg .b32 %temp; 
	mov.b64 	{%temp, %r1020}, %fd1970;
	}
	{
	.reg .b32 %temp; 
	mov.b64 	{%r1021, %temp}, %fd1970;
	}
	xor.b32  	%r1022, %r1020, -2147483648;
	mov.b64 	%fd1970, {%r1021, %r1022};
	{
	.reg .b32 %temp; 
	mov.b64 	{%temp, %r1023}, %fd1971;
	}
	{
	.reg .b32 %temp; 
	mov.b64 	{%r1024, %temp}, %fd1971;
	}
	xor.b32  	%r1025, %r1023, -2147483648;
	mov.b64 	%fd1971, {%r1024, %r1025};
$L__BB1_122:
	sqrt.rn.f64 	%fd995, %fd167;
	mov.f64 	%fd996, 0d0000000000000000;
	add.rn.f64 	%fd997, %fd1971, %fd996;
	cvt.rzi.f64.f64 	%fd998, %fd168;
	setp.eq.f64 	%p139, %fd168, %fd998;
	mul.rn.f64 	%fd999, %fd168, %fd996;
	selp.f64 	%fd1000, %fd999, %fd1970, %p139;
	mul.f64 	%fd1973, %fd995, %fd1000;
	mul.f64 	%fd1962, %fd995, %fd997;
	mov.b32 	%r1748, 1;
	mov.u32 	%r1742, %r200;
	mov.u32 	%r1743, %r1747;
	mov.u32 	%r1745, %r201;
	mov.u32 	%r1746, %r202;
	mov.u32 	%r1747, %r203;
$L__BB1_123:
	fma.rn.f64 	%fd1001, %fd151, %fd1973, %fd138;
	cvt.rn.f32.f64 	%f36, %fd1001;
	cvt.rni.s64.f32 	%rd60, %f36;
	cvt.u32.u64 	%r1788, %rd60;
	setp.lt.s32 	%p140, %r1788, 0;
	setp.lt.s32 	%p141, %r168, %r1788;
	or.pred  	%p142, %p140, %p141;
	@%p142 bra 	$L__BB1_106;
$L__BB1_124:
	sub.s32 	%r231, %r168, %r1788;
	mul.f64 	%fd180, %fd62, %fd137;
	setp.lt.f64 	%p149, %fd62, %fd150;
	@%p149 bra 	$L__BB1_134;
	setp.gt.s32 	%p150, %r231, 1000;
	mov.b32 	%r1827, 1001;
	@%p150 bra 	$L__BB1_145;
	mov.f64 	%fd1030, 0d3FF0000000000000;
	sub.f64 	%fd1031, %fd1030, %fd62;
	mul.f64 	%fd1032, %fd1031, %fd180;
	sqrt.rn.f64 	%fd181, %fd1032;
	mov.b32 	%r1060, 1127219200;
	mov.b32 	%r1061, -2147483648;
	mov.b64 	%fd182, {%r1061, %r1060};
$L__BB1_127:
	setp.eq.s32 	%p151, %r1748, 1;
	mov.b32 	%r1748, 0;
	mov.f64 	%fd1983, %fd1962;
	@%p151 bra 	$L__BB1_144;
	shr.u32 	%r1064, %r1743, 2;
	xor.b32  	%r1065, %r1064, %r1743;
	shl.b32 	%r1066, %r1747, 4;
	shl.b32 	%r1067, %r1065, 1;
	xor.b32  	%r1068, %r1067, %r1066;
	xor.b32  	%r1069, %r1068, %r1065;
	xor.b32  	%r257, %r1069, %r1747;
	add.s32 	%r1070, %r1744, %r257;
	add.s32 	%r1071, %r1070, 362437;
	shr.u32 	%r1072, %r1742, 2;
	xor.b32  	%r1073, %r1072, %r1742;
	shl.b32 	%r1074, %r257, 4;
	shl.b32 	%r1075, %r1073, 1;
	xor.b32  	%r1076, %r1075, %r1074;
	xor.b32  	%r1077, %r1076, %r1073;
	xor.b32  	%r258, %r1077, %r257;
	add.s32 	%r1078, %r1744, %r258;
	add.s32 	%r1079, %r1078, 724874;
	shr.u32 	%r1080, %r1745, 2;
	xor.b32  	%r1081, %r1080, %r1745;
	shl.b32 	%r1082, %r258, 4;
	shl.b32 	%r1083, %r1081, 1;
	xor.b32  	%r1084, %r1083, %r1082;
	xor.b32  	%r1085, %r1084, %r1081;
	xor.b32  	%r259, %r1085, %r258;
	add.s32 	%r1086, %r1744, %r259;
	add.s32 	%r1087, %r1086, 1087311;
	shr.u32 	%r1088, %r1746, 2;
	xor.b32  	%r1089, %r1088, %r1746;
	shl.b32 	%r1090, %r259, 4;
	shl.b32 	%r1091, %r1089, 1;
	xor.b32  	%r1092, %r1091, %r1090;
	xor.b32  	%r1093, %r1092, %r1089;
	xor.b32  	%r260, %r1093, %r259;
	add.s32 	%r1744, %r1744, 1449748;
	add.s32 	%r1094, %r260, %r1744;
	cvt.u64.u32 	%rd65, %r1071;
	mul.wide.u32 	%rd66, %r1079, 2097152;
	xor.b64  	%rd67, %rd66, %rd65;
	cvt.rn.f64.u64 	%fd1033, %rd67;
	fma.rn.f64 	%fd1977, %fd1033, 0d3CA0000000000000, 0d3C90000000000000;
	cvt.u64.u32 	%rd68, %r1087;
	mul.wide.u32 	%rd69, %r1094, 2097152;
	xor.b64  	%rd70, %rd69, %rd68;
	cvt.rn.f64.u64 	%fd1034, %rd70;
	fma.rn.f64 	%fd188, %fd1034, 0d3CB0000000000000, 0d3CA0000000000000;
	{
	.reg .b32 %temp; 
	mov.b64 	{%temp, %r1809}, %fd1977;
	}
	{
	.reg .b32 %temp; 
	mov.b64 	{%r1810, %temp}, %fd1977;
	}
	setp.gt.s32 	%p152, %r1809, 1048575;
	mov.b32 	%r1811, -1023;
	@%p152 bra 	$L__BB1_130;
	mul.f64 	%fd1977, %fd1977, 0d4350000000000000;
	{
	.reg .b32 %temp; 
	mov.b64 	{%temp, %r1809}, %fd1977;
	}
	{
	.reg .b32 %temp; 
	mov.b64 	{%r1810, %temp}, %fd1977;
	}
	mov.b32 	%r1811, -1077;
$L__BB1_130:
	add.s32 	%r1096, %r1809, -1;
	setp.gt.u32 	%p153, %r1096, 2146435070;
	@%p153 bra 	$L__BB1_140;
	shr.u32 	%r1099, %r1809, 20;
	add.s32 	%r1812, %r1811, %r1099;
	and.b32  	%r1100, %r1809, 1048575;
	or.b32  	%r1101, %r1100, 1072693248;
	mov.b64 	%fd1978, {%r1810, %r1101};
	setp.lt.u32 	%p155, %r1101, 1073127583;
	@%p155 bra 	$L__BB1_133;
	{
	.reg .b32 %temp; 
	mov.b64 	{%r1102, %temp}, %fd1978;
	}
	{
	.reg .b32 %temp; 
	mov.b64 	{%temp, %r1103}, %fd1978;
	}
	add.s32 	%r1104, %r1103, -1048576;
	mov.b64 	%fd1978, {%r1102, %r1104};
	add.s32 	%r1812, %r1812, 1;
$L__BB1_133:
	add.f64 	%fd1036, %fd1978, 0dBFF0000000000000;
	add.f64 	%fd1037, %fd1978, 0d3FF0000000000000;
	rcp.approx.ftz.f64 	%fd1038, %fd1037;
	neg.f64 	%fd1039, %fd1037;
	fma.rn.f64 	%fd1040, %fd1039, %fd1038, 0d3FF0000000000000;
	fma.rn.f64 	%fd1041, %fd1040, %fd1040, %fd1040;
	fma.rn.f64 	%fd1042, %fd1041, %fd1038, %fd1038;
	mul.f64 	%fd1043, %fd1036, %fd1042;
	fma.rn.f64 	%fd1044, %fd1036, %fd1042, %fd1043;
	mul.f64 	%fd1045, %fd1044, %fd1044;
	fma.rn.f64 	%fd1046, %fd1045, 0d3EB1380B3AE80F1E, 0d3ED0EE258B7A8B04;
	fma.rn.f64 	%fd1047, %fd1046, %fd1045, 0d3EF3B2669F02676F;
	fma.rn.f64 	%fd1048, %fd1047, %fd1045, 0d3F1745CBA9AB0956;
	fma.rn.f64 	%fd1049, %fd1048, %fd1045, 0d3F3C71C72D1B5154;
	fma.rn.f64 	%fd1050, %fd1049, %fd1045, 0d3F624924923BE72D;
	fma.rn.f64 	%fd1051, %fd1050, %fd1045, 0d3F8999999999A3C4;
	fma.rn.f64 	%fd1052, %fd1051, %fd1045, 0d3FB5555555555554;
	sub.f64 	%fd1053, %fd1036, %fd1044;
	add.f64 	%fd1054, %fd1053, %fd1053;
	neg.f64 	%fd1055, %fd1044;
	fma.rn.f64 	%fd1056, %fd1055, %fd1036, %fd1054;
	mul.f64 	%fd1057, %fd1042, %fd1056;
	mul.f64 	%fd1058, %fd1045, %fd1052;
	fma.rn.f64 	%fd1059, %fd1058, %fd1044, %fd1057;
	xor.b32  	%r1105, %r1812, -2147483648;
	mov.b32 	%r1106, 1127219200;
	mov.b64 	%fd1060, {%r1105, %r1106};
	sub.f64 	%fd1061, %fd1060, %fd182;
	fma.rn.f64 	%fd1062, %fd1061, 0d3FE62E42FEFA39EF, %fd1044;
	fma.rn.f64 	%fd1063, %fd1061, 0dBFE62E42FEFA39EF, %fd1062;
	sub.f64 	%fd1064, %fd1063, %fd1044;
	sub.f64 	%fd1065, %fd1059, %fd1064;
	fma.rn.f64 	%fd1066, %fd1061, 0d3C7ABC9E3B39803F, %fd1065;
	add.f64 	%fd1979, %fd1062, %fd1066;
	bra.uni 	$L__BB1_141;
$L__BB1_134:
	setp.gt.s32 	%p163, %r231, 1000;
	mov.b32 	%r1827, 1001;
	@%p163 bra 	$L__BB1_145;
	neg.f64 	%fd1097, %fd180;
	fma.rn.f64 	%fd1098, %fd180, 0dBFF71547652B82FE, 0d4338000000000000;
	{
	.reg .b32 %temp; 
	mov.b64 	{%r1125, %temp}, %fd1098;
	}
	mov.f64 	%fd1099, 0dC338000000000000;
	add.rn.f64 	%fd1100, %fd1098, %fd1099;
	fma.rn.f64 	%fd1101, %fd1100, 0dBFE62E42FEFA39EF, %fd1097;
	fma.rn.f64 	%fd1102, %fd1100, 0dBC7ABC9E3B39803F, %fd1101;
	fma.rn.f64 	%fd1103, %fd1102, 0d3E5ADE1569CE2BDF, 0d3E928AF3FCA213EA;
	fma.rn.f64 	%fd1104, %fd1103, %fd1102, 0d3EC71DEE62401315;
	fma.rn.f64 	%fd1105, %fd1104, %fd1102, 0d3EFA01997C89EB71;
	fma.rn.f64 	%fd1106, %fd1105, %fd1102, 0d3F2A01A014761F65;
	fma.rn.f64 	%fd1107, %fd1106, %fd1102, 0d3F56C16C1852B7AF;
	fma.rn.f64 	%fd1108, %fd1107, %fd1102, 0d3F81111111122322;
	fma.rn.f64 	%fd1109, %fd1108, %fd1102, 0d3FA55555555502A1;
	fma.rn.f64 	%fd1110, %fd1109, %fd1102, 0d3FC5555555555511;
	fma.rn.f64 	%fd1111, %fd1110, %fd1102, 0d3FE000000000000B;
	fma.rn.f64 	%fd1112, %fd1111, %fd1102, 0d3FF0000000000000;
	fma.rn.f64 	%fd1113, %fd1112, %fd1102, 0d3FF0000000000000;
	{
	.reg .b32 %temp; 
	mov.b64 	{%r1126, %temp}, %fd1113;
	}
	{
	.reg .b32 %temp; 
	mov.b64 	{%temp, %r1127}, %fd1113;
	}
	shl.b32 	%r1128, %r1125, 20;
	add.s32 	%r1129, %r1128, %r1127;
	mov.b64 	%fd1114, {%r1126, %r1129};
	{
	.reg .b32 %temp; 
	mov.b64 	{%temp, %r1130}, %fd1097;
	}
	mov.b32 	%f40, %r1130;
	abs.f32 	%f41, %f40;
	setp.lt.f32 	%p164, %f41, 0f4086232B;
	setp.gt.f64 	%p165, %fd180, 0d0000000000000000;
	mov.f64 	%fd1115, 0d7FF0000000000000;
	sub.f64 	%fd1116, %fd1115, %fd180;
	selp.f64 	%fd1117, 0d0000000000000000, %fd1116, %p165;
	setp.geu.f32 	%p166, %f41, 0f40874800;
	shr.u32 	%r1131, %r1125, 31;
	add.s32 	%r1132, %r1125, %r1131;
	shr.s32 	%r1133, %r1132, 1;
	shl.b32 	%r1134, %r1133, 20;
	add.s32 	%r1135, %r1127, %r1134;
	mov.b64 	%fd1118, {%r1126, %r1135};
	sub.s32 	%r1136, %r1125, %r1133;
	shl.b32 	%r1137, %r1136, 20;
	add.s32 	%r1138, %r1137, 1072693248;
	mov.b32 	%r1139, 0;
	mov.b64 	%fd1119, {%r1139, %r1138};
	mul.f64 	%fd1120, %fd1119, %fd1118;
	selp.f64 	%fd1121, %fd1117, %fd1120, %p166;
	selp.f64 	%fd183, %fd1114, %fd1121, %p164;
	mov.u32 	%r1797, %r1747;
	mov.u32 	%r1796, %r1746;
$L__BB1_136:
	mov.f64 	%fd1975, 0d3FF0000000000000;
	mov.b32 	%r1798, 0;
$L__BB1_137:
	mov.u32 	%r1747, %r1797;
	mov.u32 	%r1746, %r1796;
	setp.ltu.f64 	%p167, %fd1975, %fd183;
	@%p167 bra 	$L__BB1_139;
	add.s32 	%r1798, %r1798, 1;
	shr.u32 	%r1141, %r1743, 2;
	xor.b32  	%r1142, %r1141, %r1743;
	shl.b32 	%r1143, %r1747, 4;
	shl.b32 	%r1144, %r1142, 1;
	xor.b32  	%r1145, %r1144, %r1143;
	xor.b32  	%r1146, %r1145, %r1142;
	xor.b32  	%r1796, %r1146, %r1747;
	add.s32 	%r1147, %r1744, %r1796;
	add.s32 	%r1148, %r1147, 362437;
	shr.u32 	%r1149, %r1742, 2;
	xor.b32  	%r1150, %r1149, %r1742;
	shl.b32 	%r1151, %r1796, 4;
	shl.b32 	%r1152, %r1150, 1;
	xor.b32  	%r1153, %r1152, %r1151;
	xor.b32  	%r1154, %r1153, %r1150;
	xor.b32  	%r1797, %r1154, %r1796;
	add.s32 	%r1744, %r1744, 724874;
	add.s32 	%r1155, %r1797, %r1744;
	cvt.u64.u32 	%rd75, %r1148;
	mul.wide.u32 	%rd76, %r1155, 2097152;
	xor.b64  	%rd77, %rd76, %rd75;
	cvt.rn.f64.u64 	%fd1123, %rd77;
	fma.rn.f64 	%fd1124, %fd1123, 0d3CA0000000000000, 0d3C90000000000000;
	mul.f64 	%fd1975, %fd1975, %fd1124;
	mov.u32 	%r1742, %r1746;
	mov.u32 	%r1743, %r1745;
	mov.u32 	%r1745, %r1747;
	bra.uni 	$L__BB1_137;
$L__BB1_139:
	add.s32 	%r1827, %r1798, -1;
	setp.gt.s32 	%p168, %r1827, %r231;
	mov.u32 	%r1797, %r1747;
	mov.u32 	%r1796, %r1746;
	@%p168 bra 	$L__BB1_136;
	bra.uni 	$L__BB1_145;
$L__BB1_140:
	fma.rn.f64 	%fd1035, %fd1977, 0d7FF0000000000000, 0d7FF0000000000000;
	{
	.reg .b32 %temp; 
	mov.b64 	{%temp, %r1097}, %fd1977;
	}
	and.b32  	%r1098, %r1097, 2147483647;
	setp.eq.s32 	%p154, %r1098, 0;
	selp.f64 	%fd1979, 0dFFF0000000000000, %fd1035, %p154;
$L__BB1_141:
	mul.f64 	%fd197, %fd1979, 0dC000000000000000;
	{
	.reg .b32 %temp; 
	mov.b64 	{%temp, %r1107}, %fd188;
	}
	shl.b32 	%r1108, %r1107, 1;
	setp.gt.u32 	%p156, %r1108, -2038431744;
	mov.f64 	%fd1067, 0d0000000000000000;
	mul.rn.f64 	%fd1068, %fd188, %fd1067;
	selp.f64 	%fd198, %fd1068, %fd188, %p156;
	{
	.reg .b32 %temp; 
	mov.b64 	{%r1109, %temp}, %fd198;
	}
	{
	.reg .b32 %temp; 
	mov.b64 	{%temp, %r1110}, %fd198;
	}
	add.s32 	%r1111, %r1110, 1048576;
	mov.b64 	%fd1069, {%r1109, %r1111};
	cvt.rni.f64.f64 	%fd1070, %fd1069;
	cvt.rzi.s64.f64 	%rd71, %fd1070;
	cvt.u32.u64 	%r1112, %rd71;
	fma.rn.f64 	%fd1071, %fd1070, 0dBFE0000000000000, %fd198;
	mul.f64 	%fd1072, %fd1071, 0d3CA1A62633145C07;
	fma.rn.f64 	%fd1073, %fd1071, 0d400921FB54442D18, %fd1072;
	mul.rn.f64 	%fd1074, %fd1073, %fd1073;
	fma.rn.f64 	%fd1075, %fd1074, 0dBDA8FF8320FD8164, 0d3E21EEA7C1EF8528;
	fma.rn.f64 	%fd1076, %fd1075, %fd1074, 0dBE927E4F8E06E6D9;
	fma.rn.f64 	%fd1077, %fd1076, %fd1074, 0d3EFA01A019DDBCE9;
	fma.rn.f64 	%fd1078, %fd1077, %fd1074, 0dBF56C16C16C15D47;
	fma.rn.f64 	%fd1079, %fd1078, %fd1074, 0d3FA5555555555551;
	fma.rn.f64 	%fd1080, %fd1079, %fd1074, 0dBFE0000000000000;
	fma.rn.f64 	%fd1081, %fd1080, %fd1074, 0d3FF0000000000000;
	fma.rn.f64 	%fd1082, %fd1074, 0d3DE5DB65F9785EBA, 0dBE5AE5F12CB0D246;
	fma.rn.f64 	%fd1083, %fd1082, %fd1074, 0d3EC71DE369ACE392;
	fma.rn.f64 	%fd1084, %fd1083, %fd1074, 0dBF2A01A019DB62A1;
	fma.rn.f64 	%fd1085, %fd1084, %fd1074, 0d3F81111111110818;
	fma.rn.f64 	%fd1086, %fd1085, %fd1074, 0dBFC5555555555554;
	fma.rn.f64 	%fd1087, %fd1086, %fd1074, 0d0000000000000000;
	fma.rn.f64 	%fd1088, %fd1087, %fd1073, %fd1073;
	and.b64  	%rd72, %rd71, 1;
	setp.eq.b64 	%p157, %rd72, 1;
	{
	.reg .b32 %temp; 
	mov.b64 	{%temp, %r1113}, %fd1088;
	}
	{
	.reg .b32 %temp; 
	mov.b64 	{%r1114, %temp}, %fd1088;
	}
	xor.b32  	%r1115, %r1113, -2147483648;
	mov.b64 	%fd1089, {%r1114, %r1115};
	selp.f64 	%fd1980, %fd1081, %fd1088, %p157;
	selp.f64 	%fd1981, %fd1089, %fd1081, %p157;
	and.b32  	%r1116, %r1112, 2;
	setp.eq.s32 	%p158, %r1116, 0;
	@%p158 bra 	$L__BB1_143;
	{
	.reg .b32 %temp; 
	mov.b64 	{%temp, %r1117}, %fd1980;
	}
	{
	.reg .b32 %temp; 
	mov.b64 	{%r1118, %temp}, %fd1980;
	}
	xor.b32  	%r1119, %r1117, -2147483648;
	mov.b64 	%fd1980, {%r1118, %r1119};
	{
	.reg .b32 %temp; 
	mov.b64 	{%temp, %r1120}, %fd1981;
	}
	{
	.reg .b32 %temp; 
	mov.b64 	{%r1121, %temp}, %fd1981;
	}
	xor.b32  	%r1122, %r1120, -2147483648;
	mov.b64 	%fd1981, {%r1121, %r1122};
$L__BB1_143:
	sqrt.rn.f64 	%fd1090, %fd197;
	mov.f64 	%fd1091, 0d0000000000000000;
	add.rn.f64 	%fd1092, %fd1981, %fd1091;
	cvt.rzi.f64.f64 	%fd1093, %fd198;
	setp.eq.f64 	%p159, %fd198, %fd1093;
	mul.rn.f64 	%fd1094, %fd198, %fd1091;
	selp.f64 	%fd1095, %fd1094, %fd1980, %p159;
	mul.f64 	%fd1983, %fd1090, %fd1095;
	mul.f64 	%fd1962, %fd1090, %fd1092;
	mov.b32 	%r1748, 1;
	mov.u32 	%r1742, %r257;
	mov.u32 	%r1743, %r1747;
	mov.u32 	%r1745, %r258;
	mov.u32 	%r1746, %r259;
	mov.u32 	%r1747, %r260;
$L__BB1_144:
	fma.rn.f64 	%fd1096, %fd181, %fd1983, %fd180;
	cvt.rn.f32.f64 	%f39, %fd1096;
	cvt.rni.s64.f32 	%rd73, %f39;
	cvt.u32.u64 	%r1827, %rd73;
	setp.lt.s32 	%p160, %r1827, 0;
	setp.lt.s32 	%p161, %r231, %r1827;
	or.pred  	%p162, %p160, %p161;
	@%p162 bra 	$L__BB1_127;
$L__BB1_145:
	ld.global.u32 	%r288, [%rd4+-12];
	cvt.rn.f64.s32 	%fd210, %r288;
	mul.f64 	%fd211, %fd210, 0d3EEA36E2EB1C432D;
	neg.s32 	%r1156, %r288;
	cvt.rn.f64.s32 	%fd212, %r1156;
	div.rn.f64 	%fd213, %fd212, 0d4001F5C28F5C28F6;
	fma.rn.f64 	%fd1125, %fd213, 0d3FF71547652B82FE, 0d4338000000000000;
	{
	.reg .b32 %temp; 
	mov.b64 	{%r289, %temp}, %fd1125;
	}
	mov.f64 	%fd1126, 0dC338000000000000;
	add.rn.f64 	%fd1127, %fd1125, %fd1126;
	fma.rn.f64 	%fd1128, %fd1127, 0dBFE62E42FEFA39EF, %fd213;
	fma.rn.f64 	%fd1129, %fd1127, 0dBC7ABC9E3B39803F, %fd1128;
	fma.rn.f64 	%fd1130, %fd1129, 0d3E5ADE1569CE2BDF, 0d3E928AF3FCA213EA;
	fma.rn.f64 	%fd1131, %fd1130, %fd1129, 0d3EC71DEE62401315;
	fma.rn.f64 	%fd1132, %fd1131, %fd1129, 0d3EFA01997C89EB71;
	fma.rn.f64 	%fd1133, %fd1132, %fd1129, 0d3F2A01A014761F65;
	fma.rn.f64 	%fd1134, %fd1133, %fd1129, 0d3F56C16C1852B7AF;
	fma.rn.f64 	%fd1135, %fd1134, %fd1129, 0d3F81111111122322;
	fma.rn.f64 	%fd1136, %fd1135, %fd1129, 0d3FA55555555502A1;
	fma.rn.f64 	%fd1137, %fd1136, %fd1129, 0d3FC5555555555511;
	fma.rn.f64 	%fd1138, %fd1137, %fd1129, 0d3FE000000000000B;
	fma.rn.f64 	%fd1139, %fd1138, %fd1129, 0d3FF0000000000000;
	fma.rn.f64 	%fd1140, %fd1139, %fd1129, 0d3FF0000000000000;
	{
	.reg .b32 %temp; 
	mov.b64 	{%r290, %temp}, %fd1140;
	}
	{
	.reg .b32 %temp; 
	mov.b64 	{%temp, %r291}, %fd1140;
	}
	shl.b32 	%r1157, %r289, 20;
	add.s32 	%r1158, %r1157, %r291;
	mov.b64 	%fd1985, {%r290, %r1158};
	{
	.reg .b32 %temp; 
	mov.b64 	{%temp, %r1159}, %fd213;
	}
	mov.b32 	%f42, %r1159;
	abs.f32 	%f10, %f42;
	setp.lt.f32 	%p169, %f10, 0f4086232B;
	@%p169 bra 	$L__BB1_148;
	setp.lt.f64 	%p170, %fd213, 0d0000000000000000;
	add.f64 	%fd1141, %fd213, 0d7FF0000000000000;
	selp.f64 	%fd1985, 0d0000000000000000, %fd1141, %p170;
	setp.geu.f32 	%p171, %f10, 0f40874800;
	@%p171 bra 	$L__BB1_148;
	shr.u32 	%r1160, %r289, 31;
	add.s32 	%r1161, %r289, %r1160;
	shr.s32 	%r1162, %r1161, 1;
	shl.b32 	%r1163, %r1162, 20;
	add.s32 	%r1164, %r291, %r1163;
	mov.b64 	%fd1142, {%r290, %r1164};
	sub.s32 	%r1165, %r289, %r1162;
	shl.b32 	%r1166, %r1165, 20;
	add.s32 	%r1167, %r1166, 1072693248;
	mov.b32 	%r1168, 0;
	mov.b64 	%fd1143, {%r1168, %r1167};
	mul.f64 	%fd1985, %fd1143, %fd1142;
$L__BB1_148:
	div.rn.f64 	%fd218, %fd212, 0d404195C28F5C28F6;
	fma.rn.f64 	%fd1144, %fd218, 0d3FF71547652B82FE, 0d4338000000000000;
	{
	.reg .b32 %temp; 
	mov.b64 	{%r292, %temp}, %fd1144;
	}
	mov.f64 	%fd1145, 0dC338000000000000;
	add.rn.f64 	%fd1146, %fd1144, %fd1145;
	fma.rn.f64 	%fd1147, %fd1146, 0dBFE62E42FEFA39EF, %fd218;
	fma.rn.f64 	%fd1148, %fd1146, 0dBC7ABC9E3B39803F, %fd1147;
	fma.rn.f64 	%fd1149, %fd1148, 0d3E5ADE1569CE2BDF, 0d3E928AF3FCA213EA;
	fma.rn.f64 	%fd1150, %fd1149, %fd1148, 0d3EC71DEE62401315;
	fma.rn.f64 	%fd1151, %fd1150, %fd1148, 0d3EFA01997C89EB71;
	fma.rn.f64 	%fd1152, %fd1151, %fd1148, 0d3F2A01A014761F65;
	fma.rn.f64 	%fd1153, %fd1152, %fd1148, 0d3F56C16C1852B7AF;
	fma.rn.f64 	%fd1154, %fd1153, %fd1148, 0d3F81111111122322;
	fma.rn.f64 	%fd1155, %fd1154, %fd1148, 0d3FA55555555502A1;
	fma.rn.f64 	%fd1156, %fd1155, %fd1148, 0d3FC5555555555511;
	fma.rn.f64 	%fd1157, %fd1156, %fd1148, 0d3FE000000000000B;
	fma.rn.f64 	%fd1158, %fd1157, %fd1148, 0d3FF0000000000000;
	fma.rn.f64 	%fd1159, %fd1158, %fd1148, 0d3FF0000000000000;
	{
	.reg .b32 %temp; 
	mov.b64 	{%r293, %temp}, %fd1159;
	}
	{
	.reg .b32 %temp; 
	mov.b64 	{%temp, %r294}, %fd1159;
	}
	shl.b32 	%r1169, %r292, 20;
	add.s32 	%r1170, %r1169, %r294;
	mov.b64 	%fd1986, {%r293, %r1170};
	{
	.reg .b32 %temp; 
	mov.b64 	{%temp, %r1171}, %fd218;
	}
	mov.b32 	%f43, %r1171;
	abs.f32 	%f11, %f43;
	setp.lt.f32 	%p172, %f11, 0f4086232B;
	@%p172 bra 	$L__BB1_151;
	setp.lt.f64 	%p173, %fd218, 0d0000000000000000;
	add.f64 	%fd1160, %fd218, 0d7FF0000000000000;
	selp.f64 	%fd1986, 0d0000000000000000, %fd1160, %p173;
	setp.geu.f32 	%p174, %f11, 0f40874800;
	@%p174 bra 	$L__BB1_151;
	shr.u32 	%r1172, %r292, 31;
	add.s32 	%r1173, %r292, %r1172;
	shr.s32 	%r1174, %r1173, 1;
	shl.b32 	%r1175, %r1174, 20;
	add.s32 	%r1176, %r294, %r1175;
	mov.b64 	%fd1161, {%r293, %r1176};
	sub.s32 	%r1177, %r292, %r1174;
	shl.b32 	%r1178, %r1177, 20;
	add.s32 	%r1179, %r1178, 1072693248;
	mov.b32 	%r1180, 0;
	mov.b64 	%fd1162, {%r1180, %r1179};
	mul.f64 	%fd1986, %fd1162, %fd1161;
$L__BB1_151:
	mul.f64 	%fd1163, %fd1986, 0d3FBEB851EB851EB8;
	fma.rn.f64 	%fd1164, %fd1985, 0d3FD0A3D70A3D70A4, %fd1163;
	add.f64 	%fd223, %fd1164, 0d3FBC28F5C28F5C29;
	setp.gt.f64 	%p175, %fd223, 0d3EEA36E2EB1C432D;
	@%p175 bra 	$L__BB1_161;
	setp.gt.s32 	%p176, %r288, 1000;
	mov.b32 	%r1866, 1001;
	@%p176 bra 	$L__BB1_172;
	mul.f64 	%fd1165, %fd211, 0d3FEFFFE5C91D14E4;
	sqrt.rn.f64 	%fd224, %fd1165;
	mov.b32 	%r1182, 1127219200;
	mov.b32 	%r1183, -2147483648;
	mov.b64 	%fd225, {%r1183, %r1182};
$L__BB1_154:
	setp.eq.s32 	%p177, %r1748, 1;
	mov.b32 	%r1748, 0;
	mov.f64 	%fd1995, %fd1962;
	@%p177 bra 	$L__BB1_171;
	shr.u32 	%r1186, %r1743, 2;
	xor.b32  	%r1187, %r1186, %r1743;
	shl.b32 	%r1188, %r1747, 4;
	shl.b32 	%r1189, %r1187, 1;
	xor.b32  	%r1190, %r1189, %r1188;
	xor.b32  	%r1191, %r1190, %r1187;
	xor.b32  	%r320, %r1191, %r1747;
	add.s32 	%r1192, %r1744, %r320;
	add.s32 	%r1193, %r1192, 362437;
	shr.u32 	%r1194, %r1742, 2;
	xor.b32  	%r1195, %r1194, %r1742;
	shl.b32 	%r1196, %r320, 4;
	shl.b32 	%r1197, %r1195, 1;
	xor.b32  	%r1198, %r1197, %r1196;
	xor.b32  	%r1199, %r1198, %r1195;
	xor.b32  	%r321, %r1199, %r320;
	add.s32 	%r1200, %r1744, %r321;
	add.s32 	%r1201, %r1200, 724874;
	shr.u32 	%r1202, %r1745, 2;
	xor.b32  	%r1203, %r1202, %r1745;
	shl.b32 	%r1204, %r321, 4;
	shl.b32 	%r1205, %r1203, 1;
	xor.b32  	%r1206, %r1205, %r1204;
	xor.b32  	%r1207, %r1206, %r1203;
	xor.b32  	%r322, %r1207, %r321;
	add.s32 	%r1208, %r1744, %r322;
	add.s32 	%r1209, %r1208, 1087311;
	shr.u32 	%r1210, %r1746, 2;
	xor.b32  	%r1211, %r1210, %r1746;
	shl.b32 	%r1212, %r322, 4;
	shl.b32 	%r1213, %r1211, 1;
	xor.b32  	%r1214, %r1213, %r1212;
	xor.b32  	%r1215, %r1214, %r1211;
	xor.b32  	%r323, %r1215, %r322;
	add.s32 	%r1744, %r1744, 1449748;
	add.s32 	%r1216, %r323, %r1744;
	cvt.u64.u32 	%rd78, %r1193;
	mul.wide.u32 	%rd79, %r1201, 2097152;
	xor.b64  	%rd80, %rd79, %rd78;
	cvt.rn.f64.u64 	%fd1166, %rd80;
	fma.rn.f64 	%fd1989, %fd1166, 0d3CA0000000000000, 0d3C90000000000000;
	cvt.u64.u32 	%rd81, %r1209;
	mul.wide.u32 	%rd82, %r1216, 2097152;
	xor.b64  	%rd83, %rd82, %rd81;
	cvt.rn.f64.u64 	%fd1167, %rd83;
	fma.rn.f64 	%fd231, %fd1167, 0d3CB0000000000000, 0d3CA0000000000000;
	{
	.reg .b32 %temp; 
	mov.b64 	{%temp, %r1848}, %fd1989;
	}
	{
	.reg .b32 %temp; 
	mov.b64 	{%r1849, %temp}, %fd1989;
	}
	setp.gt.s32 	%p178, %r1848, 1048575;
	mov.b32 	%r1850, -1023;
	@%p178 bra 	$L__BB1_157;
	mul.f64 	%fd1989, %fd1989, 0d4350000000000000;
	{
	.reg .b32 %temp; 
	mov.b64 	{%temp, %r1848}, %fd1989;
	}
	{
	.reg .b32 %temp; 
	mov.b64 	{%r1849, %temp}, %fd1989;
	}
	mov.b32 	%r1850, -1077;
$L__BB1_157:
	add.s32 	%r1218, %r1848, -1;
	setp.gt.u32 	%p179, %r1218, 2146435070;
	@%p179 bra 	$L__BB1_167;
	shr.u32 	%r1221, %r1848, 20;
	add.s32 	%r1851, %r1850, %r1221;
	and.b32  	%r1222, %r1848, 1048575;
	or.b32  	%r1223, %r1222, 1072693248;
	mov.b64 	%fd1990, {%r1849, %r1223};
	setp.lt.u32 	%p181, %r1223, 1073127583;
	@%p181 bra 	$L__BB1_160;
	{
	.reg .b32 %temp; 
	mov.b64 	{%r1224, %temp}, %fd1990;
	}
	{
	.reg .b32 %temp; 
	mov.b64 	{%temp, %r1225}, %fd1990;
	}
	add.s32 	%r1226, %r1225, -1048576;
	mov.b64 	%fd1990, {%r1224, %r1226};
	add.s32 	%r1851, %r1851, 1;
$L__BB1_160:
	add.f64 	%fd1169, %fd1990, 0dBFF0000000000000;
	add.f64 	%fd1170, %fd1990, 0d3FF0000000000000;
	rcp.approx.ftz.f64 	%fd1171, %fd1170;
	neg.f64 	%fd1172, %fd1170;
	fma.rn.f64 	%fd1173, %fd1172, %fd1171, 0d3FF0000000000000;
	fma.rn.f64 	%fd1174, %fd1173, %fd1173, %fd1173;
	fma.rn.f64 	%fd1175, %fd1174, %fd1171, %fd1171;
	mul.f64 	%fd1176, %fd1169, %fd1175;
	fma.rn.f64 	%fd1177, %fd1169, %fd1175, %fd1176;
	mul.f64 	%fd1178, %fd1177, %fd1177;
	fma.rn.f64 	%fd1179, %fd1178, 0d3EB1380B3AE80F1E, 0d3ED0EE258B7A8B04;
	fma.rn.f64 	%fd1180, %fd1179, %fd1178, 0d3EF3B2669F02676F;
	fma.rn.f64 	%fd1181, %fd1180, %fd1178, 0d3F1745CBA9AB0956;
	fma.rn.f64 	%fd1182, %fd1181, %fd1178, 0d3F3C71C72D1B5154;
	fma.rn.f64 	%fd1183, %fd1182, %fd1178, 0d3F624924923BE72D;
	fma.rn.f64 	%fd1184, %fd1183, %fd1178, 0d3F8999999999A3C4;
	fma.rn.f64 	%fd1185, %fd1184, %fd1178, 0d3FB5555555555554;
	sub.f64 	%fd1186, %fd1169, %fd1177;
	add.f64 	%fd1187, %fd1186, %fd1186;
	neg.f64 	%fd1188, %fd1177;
	fma.rn.f64 	%fd1189, %fd1188, %fd1169, %fd1187;
	mul.f64 	%fd1190, %fd1175, %fd1189;
	mul.f64 	%fd1191, %fd1178, %fd1185;
	fma.rn.f64 	%fd1192, %fd1191, %fd1177, %fd1190;
	xor.b32  	%r1227, %r1851, -2147483648;
	mov.b32 	%r1228, 1127219200;
	mov.b64 	%fd1193, {%r1227, %r1228};
	sub.f64 	%fd1194, %fd1193, %fd225;
	fma.rn.f64 	%fd1195, %fd1194, 0d3FE62E42FEFA39EF, %fd1177;
	fma.rn.f64 	%fd1196, %fd1194, 0dBFE62E42FEFA39EF, %fd1195;
	sub.f64 	%fd1197, %fd1196, %fd1177;
	sub.f64 	%fd1198, %fd1192, %fd1197;
	fma.rn.f64 	%fd1199, %fd1194, 0d3C7ABC9E3B39803F, %fd1198;
	add.f64 	%fd1991, %fd1195, %fd1199;
	bra.uni 	$L__BB1_168;
$L__BB1_161:
	setp.gt.s32 	%p189, %r288, 1000;
	mov.b32 	%r1866, 1001;
	@%p189 bra 	$L__BB1_172;
	neg.f64 	%fd1230, %fd211;
	fma.rn.f64 	%fd1231, %fd211, 0dBFF71547652B82FE, 0d4338000000000000;
	{
	.reg .b32 %temp; 
	mov.b64 	{%r1247, %temp}, %fd1231;
	}
	mov.f64 	%fd1232, 0dC338000000000000;
	add.rn.f64 	%fd1233, %fd1231, %fd1232;
	fma.rn.f64 	%fd1234, %fd1233, 0dBFE62E42FEFA39EF, %fd1230;
	fma.rn.f64 	%fd1235, %fd1233, 0dBC7ABC9E3B39803F, %fd1234;
	fma.rn.f64 	%fd1236, %fd1235, 0d3E5ADE1569CE2BDF, 0d3E928AF3FCA213EA;
	fma.rn.f64 	%fd1237, %fd1236, %fd1235, 0d3EC71DEE62401315;
	fma.rn.f64 	%fd1238, %fd1237, %fd1235, 0d3EFA01997C89EB71;
	fma.rn.f64 	%fd1239, %fd1238, %fd1235, 0d3F2A01A014761F65;
	fma.rn.f64 	%fd1240, %fd1239, %fd1235, 0d3F56C16C1852B7AF;
	fma.rn.f64 	%fd1241, %fd1240, %fd1235, 0d3F81111111122322;
	fma.rn.f64 	%fd1242, %fd1241, %fd1235, 0d3FA55555555502A1;
	fma.rn.f64 	%fd1243, %fd1242, %fd1235, 0d3FC5555555555511;
	fma.rn.f64 	%fd1244, %fd1243, %fd1235, 0d3FE000000000000B;
	fma.rn.f64 	%fd1245, %fd1244, %fd1235, 0d3FF0000000000000;
	fma.rn.f64 	%fd1246, %fd1245, %fd1235, 0d3FF0000000000000;
	{
	.reg .b32 %temp; 
	mov.b64 	{%r1248, %temp}, %fd1246;
	}
	{
	.reg .b32 %temp; 
	mov.b64 	{%temp, %r1249}, %fd1246;
	}
	shl.b32 	%r1250, %r1247, 20;
	add.s32 	%r1251, %r1250, %r1249;
	mov.b64 	%fd1247, {%r1248, %r1251};
	{
	.reg .b32 %temp; 
	mov.b64 	{%temp, %r1252}, %fd1230;
	}
	mov.b32 	%f45, %r1252;
	abs.f32 	%f46, %f45;
	setp.lt.f32 	%p190, %f46, 0f4086232B;
	setp.gt.f64 	%p191, %fd211, 0d0000000000000000;
	mov.f64 	%fd1248, 0d7FF0000000000000;
	sub.f64 	%fd1249, %fd1248, %fd211;
	selp.f64 	%fd1250, 0d0000000000000000, %fd1249, %p191;
	setp.geu.f32 	%p192, %f46, 0f40874800;
	shr.u32 	%r1253, %r1247, 31;
	add.s32 	%r1254, %r1247, %r1253;
	shr.s32 	%r1255, %r1254, 1;
	shl.b32 	%r1256, %r1255, 20;
	add.s32 	%r1257, %r1249, %r1256;
	mov.b64 	%fd1251, {%r1248, %r1257};
	sub.s32 	%r1258, %r1247, %r1255;
	shl.b32 	%r1259, %r1258, 20;
	add.s32 	%r1260, %r1259, 1072693248;
	mov.b32 	%r1261, 0;
	mov.b64 	%fd1252, {%r1261, %r1260};
	mul.f64 	%fd1253, %fd1252, %fd1251;
	selp.f64 	%fd1254, %fd1250, %fd1253, %p192;
	selp.f64 	%fd226, %fd1247, %fd1254, %p190;
	mov.u32 	%r1836, %r1747;
	mov.u32 	%r1835, %r1746;
$L__BB1_163:
	mov.f64 	%fd1987, 0d3FF0000000000000;
	mov.b32 	%r1837, 0;
$L__BB1_164:
	mov.u32 	%r1747, %r1836;
	mov.u32 	%r1746, %r1835;
	setp.ltu.f64 	%p193, %fd1987, %fd226;
	@%p193 bra 	$L__BB1_166;
	add.s32 	%r1837, %r1837, 1;
	shr.u32 	%r1263, %r1743, 2;
	xor.b32  	%r1264, %r1263, %r1743;
	shl.b32 	%r1265, %r1747, 4;
	shl.b32 	%r1266, %r1264, 1;
	xor.b32  	%r1267, %r1266, %r1265;
	xor.b32  	%r1268, %r1267, %r1264;
	xor.b32  	%r1835, %r1268, %r1747;
	add.s32 	%r1269, %r1744, %r1835;
	add.s32 	%r1270, %r1269, 362437;
	shr.u32 	%r1271, %r1742, 2;
	xor.b32  	%r1272, %r1271, %r1742;
	shl.b32 	%r1273, %r1835, 4;
	shl.b32 	%r1274, %r1272, 1;
	xor.b32  	%r1275, %r1274, %r1273;
	xor.b32  	%r1276, %r1275, %r1272;
	xor.b32  	%r1836, %r1276, %r1835;
	add.s32 	%r1744, %r1744, 724874;
	add.s32 	%r1277, %r1836, %r1744;
	cvt.u64.u32 	%rd88, %r1270;
	mul.wide.u32 	%rd89, %r1277, 2097152;
	xor.b64  	%rd90, %rd89, %rd88;
	cvt.rn.f64.u64 	%fd1256, %rd90;
	fma.rn.f64 	%fd1257, %fd1256, 0d3CA0000000000000, 0d3C90000000000000;
	mul.f64 	%fd1987, %fd1987, %fd1257;
	mov.u32 	%r1742, %r1746;
	mov.u32 	%r1743, %r1745;
	mov.u32 	%r1745, %r1747;
	bra.uni 	$L__BB1_164;
$L__BB1_166:
	add.s32 	%r1866, %r1837, -1;
	setp.gt.s32 	%p194, %r1866, %r288;
	mov.u32 	%r1836, %r1747;
	mov.u32 	%r1835, %r1746;
	@%p194 bra 	$L__BB1_163;
	bra.uni 	$L__BB1_172;
$L__BB1_167:
	fma.rn.f64 	%fd1168, %fd1989, 0d7FF0000000000000, 0d7FF0000000000000;
	{
	.reg .b32 %temp; 
	mov.b64 	{%temp, %r1219}, %fd1989;
	}
	and.b32  	%r1220, %r1219, 2147483647;
	setp.eq.s32 	%p180, %r1220, 0;
	selp.f64 	%fd1991, 0dFFF0000000000000, %fd1168, %p180;
$L__BB1_168:
	mul.f64 	%fd240, %fd1991, 0dC000000000000000;
	{
	.reg .b32 %temp; 
	mov.b64 	{%temp, %r1229}, %fd231;
	}
	shl.b32 	%r1230, %r1229, 1;
	setp.gt.u32 	%p182, %r1230, -2038431744;
	mov.f64 	%fd1200, 0d0000000000000000;
	mul.rn.f64 	%fd1201, %fd231, %fd1200;
	selp.f64 	%fd241, %fd1201, %fd231, %p182;
	{
	.reg .b32 %temp; 
	mov.b64 	{%r1231, %temp}, %fd241;
	}
	{
	.reg .b32 %temp; 
	mov.b64 	{%temp, %r1232}, %fd241;
	}
	add.s32 	%r1233, %r1232, 1048576;
	mov.b64 	%fd1202, {%r1231, %r1233};
	cvt.rni.f64.f64 	%fd1203, %fd1202;
	cvt.rzi.s64.f64 	%rd84, %fd1203;
	cvt.u32.u64 	%r1234, %rd84;
	fma.rn.f64 	%fd1204, %fd1203, 0dBFE0000000000000, %fd241;
	mul.f64 	%fd1205, %fd1204, 0d3CA1A62633145C07;
	fma.rn.f64 	%fd1206, %fd1204, 0d400921FB54442D18, %fd1205;
	mul.rn.f64 	%fd1207, %fd1206, %fd1206;
	fma.rn.f64 	%fd1208, %fd1207, 0dBDA8FF8320FD8164, 0d3E21EEA7C1EF8528;
	fma.rn.f64 	%fd1209, %fd1208, %fd1207, 0dBE927E4F8E06E6D9;
	fma.rn.f64 	%fd1210, %fd1209, %fd1207, 0d3EFA01A019DDBCE9;
	fma.rn.f64 	%fd1211, %fd1210, %fd1207, 0dBF56C16C16C15D47;
	fma.rn.f64 	%fd1212, %fd1211, %fd1207, 0d3FA5555555555551;
	fma.rn.f64 	%fd1213, %fd1212, %fd1207, 0dBFE0000000000000;
	fma.rn.f64 	%fd1214, %fd1213, %fd1207, 0d3FF0000000000000;
	fma.rn.f64 	%fd1215, %fd1207, 0d3DE5DB65F9785EBA, 0dBE5AE5F12CB0D246;
	fma.rn.f64 	%fd1216, %fd1215, %fd1207, 0d3EC71DE369ACE392;
	fma.rn.f64 	%fd1217, %fd1216, %fd1207, 0dBF2A01A019DB62A1;
	fma.rn.f64 	%fd1218, %fd1217, %fd1207, 0d3F81111111110818;
	fma.rn.f64 	%fd1219, %fd1218, %fd1207, 0dBFC5555555555554;
	fma.rn.f64 	%fd1220, %fd1219, %fd1207, 0d0000000000000000;
	fma.rn.f64 	%fd1221, %fd1220, %fd1206, %fd1206;
	and.b64  	%rd85, %rd84, 1;
	setp.eq.b64 	%p183, %rd85, 1;
	{
	.reg .b32 %temp; 
	mov.b64 	{%temp, %r1235}, %fd1221;
	}
	{
	.reg .b32 %temp; 
	mov.b64 	{%r1236, %temp}, %fd1221;
	}
	xor.b32  	%r1237, %r1235, -2147483648;
	mov.b64 	%fd1222, {%r1236, %r1237};
	selp.f64 	%fd1992, %fd1214, %fd1221, %p183;
	selp.f64 	%fd1993, %fd1222, %fd1214, %p183;
	and.b32  	%r1238, %r1234, 2;
	setp.eq.s32 	%p184, %r1238, 0;
	@%p184 bra 	$L__BB1_170;
	{
	.reg .b32 %temp; 
	mov.b64 	{%temp, %r1239}, %fd1992;
	}
	{
	.reg .b32 %temp; 
	mov.b64 	{%r1240, %temp}, %fd1992;
	}
	xor.b32  	%r1241, %r1239, -2147483648;
	mov.b64 	%fd1992, {%r1240, %r1241};
	{
	.reg .b32 %temp; 
	mov.b64 	{%temp, %r1242}, %fd1993;
	}
	{
	.reg .b32 %temp; 
	mov.b64 	{%r1243, %temp}, %fd1993;
	}
	xor.b32  	%r1244, %r1242, -2147483648;
	mov.b64 	%fd1993, {%r1243, %r1244};
$L__BB1_170:
	sqrt.rn.f64 	%fd1223, %fd240;
	mov.f64 	%fd1224, 0d0000000000000000;
	add.rn.f64 	%fd1225, %fd1993, %fd1224;
	cvt.rzi.f64.f64 	%fd1226, %fd241;
	setp.eq.f64 	%p185, %fd241, %fd1226;
	mul.rn.f64 	%fd1227, %fd241, %fd1224;
	selp.f64 	%fd1228, %fd1227, %fd1992, %p185;
	mul.f64 	%fd1995, %fd1223, %fd1228;
	mul.f64 	%fd1962, %fd1223, %fd1225;
	mov.b32 	%r1748, 1;
	mov.u32 	%r1742, %r320;
	mov.u32 	%r1743, %r1747;
	mov.u32 	%r1745, %r321;
	mov.u32 	%r1746, %r322;
	mov.u32 	%r1747, %r323;
$L__BB1_171:
	fma.rn.f64 	%fd1229, %fd224, %fd1995, %fd211;
	cvt.rn.f32.f64 	%f44, %fd1229;
	cvt.rni.s64.f32 	%rd86, %f44;
	cvt.u32.u64 	%r1866, %rd86;
	setp.lt.s32 	%p186, %r1866, 0;
	setp.lt.s32 	%p187, %r288, %r1866;
	or.pred  	%p188, %p186, %p187;
	@%p188 bra 	$L__BB1_154;
$L__BB1_172:
	sub.s32 	%r351, %r288, %r1866;
	mul.f64 	%fd253, %fd60, %fd210;
	setp.lt.f64 	%p195, %fd60, %fd223;
	@%p195 bra 	$L__BB1_182;
	setp.gt.s32 	%p196, %r351, 1000;
	mov.b32 	%r1905, 1001;
	@%p196 bra 	$L__BB1_193;
	mov.f64 	%fd1258, 0d3FF0000000000000;
	sub.f64 	%fd1259, %fd1258, %fd60;
	mul.f64 	%fd1260, %fd1259, %fd253;
	sqrt.rn.f64 	%fd254, %fd1260;
	mov.b32 	%r1279, 1127219200;
	mov.b32 	%r1280, -2147483648;
	mov.b64 	%fd255, {%r1280, %r1279};
$L__BB1_175:
	setp.eq.s32 	%p197, %r1748, 1;
	mov.b32 	%r1748, 0;
	mov.f64 	%fd2005, %fd1962;
	@%p197 bra 	$L__BB1_192;
	shr.u32 	%r1283, %r1743, 2;
	xor.b32  	%r1284, %r1283, %r1743;
	shl.b32 	%r1285, %r1747, 4;
	shl.b32 	%r1286, %r1284, 1;
	xor.b32  	%r1287, %r1286, %r1285;
	xor.b32  	%r1288, %r1287, %r1284;
	xor.b32  	%r377, %r1288, %r1747;
	add.s32 	%r1289, %r1744, %r377;
	add.s32 	%r1290, %r1289, 362437;
	shr.u32 	%r1291, %r1742, 2;
	xor.b32  	%r1292, %r1291, %r1742;
	shl.b32 	%r1293, %r377, 4;
	shl.b32 	%r1294, %r1292, 1;
	xor.b32  	%r1295, %r1294, %r1293;
	xor.b32  	%r1296, %r1295, %r1292;
	xor.b32  	%r378, %r1296, %r377;
	add.s32 	%r1297, %r1744, %r378;
	add.s32 	%r1298, %r1297, 724874;
	shr.u32 	%r1299, %r1745, 2;
	xor.b32  	%r1300, %r1299, %r1745;
	shl.b32 	%r1301, %r378, 4;
	shl.b32 	%r1302, %r1300, 1;
	xor.b32  	%r1303, %r1302, %r1301;
	xor.b32  	%r1304, %r1303, %r1300;
	xor.b32  	%r379, %r1304, %r378;
	add.s32 	%r1305, %r1744, %r379;
	add.s32 	%r1306, %r1305, 1087311;
	shr.u32 	%r1307, %r1746, 2;
	xor.b32  	%r1308, %r1307, %r1746;
	shl.b32 	%r1309, %r379, 4;
	shl.b32 	%r1310, %r1308, 1;
	xor.b32  	%r1311, %r1310, %r1309;
	xor.b32  	%r1312, %r1311, %r1308;
	xor.b32  	%r380, %r1312, %r379;
	add.s32 	%r1744, %r1744, 1449748;
	add.s32 	%r1313, %r380, %r1744;
	cvt.u64.u32 	%rd91, %r1290;
	mul.wide.u32 	%rd92, %r1298, 2097152;
	xor.b64  	%rd93, %rd92, %rd91;
	cvt.rn.f64.u64 	%fd1261, %rd93;
	fma.rn.f64 	%fd1999, %fd1261, 0d3CA0000000000000, 0d3C90000000000000;
	cvt.u64.u32 	%rd94, %r1306;
	mul.wide.u32 	%rd95, %r1313, 2097152;
	xor.b64  	%rd96, %rd95, %rd94;
	cvt.rn.f64.u64 	%fd1262, %rd96;
	fma.rn.f64 	%fd261, %fd1262, 0d3CB0000000000000, 0d3CA0000000000000;
	{
	.reg .b32 %temp; 
	mov.b64 	{%temp, %r1887}, %fd1999;
	}
	{
	.reg .b32 %temp; 
	mov.b64 	{%r1888, %temp}, %fd1999;
	}
	setp.gt.s32 	%p198, %r1887, 1048575;
	mov.b32 	%r1889, -1023;
	@%p198 bra 	$L__BB1_178;
	mul.f64 	%fd1999, %fd1999, 0d4350000000000000;
	{
	.reg .b32 %temp; 
	mov.b64 	{%temp, %r1887}, %fd1999;
	}
	{
	.reg .b32 %temp; 
	mov.b64 	{%r1888, %temp}, %fd1999;
	}
	mov.b32 	%r1889, -1077;
$L__BB1_178:
	add.s32 	%r1315, %r1887, -1;
	setp.gt.u32 	%p199, %r1315, 2146435070;
	@%p199 bra 	$L__BB1_188;
	shr.u32 	%r1318, %r1887, 20;
	add.s32 	%r1890, %r1889, %r1318;
	and.b32  	%r1319, %r1887, 1048575;
	or.b32  	%r1320, %r1319, 1072693248;
	mov.b64 	%fd2000, {%r1888, %r1320};
	setp.lt.u32 	%p201, %r1320, 1073127583;
	@%p201 bra 	$L__BB1_181;
	{
	.reg .b32 %temp; 
	mov.b64 	{%r1321, %temp}, %fd2000;
	}
	{
	.reg .b32 %temp; 
	mov.b64 	{%temp, %r1322}, %fd2000;
	}
	add.s32 	%r1323, %r1322, -1048576;
	mov.b64 	%fd2000, {%r1321, %r1323};
	add.s32 	%r1890, %r1890, 1;
$L__BB1_181:
	add.f64 	%fd1264, %fd2000, 0dBFF0000000000000;
	add.f64 	%fd1265, %fd2000, 0d3FF0000000000000;
	rcp.approx.ftz.f64 	%fd1266, %fd1265;
	neg.f64 	%fd1267, %fd1265;
	fma.rn.f64 	%fd1268, %fd1267, %fd1266, 0d3FF0000000000000;
	fma.rn.f64 	%fd1269, %fd1268, %fd1268, %fd1268;
	fma.rn.f64 	%fd1270, %fd1269, %fd1266, %fd1266;
	mul.f64 	%fd1271, %fd1264, %fd1270;
	fma.rn.f64 	%fd1272, %fd1264, %fd1270, %fd1271;
	mul.f64 	%fd1273, %fd1272, %fd1272;
	fma.rn.f64 	%fd1274, %fd1273, 0d3EB1380B3AE80F1E, 0d3ED0EE258B7A8B04;
	fma.rn.f64 	%fd1275, %fd1274, %fd1273, 0d3EF3B2669F02676F;
	fma.rn.f64 	%fd1276, %fd1275, %fd1273, 0d3F1745CBA9AB0956;
	fma.rn.f64 	%fd1277, %fd1276, %fd1273, 0d3F3C71C72D1B5154;
	fma.rn.f64 	%fd1278, %fd1277, %fd1273, 0d3F624924923BE72D;
	fma.rn.f64 	%fd1279, %fd1278, %fd1273, 0d3F8999999999A3C4;
	fma.rn.f64 	%fd1280, %fd1279, %fd1273, 0d3FB5555555555554;
	sub.f64 	%fd1281, %fd1264, %fd1272;
	add.f64 	%fd1282, %fd1281, %fd1281;
	neg.f64 	%fd1283, %fd1272;
	fma.rn.f64 	%fd1284, %fd1283, %fd1264, %fd1282;
	mul.f64 	%fd1285, %fd1270, %fd1284;
	mul.f64 	%fd1286, %fd1273, %fd1280;
	fma.rn.f64 	%fd1287, %fd1286, %fd1272, %fd1285;
	xor.b32  	%r1324, %r1890, -2147483648;
	mov.b32 	%r1325, 1127219200;
	mov.b64 	%fd1288, {%r1324, %r1325};
	sub.f64 	%fd1289, %fd1288, %fd255;
	fma.rn.f64 	%fd1290, %fd1289, 0d3FE62E42FEFA39EF, %fd1272;
	fma.rn.f64 	%fd1291, %fd1289, 0dBFE62E42FEFA39EF, %fd1290;
	sub.f64 	%fd1292, %fd1291, %fd1272;
	sub.f64 	%fd1293, %fd1287, %fd1292;
	fma.rn.f64 	%fd1294, %fd1289, 0d3C7ABC9E3B39803F, %fd1293;
	add.f64 	%fd2001, %fd1290, %fd1294;
	bra.uni 	$L__BB1_189;
$L__BB1_182:
	setp.gt.s32 	%p209, %r351, 1000;
	mov.b32 	%r1905, 1001;
	@%p209 bra 	$L__BB1_193;
	neg.f64 	%fd1325, %fd253;
	fma.rn.f64 	%fd1326, %fd253, 0dBFF71547652B82FE, 0d4338000000000000;
	{
	.reg .b32 %temp; 
	mov.b64 	{%r1344, %temp}, %fd1326;
	}
	mov.f64 	%fd1327, 0dC338000000000000;
	add.rn.f64 	%fd1328, %fd1326, %fd1327;
	fma.rn.f64 	%fd1329, %fd1328, 0dBFE62E42FEFA39EF, %fd1325;
	fma.rn.f64 	%fd1330, %fd1328, 0dBC7ABC9E3B39803F, %fd1329;
	fma.rn.f64 	%fd1331, %fd1330, 0d3E5ADE1569CE2BDF, 0d3E928AF3FCA213EA;
	fma.rn.f64 	%fd1332, %fd1331, %fd1330, 0d3EC71DEE62401315;
	fma.rn.f64 	%fd1333, %fd1332, %fd1330, 0d3EFA01997C89EB71;
	fma.rn.f64 	%fd1334, %fd1333, %fd1330, 0d3F2A01A014761F65;
	fma.rn.f64 	%fd1335, %fd1334, %fd1330, 0d3F56C16C1852B7AF;
	fma.rn.f64 	%fd1336, %fd1335, %fd1330, 0d3F81111111122322;
	fma.rn.f64 	%fd1337, %fd1336, %fd1330, 0d3FA55555555502A1;
	fma.rn.f64 	%fd1338, %fd1337, %fd1330, 0d3FC5555555555511;
	fma.rn.f64 	%fd1339, %fd1338, %fd1330, 0d3FE000000000000B;
	fma.rn.f64 	%fd1340, %fd1339, %fd1330, 0d3FF0000000000000;
	fma.rn.f64 	%fd1341, %fd1340, %fd1330, 0d3FF0000000000000;
	{
	.reg .b32 %temp; 
	mov.b64 	{%r1345, %temp}, %fd1341;
	}
	{
	.reg .b32 %temp; 
	mov.b64 	{%temp, %r1346}, %fd1341;
	}
	shl.b32 	%r1347, %r1344, 20;
	add.s32 	%r1348, %r1347, %r1346;
	mov.b64 	%fd1342, {%r1345, %r1348};
	{
	.reg .b32 %temp; 
	mov.b64 	{%temp, %r1349}, %fd1325;
	}
	mov.b32 	%f48, %r1349;
	abs.f32 	%f49, %f48;
	setp.lt.f32 	%p210, %f49, 0f4086232B;
	setp.gt.f64 	%p211, %fd253, 0d0000000000000000;
	mov.f64 	%fd1343, 0d7FF0000000000000;
	sub.f64 	%fd1344, %fd1343, %fd253;
	selp.f64 	%fd1345, 0d0000000000000000, %fd1344, %p211;
	setp.geu.f32 	%p212, %f49, 0f40874800;
	shr.u32 	%r1350, %r1344, 31;
	add.s32 	%r1351, %r1344, %r1350;
	shr.s32 	%r1352, %r1351, 1;
	shl.b32 	%r1353, %r1352, 20;
	add.s32 	%r1354, %r1346, %r1353;
	mov.b64 	%fd1346, {%r1345, %r1354};
	sub.s32 	%r1355, %r1344, %r1352;
	shl.b32 	%r1356, %r1355, 20;
	add.s32 	%r1357, %r1356, 1072693248;
	mov.b32 	%r1358, 0;
	mov.b64 	%fd1347, {%r1358, %r1357};
	mul.f64 	%fd1348, %fd1347, %fd1346;
	selp.f64 	%fd1349, %fd1345, %fd1348, %p212;
	selp.f64 	%fd256, %fd1342, %fd1349, %p210;
	mov.u32 	%r1875, %r1747;
	mov.u32 	%r1874, %r1746;
$L__BB1_184:
	mov.f64 	%fd1997, 0d3FF0000000000000;
	mov.b32 	%r1876, 0;
$L__BB1_185:
	mov.u32 	%r1747, %r1875;
	mov.u32 	%r1746, %r1874;
	setp.ltu.f64 	%p213, %fd1997, %fd256;
	@%p213 bra 	$L__BB1_187;
	add.s32 	%r1876, %r1876, 1;
	shr.u32 	%r1360, %r1743, 2;
	xor.b32  	%r1361, %r1360, %r1743;
	shl.b32 	%r1362, %r1747, 4;
	shl.b32 	%r1363, %r1361, 1;
	xor.b32  	%r1364, %r1363, %r1362;
	xor.b32  	%r1365, %r1364, %r1361;
	xor.b32  	%r1874, %r1365, %r1747;
	add.s32 	%r1366, %r1744, %r1874;
	add.s32 	%r1367, %r1366, 362437;
	shr.u32 	%r1368, %r1742, 2;
	xor.b32  	%r1369, %r1368, %r1742;
	shl.b32 	%r1370, %r1874, 4;
	shl.b32 	%r1371, %r1369, 1;
	xor.b32  	%r1372, %r1371, %r1370;
	xor.b32  	%r1373, %r1372, %r1369;
	xor.b32  	%r1875, %r1373, %r1874;
	add.s32 	%r1744, %r1744, 724874;
	add.s32 	%r1374, %r1875, %r1744;
	cvt.u64.u32 	%rd101, %r1367;
	mul.wide.u32 	%rd102, %r1374, 2097152;
	xor.b64  	%rd103, %rd102, %rd101;
	cvt.rn.f64.u64 	%fd1351, %rd103;
	fma.rn.f64 	%fd1352, %fd1351, 0d3CA0000000000000, 0d3C90000000000000;
	mul.f64 	%fd1997, %fd1997, %fd1352;
	mov.u32 	%r1742, %r1746;
	mov.u32 	%r1743, %r1745;
	mov.u32 	%r1745, %r1747;
	bra.uni 	$L__BB1_185;
$L__BB1_187:
	add.s32 	%r1905, %r1876, -1;
	setp.gt.s32 	%p214, %r1905, %r351;
	mov.u32 	%r1875, %r1747;
	mov.u32 	%r1874, %r1746;
	@%p214 bra 	$L__BB1_184;
	bra.uni 	$L__BB1_193;
$L__BB1_188:
	fma.rn.f64 	%fd1263, %fd1999, 0d7FF0000000000000, 0d7FF0000000000000;
	{
	.reg .b32 %temp; 
	mov.b64 	{%temp, %r1316}, %fd1999;
	}
	and.b32  	%r1317, %r1316, 2147483647;
	setp.eq.s32 	%p200, %r1317, 0;
	selp.f64 	%fd2001, 0dFFF0000000000000, %fd1263, %p200;
$L__BB1_189:
	mul.f64 	%fd270, %fd2001, 0dC000000000000000;
	{
	.reg .b32 %temp; 
	mov.b64 	{%temp, %r1326}, %fd261;
	}
	shl.b32 	%r1327, %r1326, 1;
	setp.gt.u32 	%p202, %r1327, -2038431744;
	mov.f64 	%fd1295, 0d0000000000000000;
	mul.rn.f64 	%fd1296, %fd261, %fd1295;
	selp.f64 	%fd271, %fd1296, %fd261, %p202;
	{
	.reg .b32 %temp; 
	mov.b64 	{%r1328, %temp}, %fd271;
	}
	{
	.reg .b32 %temp; 
	mov.b64 	{%temp, %r1329}, %fd271;
	}
	add.s32 	%r1330, %r1329, 1048576;
	mov.b64 	%fd1297, {%r1328, %r1330};
	cvt.rni.f64.f64 	%fd1298, %fd1297;
	cvt.rzi.s64.f64 	%rd97, %fd1298;
	cvt.u32.u64 	%r1331, %rd97;
	fma.rn.f64 	%fd1299, %fd1298, 0dBFE0000000000000, %fd271;
	mul.f64 	%fd1300, %fd1299, 0d3CA1A62633145C07;
	fma.rn.f64 	%fd1301, %fd1299, 0d400921FB54442D18, %fd1300;
	mul.rn.f64 	%fd1302, %fd1301, %fd1301;
	fma.rn.f64 	%fd1303, %fd1302, 0dBDA8FF8320FD8164, 0d3E21EEA7C1EF8528;
	fma.rn.f64 	%fd1304, %fd1303, %fd1302, 0dBE927E4F8E06E6D9;
	fma.rn.f64 	%fd1305, %fd1304, %fd1302, 0d3EFA01A019DDBCE9;
	fma.rn.f64 	%fd1306, %fd1305, %fd1302, 0dBF56C16C16C15D47;
	fma.rn.f64 	%fd1307, %fd1306, %fd1302, 0d3FA5555555555551;
	fma.rn.f64 	%fd1308, %fd1307, %fd1302, 0dBFE0000000000000;
	fma.rn.f64 	%fd1309, %fd1308, %fd1302, 0d3FF0000000000000;
	fma.rn.f64 	%fd1310, %fd1302, 0d3DE5DB65F9785EBA, 0dBE5AE5F12CB0D246;
	fma.rn.f64 	%fd1311, %fd1310, %fd1302, 0d3EC71DE369ACE392;
	fma.rn.f64 	%fd1312, %fd1311, %fd1302, 0dBF2A01A019DB62A1;
	fma.rn.f64 	%fd1313, %fd1312, %fd1302, 0d3F81111111110818;
	fma.rn.f64 	%fd1314, %fd1313, %fd1302, 0dBFC5555555555554;
	fma.rn.f64 	%fd1315, %fd1314, %fd1302, 0d0000000000000000;
	fma.rn.f64 	%fd1316, %fd1315, %fd1301, %fd1301;
	and.b64  	%rd98, %rd97, 1;
	setp.eq.b64 	%p203, %rd98, 1;
	{
	.reg .b32 %temp; 
	mov.b64 	{%temp, %r1332}, %fd1316;
	}
	{
	.reg .b32 %temp; 
	mov.b64 	{%r1333, %temp}, %fd1316;
	}
	xor.b32  	%r1334, %r1332, -2147483648;
	mov.b64 	%fd1317, {%r1333, %r1334};
	selp.f64 	%fd2002, %fd1309, %fd1316, %p203;
	selp.f64 	%fd2003, %fd1317, %fd1309, %p203;
	and.b32  	%r1335, %r1331, 2;
	setp.eq.s32 	%p204, %r1335, 0;
	@%p204 bra 	$L__BB1_191;
	{
	.reg .b32 %temp; 
	mov.b64 	{%temp, %r1336}, %fd2002;
	}
	{
	.reg .b32 %temp; 
	mov.b64 	{%r1337, %temp}, %fd2002;
	}
	xor.b32  	%r1338, %r1336, -2147483648;
	mov.b64 	%fd2002, {%r1337, %r1338};
	{
	.reg .b32 %temp; 
	mov.b64 	{%temp, %r1339}, %fd2003;
	}
	{
	.reg .b32 %temp; 
	mov.b64 	{%r1340, %temp}, %fd2003;
	}
	xor.b32  	%r1341, %r1339, -2147483648;
	mov.b64 	%fd2003, {%r1340, %r1341};
$L__BB1_191:
	sqrt.rn.f64 	%fd1318, %fd270;
	mov.f64 	%fd1319, 0d0000000000000000;
	add.rn.f64 	%fd1320, %fd2003, %fd1319;
	cvt.rzi.f64.f64 	%fd1321, %fd271;
	setp.eq.f64 	%p205, %fd271, %fd1321;
	mul.rn.f64 	%fd1322, %fd271, %fd1319;
	selp.f64 	%fd1323, %fd1322, %fd2002, %p205;
	mul.f64 	%fd2005, %fd1318, %fd1323;
	mul.f64 	%fd1962, %fd1318, %fd1320;
	mov.b32 	%r1748, 1;
	mov.u32 	%r1742, %r377;
	mov.u32 	%r1743, %r1747;
	mov.u32 	%r1745, %r378;
	mov.u32 	%r1746, %r379;
	mov.u32 	%r1747, %r380;
$L__BB1_192:
	fma.rn.f64 	%fd1324, %fd254, %fd2005, %fd253;
	cvt.rn.f32.f64 	%f47, %fd1324;
	cvt.rni.s64.f32 	%rd99, %f47;
	cvt.u32.u64 	%r1905, %rd99;
	setp.lt.s32 	%p206, %r1905, 0;
	setp.lt.s32 	%p207, %r351, %r1905;
	or.pred  	%p208, %p206, %p207;
	@%p208 bra 	$L__BB1_175;
$L__BB1_193:
	ld.global.u32 	%r408, [%rd4+-16];
	cvt.rn.f64.s32 	%fd283, %r408;
	mul.f64 	%fd284, %fd63, %fd283;
	neg.s32 	%r1375, %r408;
	cvt.rn.f64.s32 	%fd285, %r1375;
	div.rn.f64 	%fd286, %fd285, 0d4001F5C28F5C28F6;
	fma.rn.f64 	%fd1353, %fd286, 0d3FF71547652B82FE, 0d4338000000000000;
	{
	.reg .b32 %temp; 
	mov.b64 	{%r409, %temp}, %fd1353;
	}
	mov.f64 	%fd1354, 0dC338000000000000;
	add.rn.f64 	%fd1355, %fd1353, %fd1354;
	fma.rn.f64 	%fd1356, %fd1355, 0dBFE62E42FEFA39EF, %fd286;
	fma.rn.f64 	%fd1357, %fd1355, 0dBC7ABC9E3B39803F, %fd1356;
	fma.rn.f64 	%fd1358, %fd1357, 0d3E5ADE1569CE2BDF, 0d3E928AF3FCA213EA;
	fma.rn.f64 	%fd1359, %fd1358, %fd1357, 0d3EC71DEE62401315;
	fma.rn.f64 	%fd1360, %fd1359, %fd1357, 0d3EFA01997C89EB71;
	fma.rn.f64 	%fd1361, %fd1360, %fd1357, 0d3F2A01A014761F65;
	fma.rn.f64 	%fd1362, %fd1361, %fd1357, 0d3F56C16C1852B7AF;
	fma.rn.f64 	%fd1363, %fd1362, %fd1357, 0d3F81111111122322;
	fma.rn.f64 	%fd1364, %fd1363, %fd1357, 0d3FA55555555502A1;
	fma.rn.f64 	%fd1365, %fd1364, %fd1357, 0d3FC5555555555511;
	fma.rn.f64 	%fd1366, %fd1365, %fd1357, 0d3FE000000000000B;
	fma.rn.f64 	%fd1367, %fd1366, %fd1357, 0d3FF0000000000000;
	fma.rn.f64 	%fd1368, %fd1367, %fd1357, 0d3FF0000000000000;
	{
	.reg .b32 %temp; 
	mov.b64 	{%r410, %temp}, %fd1368;
	}
	{
	.reg .b32 %temp; 
	mov.b64 	{%temp, %r411}, %fd1368;
	}
	shl.b32 	%r1376, %r409, 20;
	add.s32 	%r1377, %r1376, %r411;
	mov.b64 	%fd2007, {%r410, %r1377};
	{
	.reg .b32 %temp; 
	mov.b64 	{%temp, %r1378}, %fd286;
	}
	mov.b32 	%f50, %r1378;
	abs.f32 	%f12, %f50;
	setp.lt.f32 	%p215, %f12, 0f4086232B;
	@%p215 bra 	$L__BB1_196;
	setp.lt.f64 	%p216, %fd286, 0d0000000000000000;
	add.f64 	%fd1369, %fd286, 0d7FF0000000000000;
	selp.f64 	%fd2007, 0d0000000000000000, %fd1369, %p216;
	setp.geu.f32 	%p217, %f12, 0f40874800;
	@%p217 bra 	$L__BB1_196;
	shr.u32 	%r1379, %r409, 31;
	add.s32 	%r1380, %r409, %r1379;
	shr.s32 	%r1381, %r1380, 1;
	shl.b32 	%r1382, %r1381, 20;
	add.s32 	%r1383, %r411, %r1382;
	mov.b64 	%fd1370, {%r410, %r1383};
	sub.s32 	%r1384, %r409, %r1381;
	shl.b32 	%r1385, %r1384, 20;
	add.s32 	%r1386, %r1385, 1072693248;
	mov.b32 	%r1387, 0;
	mov.b64 	%fd1371, {%r1387, %r1386};
	mul.f64 	%fd2007, %fd1371, %fd1370;
$L__BB1_196:
	div.rn.f64 	%fd291, %fd285, 0d404195C28F5C28F6;
	fma.rn.f64 	%fd1372, %fd291, 0d3FF71547652B82FE, 0d4338000000000000;
	{
	.reg .b32 %temp; 
	mov.b64 	{%r412, %temp}, %fd1372;
	}
	mov.f64 	%fd1373, 0dC338000000000000;
	add.rn.f64 	%fd1374, %fd1372, %fd1373;
	fma.rn.f64 	%fd1375, %fd1374, 0dBFE62E42FEFA39EF, %fd291;
	fma.rn.f64 	%fd1376, %fd1374, 0dBC7ABC9E3B39803F, %fd1375;
	fma.rn.f64 	%fd1377, %fd1376, 0d3E5ADE1569CE2BDF, 0d3E928AF3FCA213EA;
	fma.rn.f64 	%fd1378, %fd1377, %fd1376, 0d3EC71DEE62401315;
	fma.rn.f64 	%fd1379, %fd1378, %fd1376, 0d3EFA01997C89EB71;
	fma.rn.f64 	%fd1380, %fd1379, %fd1376, 0d3F2A01A014761F65;
	fma.rn.f64 	%fd1381, %fd1380, %fd1376, 0d3F56C16C1852B7AF;
	fma.rn.f64 	%fd1382, %fd1381, %fd1376, 0d3F81111111122322;
	fma.rn.f64 	%fd1383, %fd1382, %fd1376, 0d3FA55555555502A1;
	fma.rn.f64 	%fd1384, %fd1383, %fd1376, 0d3FC5555555555511;
	fma.rn.f64 	%fd1385, %fd1384, %fd1376, 0d3FE000000000000B;
	fma.rn.f64 	%fd1386, %fd1385, %fd1376, 0d3FF0000000000000;
	fma.rn.f64 	%fd1387, %fd1386, %fd1376, 0d3FF0000000000000;
	{
	.reg .b32 %temp; 
	mov.b64 	{%r413, %temp}, %fd1387;
	}
	{
	.reg .b32 %temp; 
	mov.b64 	{%temp, %r414}, %fd1387;
	}
	shl.b32 	%r1388, %r412, 20;
	add.s32 	%r1389, %r1388, %r414;
	mov.b64 	%fd2008, {%r413, %r1389};
	{
	.reg .b32 %temp; 
	mov.b64 	{%temp, %r1390}, %fd291;
	}
	mov.b32 	%f51, %r1390;
	abs.f32 	%f13, %f51;
	setp.lt.f32 	%p218, %f13, 0f4086232B;
	@%p218 bra 	$L__BB1_199;
	setp.lt.f64 	%p219, %fd291, 0d0000000000000000;
	add.f64 	%fd1388, %fd291, 0d7FF0000000000000;
	selp.f64 	%fd2008, 0d0000000000000000, %fd1388, %p219;
	setp.geu.f32 	%p220, %f13, 0f40874800;
	@%p220 bra 	$L__BB1_199;
	shr.u32 	%r1391, %r412, 31;
	add.s32 	%r1392, %r412, %r1391;
	shr.s32 	%r1393, %r1392, 1;
	shl.b32 	%r1394, %r1393, 20;
	add.s32 	%r1395, %r414, %r1394;
	mov.b64 	%fd1389, {%r413, %r1395};
	sub.s32 	%r1396, %r412, %r1393;
	shl.b32 	%r1397, %r1396, 20;
	add.s32 	%r1398, %r1397, 1072693248;
	mov.b32 	%r1399, 0;
	mov.b64 	%fd1390, {%r1399, %r1398};
	mul.f64 	%fd2008, %fd1390, %fd1389;
$L__BB1_199:
	mul.f64 	%fd1391, %fd2008, 0d3FBEB851EB851EB8;
	fma.rn.f64 	%fd1392, %fd2007, 0d3FD0A3D70A3D70A4, %fd1391;
	add.f64 	%fd296, %fd1392, 0d3FBC28F5C28F5C29;
	setp.lt.f64 	%p221, %fd63, %fd296;
	@%p221 bra 	$L__BB1_209;
	setp.gt.s32 	%p222, %r408, 1000;
	mov.b32 	%r1944, 1001;
	@%p222 bra 	$L__BB1_220;
	mov.f64 	%fd1393, 0d3FF0000000000000;
	sub.f64 	%fd1394, %fd1393, %fd63;
	mul.f64 	%fd1395, %fd1394, %fd284;
	sqrt.rn.f64 	%fd297, %fd1395;
	mov.b32 	%r1401, 1127219200;
	mov.b32 	%r1402, -2147483648;
	mov.b64 	%fd298, {%r1402, %r1401};
$L__BB1_202:
	setp.eq.s32 	%p223, %r1748, 1;
	mov.b32 	%r1748, 0;
	mov.f64 	%fd2017, %fd1962;
	@%p223 bra 	$L__BB1_219;
	shr.u32 	%r1405, %r1743, 2;
	xor.b32  	%r1406, %r1405, %r1743;
	shl.b32 	%r1407, %r1747, 4;
	shl.b32 	%r1408, %r1406, 1;
	xor.b32  	%r1409, %r1408, %r1407;
	xor.b32  	%r1410, %r1409, %r1406;
	xor.b32  	%r440, %r1410, %r1747;
	add.s32 	%r1411, %r1744, %r440;
	add.s32 	%r1412, %r1411, 362437;
	shr.u32 	%r1413, %r1742, 2;
	xor.b32  	%r1414, %r1413, %r1742;
	shl.b32 	%r1415, %r440, 4;
	shl.b32 	%r1416, %r1414, 1;
	xor.b32  	%r1417, %r1416, %r1415;
	xor.b32  	%r1418, %r1417, %r1414;
	xor.b32  	%r441, %r1418, %r440;
	add.s32 	%r1419, %r1744, %r441;
	add.s32 	%r1420, %r1419, 724874;
	shr.u32 	%r1421, %r1745, 2;
	xor.b32  	%r1422, %r1421, %r1745;
	shl.b32 	%r1423, %r441, 4;
	shl.b32 	%r1424, %r1422, 1;
	xor.b32  	%r1425, %r1424, %r1423;
	xor.b32  	%r1426, %r1425, %r1422;
	xor.b32  	%r442, %r1426, %r441;
	add.s32 	%r1427, %r1744, %r442;
	add.s32 	%r1428, %r1427, 1087311;
	shr.u32 	%r1429, %r1746, 2;
	xor.b32  	%r1430, %r1429, %r1746;
	shl.b32 	%r1431, %r442, 4;
	shl.b32 	%r1432, %r1430, 1;
	xor.b32  	%r1433, %r1432, %r1431;
	xor.b32  	%r1434, %r1433, %r1430;
	xor.b32  	%r443, %r1434, %r442;
	add.s32 	%r1744, %r1744, 1449748;
	add.s32 	%r1435, %r443, %r1744;
	cvt.u64.u32 	%rd104, %r1412;
	mul.wide.u32 	%rd105, %r1420, 2097152;
	xor.b64  	%rd106, %rd105, %rd104;
	cvt.rn.f64.u64 	%fd1396, %rd106;
	fma.rn.f64 	%fd2011, %fd1396, 0d3CA0000000000000, 0d3C90000000000000;
	cvt.u64.u32 	%rd107, %r1428;
	mul.wide.u32 	%rd108, %r1435, 2097152;
	xor.b64  	%rd109, %rd108, %rd107;
	cvt.rn.f64.u64 	%fd1397, %rd109;
	fma.rn.f64 	%fd304, %fd1397, 0d3CB0000000000000, 0d3CA0000000000000;
	{
	.reg .b32 %temp; 
	mov.b64 	{%temp, %r1926}, %fd2011;
	}
	{
	.reg .b32 %temp; 
	mov.b64 	{%r1927, %temp}, %fd2011;
	}
	setp.gt.s32 	%p224, %r1926, 1048575;
	mov.b32 	%r1928, -1023;
	@%p224 bra 	$L__BB1_205;
	mul.f64 	%fd2011, %fd2011, 0d4350000000000000;
	{
	.reg .b32 %temp; 
	mov.b64 	{%temp, %r1926}, %fd2011;
	}
	{
	.reg .b32 %temp; 
	mov.b64 	{%r1927, %temp}, %fd2011;
	}
	mov.b32 	%r1928, -1077;
$L__BB1_205:
	add.s32 	%r1437, %r1926, -1;
	setp.gt.u32 	%p225, %r1437, 2146435070;
	@%p225 bra 	$L__BB1_215;
	shr.u32 	%r1440, %r1926, 20;
	add.s32 	%r1929, %r1928, %r1440;
	and.b32  	%r1441, %r1926, 1048575;
	or.b32  	%r1442, %r1441, 1072693248;
	mov.b64 	%fd2012, {%r1927, %r1442};
	setp.lt.u32 	%p227, %r1442, 1073127583;
	@%p227 bra 	$L__BB1_208;
	{
	.reg .b32 %temp; 
	mov.b64 	{%r1443, %temp}, %fd2012;
	}
	{
	.reg .b32 %temp; 
	mov.b64 	{%temp, %r1444}, %fd2012;
	}
	add.s32 	%r1445, %r1444, -1048576;
	mov.b64 	%fd2012, {%r1443, %r1445};
	add.s32 	%r1929, %r1929, 1;
$L__BB1_208:
	add.f64 	%fd1399, %fd2012, 0dBFF0000000000000;
	add.f64 	%fd1400, %fd2012, 0d3FF0000000000000;
	rcp.approx.ftz.f64 	%fd1401, %fd1400;
	neg.f64 	%fd1402, %fd1400;
	fma.rn.f64 	%fd1403, %fd1402, %fd1401, 0d3FF0000000000000;
	fma.rn.f64 	%fd1404, %fd1403, %fd1403, %fd1403;
	fma.rn.f64 	%fd1405, %fd1404, %fd1401, %fd1401;
	mul.f64 	%fd1406, %fd1399, %fd1405;
	fma.rn.f64 	%fd1407, %fd1399, %fd1405, %fd1406;
	mul.f64 	%fd1408, %fd1407, %fd1407;
	fma.rn.f64 	%fd1409, %fd1408, 0d3EB1380B3AE80F1E, 0d3ED0EE258B7A8B04;
	fma.rn.f64 	%fd1410, %fd1409, %fd1408, 0d3EF3B2669F02676F;
	fma.rn.f64 	%fd1411, %fd1410, %fd1408, 0d3F1745CBA9AB0956;
	fma.rn.f64 	%fd1412, %fd1411, %fd1408, 0d3F3C71C72D1B5154;
	fma.rn.f64 	%fd1413, %fd1412, %fd1408, 0d3F624924923BE72D;
	fma.rn.f64 	%fd1414, %fd1413, %fd1408, 0d3F8999999999A3C4;
	fma.rn.f64 	%fd1415, %fd1414, %fd1408, 0d3FB5555555555554;
	sub.f64 	%fd1416, %fd1399, %fd1407;
	add.f64 	%fd1417, %fd1416, %fd1416;
	neg.f64 	%fd1418, %fd1407;
	fma.rn.f64 	%fd1419, %fd1418, %fd1399, %fd1417;
	mul.f64 	%fd1420, %fd1405, %fd1419;
	mul.f64 	%fd1421, %fd1408, %fd1415;
	fma.rn.f64 	%fd1422, %fd1421, %fd1407, %fd1420;
	xor.b32  	%r1446, %r1929, -2147483648;
	mov.b32 	%r1447, 1127219200;
	mov.b64 	%fd1423, {%r1446, %r1447};
	sub.f64 	%fd1424, %fd1423, %fd298;
	fma.rn.f64 	%fd1425, %fd1424, 0d3FE62E42FEFA39EF, %fd1407;
	fma.rn.f64 	%fd1426, %fd1424, 0dBFE62E42FEFA39EF, %fd1425;
	sub.f64 	%fd1427, %fd1426, %fd1407;
	sub.f64 	%fd1428, %fd1422, %fd1427;
	fma.rn.f64 	%fd1429, %fd1424, 0d3C7ABC9E3B39803F, %fd1428;
	add.f64 	%fd2013, %fd1425, %fd1429;
	bra.uni 	$L__BB1_216;
$L__BB1_209:
	setp.gt.s32 	%p235, %r408, 1000;
	mov.b32 	%r1944, 1001;
	@%p235 bra 	$L__BB1_220;
	neg.f64 	%fd1460, %fd284;
	fma.rn.f64 	%fd1461, %fd284, 0dBFF71547652B82FE, 0d4338000000000000;
	{
	.reg .b32 %temp; 
	mov.b64 	{%r1466, %temp}, %fd1461;
	}
	mov.f64 	%fd1462, 0dC338000000000000;
	add.rn.f64 	%fd1463, %fd1461, %fd1462;
	fma.rn.f64 	%fd1464, %fd1463, 0dBFE62E42FEFA39EF, %fd1460;
	fma.rn.f64 	%fd1465, %fd1463, 0dBC7ABC9E3B39803F, %fd1464;
	fma.rn.f64 	%fd1466, %fd1465, 0d3E5ADE1569CE2BDF, 0d3E928AF3FCA213EA;
	fma.rn.f64 	%fd1467, %fd1466, %fd1465, 0d3EC71DEE62401315;
	fma.rn.f64 	%fd1468, %fd1467, %fd1465, 0d3EFA01997C89EB71;
	fma.rn.f64 	%fd1469, %fd1468, %fd1465, 0d3F2A01A014761F65;
	fma.rn.f64 	%fd1470, %fd1469, %fd1465, 0d3F56C16C1852B7AF;
	fma.rn.f64 	%fd1471, %fd1470, %fd1465, 0d3F81111111122322;
	fma.rn.f64 	%fd1472, %fd1471, %fd1465, 0d3FA55555555502A1;
	fma.rn.f64 	%fd1473, %fd1472, %fd1465, 0d3FC5555555555511;
	fma.rn.f64 	%fd1474, %fd1473, %fd1465, 0d3FE000000000000B;
	fma.rn.f64 	%fd1475, %fd1474, %fd1465, 0d3FF0000000000000;
	fma.rn.f64 	%fd1476, %fd1475, %fd1465, 0d3FF0000000000000;
	{
	.reg .b32 %temp; 
	mov.b64 	{%r1467, %temp}, %fd1476;
	}
	{
	.reg .b32 %temp; 
	mov.b64 	{%temp, %r1468}, %fd1476;
	}
	shl.b32 	%r1469, %r1466, 20;
	add.s32 	%r1470, %r1469, %r1468;
	mov.b64 	%fd1477, {%r1467, %r1470};
	{
	.reg .b32 %temp; 
	mov.b64 	{%temp, %r1471}, %fd1460;
	}
	mov.b32 	%f53, %r1471;
	abs.f32 	%f54, %f53;
	setp.lt.f32 	%p236, %f54, 0f4086232B;
	setp.gt.f64 	%p237, %fd284, 0d0000000000000000;
	mov.f64 	%fd1478, 0d7FF0000000000000;
	sub.f64 	%fd1479, %fd1478, %fd284;
	selp.f64 	%fd1480, 0d0000000000000000, %fd1479, %p237;
	setp.geu.f32 	%p238, %f54, 0f40874800;
	shr.u32 	%r1472, %r1466, 31;
	add.s32 	%r1473, %r1466, %r1472;
	shr.s32 	%r1474, %r1473, 1;
	shl.b32 	%r1475, %r1474, 20;
	add.s32 	%r1476, %r1468, %r1475;
	mov.b64 	%fd1481, {%r1467, %r1476};
	sub.s32 	%r1477, %r1466, %r1474;
	shl.b32 	%r1478, %r1477, 20;
	add.s32 	%r1479, %r1478, 1072693248;
	mov.b32 	%r1480, 0;
	mov.b64 	%fd1482, {%r1480, %r1479};
	mul.f64 	%fd1483, %fd1482, %fd1481;
	selp.f64 	%fd1484, %fd1480, %fd1483, %p238;
	selp.f64 	%fd299, %fd1477, %fd1484, %p236;
	mov.u32 	%r1914, %r1747;
	mov.u32 	%r1913, %r1746;
$L__BB1_211:
	mov.f64 	%fd2009, 0d3FF0000000000000;
	mov.b32 	%r1915, 0;
$L__BB1_212:
	mov.u32 	%r1747, %r1914;
	mov.u32 	%r1746, %r1913;
	setp.ltu.f64 	%p239, %fd2009, %fd299;
	@%p239 bra 	$L__BB1_214;
	add.s32 	%r1915, %r1915, 1;
	shr.u32 	%r1482, %r1743, 2;
	xor.b32  	%r1483, %r1482, %r1743;
	shl.b32 	%r1484, %r1747, 4;
	shl.b32 	%r1485, %r1483, 1;
	xor.b32  	%r1486, %r1485, %r1484;
	xor.b32  	%r1487, %r1486, %r1483;
	xor.b32  	%r1913, %r1487, %r1747;
	add.s32 	%r1488, %r1744, %r1913;
	add.s32 	%r1489, %r1488, 362437;
	shr.u32 	%r1490, %r1742, 2;
	xor.b32  	%r1491, %r1490, %r1742;
	shl.b32 	%r1492, %r1913, 4;
	shl.b32 	%r1493, %r1491, 1;
	xor.b32  	%r1494, %r1493, %r1492;
	xor.b32  	%r1495, %r1494, %r1491;
	xor.b32  	%r1914, %r1495, %r1913;
	add.s32 	%r1744, %r1744, 724874;
	add.s32 	%r1496, %r1914, %r1744;
	cvt.u64.u32 	%rd114, %r1489;
	mul.wide.u32 	%rd115, %r1496, 2097152;
	xor.b64  	%rd116, %rd115, %rd114;
	cvt.rn.f64.u64 	%fd1486, %rd116;
	fma.rn.f64 	%fd1487, %fd1486, 0d3CA0000000000000, 0d3C90000000000000;
	mul.f64 	%fd2009, %fd2009, %fd1487;
	mov.u32 	%r1742, %r1746;
	mov.u32 	%r1743, %r1745;
	mov.u32 	%r1745, %r1747;
	bra.uni 	$L__BB1_212;
$L__BB1_214:
	add.s32 	%r1944, %r1915, -1;
	setp.gt.s32 	%p240, %r1944, %r408;
	mov.u32 	%r1914, %r1747;
	mov.u32 	%r1913, %r1746;
	@%p240 bra 	$L__BB1_211;
	bra.uni 	$L__BB1_220;
$L__BB1_215:
	fma.rn.f64 	%fd1398, %fd2011, 0d7FF0000000000000, 0d7FF0000000000000;
	{
	.reg .b32 %temp; 
	mov.b64 	{%temp, %r1438}, %fd2011;
	}
	and.b32  	%r1439, %r1438, 2147483647;
	setp.eq.s32 	%p226, %r1439, 0;
	selp.f64 	%fd2013, 0dFFF0000000000000, %fd1398, %p226;
$L__BB1_216:
	mul.f64 	%fd313, %fd2013, 0dC000000000000000;
	{
	.reg .b32 %temp; 
	mov.b64 	{%temp, %r1448}, %fd304;
	}
	shl.b32 	%r1449, %r1448, 1;
	setp.gt.u32 	%p228, %r1449, -2038431744;
	mov.f64 	%fd1430, 0d0000000000000000;
	mul.rn.f64 	%fd1431, %fd304, %fd1430;
	selp.f64 	%fd314, %fd1431, %fd304, %p228;
	{
	.reg .b32 %temp; 
	mov.b64 	{%r1450, %temp}, %fd314;
	}
	{
	.reg .b32 %temp; 
	mov.b64 	{%temp, %r1451}, %fd314;
	}
	add.s32 	%r1452, %r1451, 1048576;
	mov.b64 	%fd1432, {%r1450, %r1452};
	cvt.rni.f64.f64 	%fd1433, %fd1432;
	cvt.rzi.s64.f64 	%rd110, %fd1433;
	cvt.u32.u64 	%r1453, %rd110;
	fma.rn.f64 	%fd1434, %fd1433, 0dBFE0000000000000, %fd314;
	mul.f64 	%fd1435, %fd1434, 0d3CA1A62633145C07;
	fma.rn.f64 	%fd1436, %fd1434, 0d400921FB54442D18, %fd1435;
	mul.rn.f64 	%fd1437, %fd1436, %fd1436;
	fma.rn.f64 	%fd1438, %fd1437, 0dBDA8FF8320FD8164, 0d3E21EEA7C1EF8528;
	fma.rn.f64 	%fd1439, %fd1438, %fd1437, 0dBE927E4F8E06E6D9;
	fma.rn.f64 	%fd1440, %fd1439, %fd1437, 0d3EFA01A019DDBCE9;
	fma.rn.f64 	%fd1441, %fd1440, %fd1437, 0dBF56C16C16C15D47;
	fma.rn.f64 	%fd1442, %fd1441, %fd1437, 0d3FA5555555555551;
	fma.rn.f64 	%fd1443, %fd1442, %fd1437, 0dBFE0000000000000;
	fma.rn.f64 	%fd1444, %fd1443, %fd1437, 0d3FF0000000000000;
	fma.rn.f64 	%fd1445, %fd1437, 0d3DE5DB65F9785EBA, 0dBE5AE5F12CB0D246;
	fma.rn.f64 	%fd1446, %fd1445, %fd1437, 0d3EC71DE369ACE392;
	fma.rn.f64 	%fd1447, %fd1446, %fd1437, 0dBF2A01A019DB62A1;
	fma.rn.f64 	%fd1448, %fd1447, %fd1437, 0d3F81111111110818;
	fma.rn.f64 	%fd1449, %fd1448, %fd1437, 0dBFC5555555555554;
	fma.rn.f64 	%fd1450, %fd1449, %fd1437, 0d0000000000000000;
	fma.rn.f64 	%fd1451, %fd1450, %fd1436, %fd1436;
	and.b64  	%rd111, %rd110, 1;
	setp.eq.b64 	%p229, %rd111, 1;
	{
	.reg .b32 %temp; 
	mov.b64 	{%temp, %r1454}, %fd1451;
	}
	{
	.reg .b32 %temp; 
	mov.b64 	{%r1455, %temp}, %fd1451;
	}
	xor.b32  	%r1456, %r1454, -2147483648;
	mov.b64 	%fd1452, {%r1455, %r1456};
	selp.f64 	%fd2014, %fd1444, %fd1451, %p229;
	selp.f64 	%fd2015, %fd1452, %fd1444, %p229;
	and.b32  	%r1457, %r1453, 2;
	setp.eq.s32 	%p230, %r1457, 0;
	@%p230 bra 	$L__BB1_218;
	{
	.reg .b32 %temp; 
	mov.b64 	{%temp, %r1458}, %fd2014;
	}
	{
	.reg .b32 %temp; 
	mov.b64 	{%r1459, %temp}, %fd2014;
	}
	xor.b32  	%r1460, %r1458, -2147483648;
	mov.b64 	%fd2014, {%r1459, %r1460};
	{
	.reg .b32 %temp; 
	mov.b64 	{%temp, %r1461}, %fd2015;
	}
	{
	.reg .b32 %temp; 
	mov.b64 	{%r1462, %temp}, %fd2015;
	}
	xor.b32  	%r1463, %r1461, -2147483648;
	mov.b64 	%fd2015, {%r1462, %r1463};
$L__BB1_218:
	sqrt.rn.f64 	%fd1453, %fd313;
	mov.f64 	%fd1454, 0d0000000000000000;
	add.rn.f64 	%fd1455, %fd2015, %fd1454;
	cvt.rzi.f64.f64 	%fd1456, %fd314;
	setp.eq.f64 	%p231, %fd314, %fd1456;
	mul.rn.f64 	%fd1457, %fd314, %fd1454;
	selp.f64 	%fd1458, %fd1457, %fd2014, %p231;
	mul.f64 	%fd2017, %fd1453, %fd1458;
	mul.f64 	%fd1962, %fd1453, %fd1455;
	mov.b32 	%r1748, 1;
	mov.u32 	%r1742, %r440;
	mov.u32 	%r1743, %r1747;
	mov.u32 	%r1745, %r441;
	mov.u32 	%r1746, %r442;
	mov.u32 	%r1747, %r443;
$L__BB1_219:
	fma.rn.f64 	%fd1459, %fd297, %fd2017, %fd284;
	cvt.rn.f32.f64 	%f52, %fd1459;
	cvt.rni.s64.f32 	%rd112, %f52;
	cvt.u32.u64 	%r1944, %rd112;
	setp.lt.s32 	%p232, %r1944, 0;
	setp.lt.s32 	%p233, %r408, %r1944;
	or.pred  	%p234, %p232, %p233;
	@%p234 bra 	$L__BB1_202;
$L__BB1_220:
	sub.s32 	%r471, %r408, %r1944;
	mul.f64 	%fd326, %fd283, 0d3F9999999999999A;
	setp.gt.f64 	%p241, %fd296, 0d3F9999999999999A;
	@%p241 bra 	$L__BB1_230;
	setp.gt.s32 	%p242, %r471, 1000;
	mov.b32 	%r1983, 1001;
	@%p242 bra 	$L__BB1_241;
	mul.f64 	%fd1488, %fd326, 0d3FEF333333333333;
	sqrt.rn.f64 	%fd327, %fd1488;
	mov.b32 	%r1498, 1127219200;
	mov.b32 	%r1499, -2147483648;
	mov.b64 	%fd328, {%r1499, %r1498};
$L__BB1_223:
	setp.eq.s32 	%p243, %r1748, 1;
	mov.b32 	%r1748, 0;
	mov.f64 	%fd2027, %fd1962;
	@%p243 bra 	$L__BB1_240;
	shr.u32 	%r1502, %r1743, 2;
	xor.b32  	%r1503, %r1502, %r1743;
	shl.b32 	%r1504, %r1747, 4;
	shl.b32 	%r1505, %r1503, 1;
	xor.b32  	%r1506, %r1505, %r1504;
	xor.b32  	%r1507, %r1506, %r1503;
	xor.b32  	%r497, %r1507, %r1747;
	add.s32 	%r1508, %r1744, %r497;
	add.s32 	%r1509, %r1508, 362437;
	shr.u32 	%r1510, %r1742, 2;
	xor.b32  	%r1511, %r1510, %r1742;
	shl.b32 	%r1512, %r497, 4;
	shl.b32 	%r1513, %r1511, 1;
	xor.b32  	%r1514, %r1513, %r1512;
	xor.b32  	%r1515, %r1514, %r1511;
	xor.b32  	%r498, %r1515, %r497;
	add.s32 	%r1516, %r1744, %r498;
	add.s32 	%r1517, %r1516, 724874;
	shr.u32 	%r1518, %r1745, 2;
	xor.b32  	%r1519, %r1518, %r1745;
	shl.b32 	%r1520, %r498, 4;
	shl.b32 	%r1521, %r1519, 1;
	xor.b32  	%r1522, %r1521, %r1520;
	xor.b32  	%r1523, %r1522, %r1519;
	xor.b32  	%r499, %r1523, %r498;
	add.s32 	%r1524, %r1744, %r499;
	add.s32 	%r1525, %r1524, 1087311;
	shr.u32 	%r1526, %r1746, 2;
	xor.b32  	%r1527, %r1526, %r1746;
	shl.b32 	%r1528, %r499, 4;
	shl.b32 	%r1529, %r1527, 1;
	xor.b32  	%r1530, %r1529, %r1528;
	xor.b32  	%r1531, %r1530, %r1527;
	xor.b32  	%r500, %r1531, %r499;
	add.s32 	%r1744, %r1744, 1449748;
	add.s32 	%r1532, %r500, %r1744;
	cvt.u64.u32 	%rd117, %r1509;
	mul.wide.u32 	%rd118, %r1517, 2097152;
	xor.b64  	%rd119, %rd118, %rd117;
	cvt.rn.f64.u64 	%fd1489, %rd119;
	fma.rn.f64 	%fd2021, %fd1489, 0d3CA0000000000000, 0d3C90000000000000;
	cvt.u64.u32 	%rd120, %r1525;
	mul.wide.u32 	%rd121, %r1532, 2097152;
	xor.b64  	%rd122, %rd121, %rd120;
	cvt.rn.f64.u64 	%fd1490, %rd122;
	fma.rn.f64 	%fd334, %fd1490, 0d3CB0000000000000, 0d3CA0000000000000;
	{
	.reg .b32 %temp; 
	mov.b64 	{%temp, %r1965}, %fd2021;
	}
	{
	.reg .b32 %temp; 
	mov.b64 	{%r1966, %temp}, %fd2021;
	}
	setp.gt.s32 	%p244, %r1965, 1048575;
	mov.b32 	%r1967, -1023;
	@%p244 bra 	$L__BB1_226;
	mul.f64 	%fd2021, %fd2021, 0d4350000000000000;
	{
	.reg .b32 %temp; 
	mov.b64 	{%temp, %r1965}, %fd2021;
	}
	{
	.reg .b32 %temp; 
	mov.b64 	{%r1966, %temp}, %fd2021;
	}
	mov.b32 	%r1967, -1077;
$L__BB1_226:
	add.s32 	%r1534, %r1965, -1;
	setp.gt.u32 	%p245, %r1534, 2146435070;
	@%p245 bra 	$L__BB1_236;
	shr.u32 	%r1537, %r1965, 20;
	add.s32 	%r1968, %r1967, %r1537;
	and.b32  	%r1538, %r1965, 1048575;
	or.b32  	%r1539, %r1538, 1072693248;
	mov.b64 	%fd2022, {%r1966, %r1539};
	setp.lt.u32 	%p247, %r1539, 1073127583;
	@%p247 bra 	$L__BB1_229;
	{
	.reg .b32 %temp; 
	mov.b64 	{%r1540, %temp}, %fd2022;
	}
	{
	.reg .b32 %temp; 
	mov.b64 	{%temp, %r1541}, %fd2022;
	}
	add.s32 	%r1542, %r1541, -1048576;
	mov.b64 	%fd2022, {%r1540, %r1542};
	add.s32 	%r1968, %r1968, 1;
$L__BB1_229:
	add.f64 	%fd1492, %fd2022, 0dBFF0000000000000;
	add.f64 	%fd1493, %fd2022, 0d3FF0000000000000;
	rcp.approx.ftz.f64 	%fd1494, %fd1493;
	neg.f64 	%fd1495, %fd1493;
	fma.rn.f64 	%fd1496, %fd1495, %fd1494, 0d3FF0000000000000;
	fma.rn.f64 	%fd1497, %fd1496, %fd1496, %fd1496;
	fma.rn.f64 	%fd1498, %fd1497, %fd1494, %fd1494;
	mul.f64 	%fd1499, %fd1492, %fd1498;
	fma.rn.f64 	%fd1500, %fd1492, %fd1498, %fd1499;
	mul.f64 	%fd1501, %fd1500, %fd1500;
	fma.rn.f64 	%fd1502, %fd1501, 0d3EB1380B3AE80F1E, 0d3ED0EE258B7A8B04;
	fma.rn.f64 	%fd1503, %fd1502, %fd1501, 0d3EF3B2669F02676F;
	fma.rn.f64 	%fd1504, %fd1503, %fd1501, 0d3F1745CBA9AB0956;
	fma.rn.f64 	%fd1505, %fd1504, %fd1501, 0d3F3C71C72D1B5154;
	fma.rn.f64 	%fd1506, %fd1505, %fd1501, 0d3F624924923BE72D;
	fma.rn.f64 	%fd1507, %fd1506, %fd1501, 0d3F8999999999A3C4;
	fma.rn.f64 	%fd1508, %fd1507, %fd1501, 0d3FB5555555555554;
	sub.f64 	%fd1509, %fd1492, %fd1500;
	add.f64 	%fd1510, %fd1509, %fd1509;
	neg.f64 	%fd1511, %fd1500;
	fma.rn.f64 	%fd1512, %fd1511, %fd1492, %fd1510;
	mul.f64 	%fd1513, %fd1498, %fd1512;
	mul.f64 	%fd1514, %fd1501, %fd1508;
	fma.rn.f64 	%fd1515, %fd1514, %fd1500, %fd1513;
	xor.b32  	%r1543, %r1968, -2147483648;
	mov.b32 	%r1544, 1127219200;
	mov.b64 	%fd1516, {%r1543, %r1544};
	sub.f64 	%fd1517, %fd1516, %fd328;
	fma.rn.f64 	%fd1518, %fd1517, 0d3FE62E42FEFA39EF, %fd1500;
	fma.rn.f64 	%fd1519, %fd1517, 0dBFE62E42FEFA39EF, %fd1518;
	sub.f64 	%fd1520, %fd1519, %fd1500;
	sub.f64 	%fd1521, %fd1515, %fd1520;
	fma.rn.f64 	%fd1522, %fd1517, 0d3C7ABC9E3B39803F, %fd1521;
	add.f64 	%fd2023, %fd1518, %fd1522;
	bra.uni 	$L__BB1_237;
$L__BB1_230:
	setp.gt.s32 	%p255, %r471, 1000;
	mov.b32 	%r1983, 1001;
	@%p255 bra 	$L__BB1_241;
	neg.f64 	%fd1553, %fd326;
	fma.rn.f64 	%fd1554, %fd326, 0dBFF71547652B82FE, 0d4338000000000000;
	{
	.reg .b32 %temp; 
	mov.b64 	{%r1563, %temp}, %fd1554;
	}
	mov.f64 	%fd1555, 0dC338000000000000;
	add.rn.f64 	%fd1556, %fd1554, %fd1555;
	fma.rn.f64 	%fd1557, %fd1556, 0dBFE62E42FEFA39EF, %fd1553;
	fma.rn.f64 	%fd1558, %fd1556, 0dBC7ABC9E3B39803F, %fd1557;
	fma.rn.f64 	%fd1559, %fd1558, 0d3E5ADE1569CE2BDF, 0d3E928AF3FCA213EA;
	fma.rn.f64 	%fd1560, %fd1559, %fd1558, 0d3EC71DEE62401315;
	fma.rn.f64 	%fd1561, %fd1560, %fd1558, 0d3EFA01997C89EB71;
	fma.rn.f64 	%fd1562, %fd1561, %fd1558, 0d3F2A01A014761F65;
	fma.rn.f64 	%fd1563, %fd1562, %fd1558, 0d3F56C16C1852B7AF;
	fma.rn.f64 	%fd1564, %fd1563, %fd1558, 0d3F81111111122322;
	fma.rn.f64 	%fd1565, %fd1564, %fd1558, 0d3FA55555555502A1;
	fma.rn.f64 	%fd1566, %fd1565, %fd1558, 0d3FC5555555555511;
	fma.rn.f64 	%fd1567, %fd1566, %fd1558, 0d3FE000000000000B;
	fma.rn.f64 	%fd1568, %fd1567, %fd1558, 0d3FF0000000000000;
	fma.rn.f64 	%fd1569, %fd1568, %fd1558, 0d3FF0000000000000;
	{
	.reg .b32 %temp; 
	mov.b64 	{%r1564, %temp}, %fd1569;
	}
	{
	.reg .b32 %temp; 
	mov.b64 	{%temp, %r1565}, %fd1569;
	}
	shl.b32 	%r1566, %r1563, 20;
	add.s32 	%r1567, %r1566, %r1565;
	mov.b64 	%fd1570, {%r1564, %r1567};
	{
	.reg .b32 %temp; 
	mov.b64 	{%temp, %r1568}, %fd1553;
	}
	mov.b32 	%f56, %r1568;
	abs.f32 	%f57, %f56;
	setp.lt.f32 	%p256, %f57, 0f4086232B;
	setp.gt.f64 	%p257, %fd326, 0d0000000000000000;
	mov.f64 	%fd1571, 0d7FF0000000000000;
	sub.f64 	%fd1572, %fd1571, %fd326;
	selp.f64 	%fd1573, 0d0000000000000000, %fd1572, %p257;
	setp.geu.f32 	%p258, %f57, 0f40874800;
	shr.u32 	%r1569, %r1563, 31;
	add.s32 	%r1570, %r1563, %r1569;
	shr.s32 	%r1571, %r1570, 1;
	shl.b32 	%r1572, %r1571, 20;
	add.s32 	%r1573, %r1565, %r1572;
	mov.b64 	%fd1574, {%r1564, %r1573};
	sub.s32 	%r1574, %r1563, %r1571;
	shl.b32 	%r1575, %r1574, 20;
	add.s32 	%r1576, %r1575, 1072693248;
	mov.b32 	%r1577, 0;
	mov.b64 	%fd1575, {%r1577, %r1576};
	mul.f64 	%fd1576, %fd1575, %fd1574;
	selp.f64 	%fd1577, %fd1573, %fd1576, %p258;
	selp.f64 	%fd329, %fd1570, %fd1577, %p256;
	mov.u32 	%r1953, %r1747;
	mov.u32 	%r1952, %r1746;
$L__BB1_232:
	mov.f64 	%fd2019, 0d3FF0000000000000;
	mov.b32 	%r1954, 0;
$L__BB1_233:
	mov.u32 	%r1747, %r1953;
	mov.u32 	%r1746, %r1952;
	setp.ltu.f64 	%p259, %fd2019, %fd329;
	@%p259 bra 	$L__BB1_235;
	add.s32 	%r1954, %r1954, 1;
	shr.u32 	%r1579, %r1743, 2;
	xor.b32  	%r1580, %r1579, %r1743;
	shl.b32 	%r1581, %r1747, 4;
	shl.b32 	%r1582, %r1580, 1;
	xor.b32  	%r1583, %r1582, %r1581;
	xor.b32  	%r1584, %r1583, %r1580;
	xor.b32  	%r1952, %r1584, %r1747;
	add.s32 	%r1585, %r1744, %r1952;
	add.s32 	%r1586, %r1585, 362437;
	shr.u32 	%r1587, %r1742, 2;
	xor.b32  	%r1588, %r1587, %r1742;
	shl.b32 	%r1589, %r1952, 4;
	shl.b32 	%r1590, %r1588, 1;
	xor.b32  	%r1591, %r1590, %r1589;
	xor.b32  	%r1592, %r1591, %r1588;
	xor.b32  	%r1953, %r1592, %r1952;
	add.s32 	%r1744, %r1744, 724874;
	add.s32 	%r1593, %r1953, %r1744;
	cvt.u64.u32 	%rd127, %r1586;
	mul.wide.u32 	%rd128, %r1593, 2097152;
	xor.b64  	%rd129, %rd128, %rd127;
	cvt.rn.f64.u64 	%fd1579, %rd129;
	fma.rn.f64 	%fd1580, %fd1579, 0d3CA0000000000000, 0d3C90000000000000;
	mul.f64 	%fd2019, %fd2019, %fd1580;
	mov.u32 	%r1742, %r1746;
	mov.u32 	%r1743, %r1745;
	mov.u32 	%r1745, %r1747;
	bra.uni 	$L__BB1_233;
$L__BB1_235:
	add.s32 	%r1983, %r1954, -1;
	setp.gt.s32 	%p260, %r1983, %r471;
	mov.u32 	%r1953, %r1747;
	mov.u32 	%r1952, %r1746;
	@%p260 bra 	$L__BB1_232;
	bra.uni 	$L__BB1_241;
$L__BB1_236:
	fma.rn.f64 	%fd1491, %fd2021, 0d7FF0000000000000, 0d7FF0000000000000;
	{
	.reg .b32 %temp; 
	mov.b64 	{%temp, %r1535}, %fd2021;
	}
	and.b32  	%r1536, %r1535, 2147483647;
	setp.eq.s32 	%p246, %r1536, 0;
	selp.f64 	%fd2023, 0dFFF0000000000000, %fd1491, %p246;
$L__BB1_237:
	mul.f64 	%fd343, %fd2023, 0dC000000000000000;
	{
	.reg .b32 %temp; 
	mov.b64 	{%temp, %r1545}, %fd334;
	}
	shl.b32 	%r1546, %r1545, 1;
	setp.gt.u32 	%p248, %r1546, -2038431744;
	mov.f64 	%fd1523, 0d0000000000000000;
	mul.rn.f64 	%fd1524, %fd334, %fd1523;
	selp.f64 	%fd344, %fd1524, %fd334, %p248;
	{
	.reg .b32 %temp; 
	mov.b64 	{%r1547, %temp}, %fd344;
	}
	{
	.reg .b32 %temp; 
	mov.b64 	{%temp, %r1548}, %fd344;
	}
	add.s32 	%r1549, %r1548, 1048576;
	mov.b64 	%fd1525, {%r1547, %r1549};
	cvt.rni.f64.f64 	%fd1526, %fd1525;
	cvt.rzi.s64.f64 	%rd123, %fd1526;
	cvt.u32.u64 	%r1550, %rd123;
	fma.rn.f64 	%fd1527, %fd1526, 0dBFE0000000000000, %fd344;
	mul.f64 	%fd1528, %fd1527, 0d3CA1A62633145C07;
	fma.rn.f64 	%fd1529, %fd1527, 0d400921FB54442D18, %fd1528;
	mul.rn.f64 	%fd1530, %fd1529, %fd1529;
	fma.rn.f64 	%fd1531, %fd1530, 0dBDA8FF8320FD8164, 0d3E21EEA7C1EF8528;
	fma.rn.f64 	%fd1532, %fd1531, %fd1530, 0dBE927E4F8E06E6D9;
	fma.rn.f64 	%fd1533, %fd1532, %fd1530, 0d3EFA01A019DDBCE9;
	fma.rn.f64 	%fd1534, %fd1533, %fd1530, 0dBF56C16C16C15D47;
	fma.rn.f64 	%fd1535, %fd1534, %fd1530, 0d3FA5555555555551;
	fma.rn.f64 	%fd1536, %fd1535, %fd1530, 0dBFE0000000000000;
	fma.rn.f64 	%fd1537, %fd1536, %fd1530, 0d3FF0000000000000;
	fma.rn.f64 	%fd1538, %fd1530, 0d3DE5DB65F9785EBA, 0dBE5AE5F12CB0D246;
	fma.rn.f64 	%fd1539, %fd1538, %fd1530, 0d3EC71DE369ACE392;
	fma.rn.f64 	%fd1540, %fd1539, %fd1530, 0dBF2A01A019DB62A1;
	fma.rn.f64 	%fd1541, %fd1540, %fd1530, 0d3F81111111110818;
	fma.rn.f64 	%fd1542, %fd1541, %fd1530, 0dBFC5555555555554;
	fma.rn.f64 	%fd1543, %fd1542, %fd1530, 0d0000000000000000;
	fma.rn.f64 	%fd1544, %fd1543, %fd1529, %fd1529;
	and.b64  	%rd124, %rd123, 1;
	setp.eq.b64 	%p249, %rd124, 1;
	{
	.reg .b32 %temp; 
	mov.b64 	{%temp, %r1551}, %fd1544;
	}
	{
	.reg .b32 %temp; 
	mov.b64 	{%r1552, %temp}, %fd1544;
	}
	xor.b32  	%r1553, %r1551, -2147483648;
	mov.b64 	%fd1545, {%r1552, %r1553};
	selp.f64 	%fd2024, %fd1537, %fd1544, %p249;
	selp.f64 	%fd2025, %fd1545, %fd1537, %p249;
	and.b32  	%r1554, %r1550, 2;
	setp.eq.s32 	%p250, %r1554, 0;
	@%p250 bra 	$L__BB1_239;
	{
	.reg .b32 %temp; 
	mov.b64 	{%temp, %r1555}, %fd2024;
	}
	{
	.reg .b32 %temp; 
	mov.b64 	{%r1556, %temp}, %fd2024;
	}
	xor.b32  	%r1557, %r1555, -2147483648;
	mov.b64 	%fd2024, {%r1556, %r1557};
	{
	.reg .b32 %temp; 
	mov.b64 	{%temp, %r1558}, %fd2025;
	}
	{
	.reg .b32 %temp; 
	mov.b64 	{%r1559, %temp}, %fd2025;
	}
	xor.b32  	%r1560, %r1558, -2147483648;
	mov.b64 	%fd2025, {%r1559, %r1560};
$L__BB1_239:
	sqrt.rn.f64 	%fd1546, %fd343;
	mov.f64 	%fd1547, 0d0000000000000000;
	add.rn.f64 	%fd1548, %fd2025, %fd1547;
	cvt.rzi.f64.f64 	%fd1549, %fd344;
	setp.eq.f64 	%p251, %fd344, %fd1549;
	mul.rn.f64 	%fd1550, %fd344, %fd1547;
	selp.f64 	%fd1551, %fd1550, %fd2024, %p251;
	mul.f64 	%fd2027, %fd1546, %fd1551;
	mul.f64 	%fd1962, %fd1546, %fd1548;
	mov.b32 	%r1748, 1;
	mov.u32 	%r1742, %r497;
	mov.u32 	%r1743, %r1747;
	mov.u32 	%r1745, %r498;
	mov.u32 	%r1746, %r499;
	mov.u32 	%r1747, %r500;
$L__BB1_240:
	fma.rn.f64 	%fd1552, %fd327, %fd2027, %fd326;
	cvt.rn.f32.f64 	%f55, %fd1552;
	cvt.rni.s64.f32 	%rd125, %f55;
	cvt.u32.u64 	%r1983, %rd125;
	setp.lt.s32 	%p252, %r1983, 0;
	setp.lt.s32 	%p253, %r471, %r1983;
	or.pred  	%p254, %p252, %p253;
	@%p254 bra 	$L__BB1_223;
$L__BB1_241:
	add.s32 	%r1595, %r1788, %r1827;
	sub.s32 	%r1596, %r1710, %r1595;
	add.s32 	%r1597, %r1596, %r1944;
	add.s32 	%r1598, %r1597, %r168;
	st.global.u32 	[%rd4+-24], %r1598;
	add.s32 	%r1599, %r1905, %r1827;
	add.s32 	%r1600, %r1944, %r1983;
	sub.s32 	%r1601, %r1599, %r1600;
	add.s32 	%r1602, %r1601, %r408;
	st.global.u32 	[%rd4+-16], %r1602;
	add.s32 	%r1603, %r1749, %r1710;
	sub.s32 	%r1604, %r1788, %r1603;
	add.s32 	%r1605, %r1604, %r1866;
	add.s32 	%r1606, %r1605, %r48;
	st.global.u32 	[%rd4+-20], %r1606;
	add.s32 	%r1607, %r1866, %r1905;
	sub.s32 	%r1608, %r1749, %r1607;
	add.s32 	%r1609, %r1608, %r1983;
	add.s32 	%r1610, %r1609, %r288;
	st.global.u32 	[%rd4+-12], %r1610;
	add.s32 	%r1611, %r1602, %r1598;
	cvt.rn.f64.s32 	%fd1581, %r1611;
	mul.f64 	%fd1582, %fd1581, 0d4027000000000000;
	mul.f64 	%fd1583, %fd1582, 0d3F2344806290EED0;
	sub.f64 	%fd1584, %fd48, %fd47;
	mul.f64 	%fd1585, %fd1584, %fd1583;
	div.rn.f64 	%fd1586, %fd1585, 0d3F54A4D2B2BFDB4D;
	st.global.f64 	[%rd4+-40], %fd1586;
	mov.b64 	%rd130, 0;
	st.global.u64 	[%rd4+-32], %rd130;
	st.global.u64 	[%rd7+8], %rd130;
	ld.global.f64 	%fd1587, [%rd4+-80];
	shl.b32 	%r528, %r1, 3;
	mul.wide.s32 	%rd131, %r528, 48;
	add.s64 	%rd132, %rd2, %rd131;
	add.s64 	%rd8, %rd132, 32;
	ld.global.f64 	%fd1588, [%rd132+32];
	sub.f64 	%fd1589, %fd1587, %fd1588;
	div.rn.f64 	%fd356, %fd1589, 0d4029000000000000;
	ld.global.f64 	%fd1590, [%rd132+224];
	sub.f64 	%fd1591, %fd1587, %fd1590;
	div.rn.f64 	%fd357, %fd1591, 0d4029000000000000;
	ld.global.f64 	%fd1592, [%rd4+-96];
	ld.global.f64 	%fd1593, [%rd132+16];
	sub.f64 	%fd1594, %fd1592, %fd1593;
	div.rn.f64 	%fd358, %fd1594, 0d3FC999999999999A;
	ld.global.f64 	%fd1595, [%rd132+208];
	sub.f64 	%fd1596, %fd1592, %fd1595;
	div.rn.f64 	%fd359, %fd1596, 0d3FC999999999999A;
	ld.global.f64 	%fd1597, [%rd7+16];
	sub.f64 	%fd1598, %fd1597, %fd1593;
	div.rn.f64 	%fd360, %fd1598, 0d3FB47AE147AE147B;
	sub.f64 	%fd1599, %fd1597, %fd1595;
	div.rn.f64 	%fd361, %fd1599, 0d3FB47AE147AE147B;
	cvta.to.global.u64 	%rd133, %rd15;
	mul.wide.s32 	%rd134, %r1, 64;
	add.s64 	%rd135, %rd133, %rd134;
	add.s64 	%rd9, %rd135, 48;
	ld.global.f64 	%fd1600, [%rd135+48];
	mul.wide.s32 	%rd136, %r528, 64;
	add.s64 	%rd137, %rd1, %rd136;
	ld.global.f64 	%fd1601, [%rd137+48];
	sub.f64 	%fd1602, %fd1600, %fd1601;
	div.rn.f64 	%fd362, %fd1602, 0d3FD999999999999A;
	ld.global.f64 	%fd1603, [%rd137+304];
	sub.f64 	%fd1604, %fd1600, %fd1603;
	div.rn.f64 	%fd363, %fd1604, 0d3FD999999999999A;
	ld.global.f64 	%fd1605, [%rd135+16];
	sub.f64 	%fd1606, %fd1605, %fd1601;
	div.rn.f64 	%fd364, %fd1606, 0d3FC47AE147AE147B;
	sub.f64 	%fd1607, %fd1605, %fd1603;
	div.rn.f64 	%fd365, %fd1607, 0d3FC47AE147AE147B;
	mov.f64 	%fd1608, 0d3FFC978D4FDF3B64;
	{
	.reg .b32 %temp; 
	mov.b64 	{%temp, %r529}, %fd1608;
	}
	and.b32  	%r530, %r529, 2146435072;
	setp.eq.s32 	%p263, %r530, 1125122048;
	setp.lt.s32 	%p264, %r529, 0;
	selp.b32 	%r531, 0, 2146435072, %p264;
	and.b32  	%r1612, %r529, 2147483647;
	setp.ne.s32 	%p265, %r1612, 1071644672;
	and.pred  	%p1, %p263, %p265;
	add.s32 	%r532, %r528, -14332;
	add.s32 	%r533, %r528, 14336;
	mul.f64 	%fd1609, %fd357, 0d3F947AE147AE147B;
	div.rn.f64 	%fd366, %fd1609, 0d3F6999999999999A;
	mul.f64 	%fd1610, %fd356, 0d3F947AE147AE147B;
	div.rn.f64 	%fd367, %fd1610, 0d3F6999999999999A;
	mul.f64 	%fd1611, %fd364, 0d3FD999999999999A;
	fma.rn.f64 	%fd368, %fd362, 0d3F94A4D2B2BFDB4D, %fd1611;
	mul.f64 	%fd1612, %fd365, 0d3FD999999999999A;
	fma.rn.f64 	%fd369, %fd363, 0d3F94A4D2B2BFDB4D, %fd1612;
	mov.b32 	%r1984, 0;
	mov.pred 	%p313, -1;
	mov.pred 	%p312, 0;
$L__BB1_242:
	mov.pred 	%p3, %p313;
	add.s32 	%r1614, %r1984, %r528;
	add.s32 	%r1615, %r1614, 4;
	add.s32 	%r1616, %r1614, -4;
	selp.b32 	%r1617, %r532, %r1616, %p3;
	selp.b32 	%r535, %r533, %r1615, %p312;
	selp.b32 	%r536, %r528, %r1617, %p312;
	mov.b32 	%r1985, 0;
	mov.pred 	%p315, -1;
	mov.pred 	%p314, 0;
$L__BB1_243:
	mov.pred 	%p5, %p315;
	shl.b32 	%r1619, %r1985, 1;
	add.s32 	%r538, %r1619, %r1984;
	add.s32 	%r1620, %r1984, %r528;
	add.s32 	%r1621, %r1619, %r1620;
	add.s32 	%r1622, %r1621, 2;
	add.s32 	%r1623, %r1621, -2;
	add.s32 	%r1624, %r1620, -510;
	selp.b32 	%r1625, %r1624, %r1623, %p5;
	add.s32 	%r1626, %r1620, 512;
	selp.b32 	%r539, %r1626, %r1622, %p314;
	selp.b32 	%r540, %r1620, %r1625, %p314;
	add.s32 	%r541, %r1619, %r535;
	add.s32 	%r542, %r1619, %r536;
	mov.b32 	%r1986, 0;
	mov.pred 	%p316, -1;
$L__BB1_244:
	mov.pred 	%p6, %p316;
	add.s32 	%r1627, %r1986, %r538;
	mul.lo.s32 	%r1628, %r1627, 48;
	cvt.u64.u32 	%rd138, %r1628;
	add.s64 	%rd139, %rd8, %rd138;
	add.s64 	%rd10, %rd139, -16;
	ld.global.f64 	%fd370, [%rd139+-16];
	ld.global.f64 	%fd371, [%rd139];
	div.rn.f64 	%fd372, %fd370, 0d3FBF7CED916872B0;
	{
	.reg .b32 %temp; 
	mov.b64 	{%temp, %r544}, %fd372;
	}
	abs.f64 	%fd373, %fd372;
	setp.neu.f64 	%p269, %fd372, 0d0000000000000000;
	@%p269 bra 	$L__BB1_246;
	setp.lt.s32 	%p271, %r529, 0;
	setp.eq.s32 	%p272, %r530, 1125122048;
	selp.b32 	%r1629, %r544, 0, %p272;
	or.b32  	%r1630, %r1629, 2146435072;
	selp.b32 	%r1631, %r1630, %r1629, %p271;
	mov.b32 	%r1632, 0;
	mov.b64 	%fd2030, {%r1632, %r1631};
	bra.uni 	$L__BB1_247;
$L__BB1_246:
	setp.lt.s32 	%p270, %r544, 0;
	{ // callseq 2, 0
	.param .b64 param0;
	st.param.f64 	[param0], %fd373;
	.param .b64 param1;
	st.param.f64 	[param1], 0d3FFC978D4FDF3B64;
	.param .b64 retval0;
	call.uni (retval0), 
	__internal_accurate_pow, 
	(
	param0, 
	param1
	);
	ld.param.f64 	%fd1613, [retval0];
	} // callseq 2
	selp.f64 	%fd2030, 0dFFF8000000000000, %fd1613, %p270;
$L__BB1_247:
	or.b32  	%r545, %r531, -2147483648;
	add.f64 	%fd1615, %fd372, 0d3FFC978D4FDF3B64;
	{
	.reg .b32 %temp; 
	mov.b64 	{%temp, %r1633}, %fd1615;
	}
	and.b32  	%r1634, %r1633, 2146435072;
	setp.ne.s32 	%p273, %r1634, 2146435072;
	@%p273 bra 	$L__BB1_252;
	setp.num.f64 	%p274, %fd372, %fd372;
	@%p274 bra 	$L__BB1_250;
	mov.f64 	%fd1616, 0d3FFC978D4FDF3B64;
	add.rn.f64 	%fd2030, %fd372, %fd1616;
	bra.uni 	$L__BB1_252;
$L__BB1_250:
	setp.neu.f64 	%p275, %fd373, 0d7FF0000000000000;
	@%p275 bra 	$L__BB1_252;
	setp.lt.s32 	%p276, %r544, 0;
	selp.b32 	%r1635, %r545, %r531, %p1;
	selp.b32 	%r1636, %r1635, %r531, %p276;
	mov.b32 	%r1637, 0;
	mov.b64 	%fd2030, {%r1637, %r1636};
$L__BB1_252:
	setp.eq.f64 	%p277, %fd372, 0d3FF0000000000000;
	selp.f64 	%fd380, 0d3FF0000000000000, %fd2030, %p277;
	div.rn.f64 	%fd381, %fd371, 0d409A900000000000;
	{
	.reg .b32 %temp; 
	mov.b64 	{%temp, %r546}, %fd381;
	}
	abs.f64 	%fd382, %fd381;
	setp.neu.f64 	%p278, %fd381, 0d0000000000000000;
	@%p278 bra 	$L__BB1_254;
	setp.lt.s32 	%p280, %r529, 0;
	setp.eq.s32 	%p281, %r530, 1125122048;
	selp.b32 	%r1638, %r546, 0, %p281;
	or.b32  	%r1639, %r1638, 2146435072;
	selp.b32 	%r1640, %r1639, %r1638, %p280;
	mov.b32 	%r1641, 0;
	mov.b64 	%fd2032, {%r1641, %r1640};
	bra.uni 	$L__BB1_255;
$L__BB1_254:
	setp.lt.s32 	%p279, %r546, 0;
	{ // callseq 3, 0
	.param .b64 param0;
	st.param.f64 	[param0], %fd382;
	.param .b64 param1;
	st.param.f64 	[param1], 0d3FFC978D4FDF3B64;
	.param .b64 retval0;
	call.uni (retval0), 
	__internal_accurate_pow, 
	(
	param0, 
	param1
	);
	ld.param.f64 	%fd1617, [retval0];
	} // callseq 3
	selp.f64 	%fd2032, 0dFFF8000000000000, %fd1617, %p279;
$L__BB1_255:
	add.f64 	%fd1619, %fd381, 0d3FFC978D4FDF3B64;
	{
	.reg .b32 %temp; 
	mov.b64 	{%temp, %r1642}, %fd1619;
	}
	and.b32  	%r1643, %r1642, 2146435072;
	setp.ne.s32 	%p282, %r1643, 2146435072;
	@%p282 bra 	$L__BB1_260;
	setp.num.f64 	%p283, %fd381, %fd381;
	@%p283 bra 	$L__BB1_258;
	mov.f64 	%fd1620, 0d3FFC978D4FDF3B64;
	add.rn.f64 	%fd2032, %fd381, %fd1620;
	bra.uni 	$L__BB1_260;
$L__BB1_258:
	setp.neu.f64 	%p284, %fd382, 0d7FF0000000000000;
	@%p284 bra 	$L__BB1_260;
	setp.lt.s32 	%p285, %r546, 0;
	selp.b32 	%r1644, %r545, %r531, %p1;
	selp.b32 	%r1645, %r1644, %r531, %p285;
	mov.b32 	%r1646, 0;
	mov.b64 	%fd2032, {%r1646, %r1645};
$L__BB1_260:
	ld.param.u64 	%rd186, [_Z7ComputeP3cruP4cru2P7cytosolP6cyt_buP5sl_budid_param_3];
	ld.param.u64 	%rd185, [_Z7ComputeP3cruP4cru2P7cytosolP6cyt_buP5sl_budid_param_2];
	add.s32 	%r1647, %r1986, %r538;
	add.s32 	%r1648, %r528, %r1647;
	setp.eq.f64 	%p286, %fd381, 0d3FF0000000000000;
	selp.f64 	%fd1621, 0d3FF0000000000000, %fd2032, %p286;
	sub.f64 	%fd1622, %fd380, %fd1621;
	mul.f64 	%fd1623, %fd1622, 0d3FE0CCCCCCCCCCCD;
	add.f64 	%fd1624, %fd380, 0d3FF0000000000000;
	add.f64 	%fd1625, %fd1624, %fd1621;
	div.rn.f64 	%fd1626, %fd1623, %fd1625;
	st.global.f64 	[%rd10+-16], %fd1626;
	sub.f64 	%fd1627, %fd371, %fd370;
	mul.f64 	%fd1628, %fd1627, 0d3EF5B49D2B1E91BB;
	mov.f64 	%fd1629, 0d407F400000000000;
	div.rn.f64 	%fd1630, %fd1629, %fd371;
	fma.rn.f64 	%fd1631, %fd1630, %fd1630, 0d3FF0000000000000;
	div.rn.f64 	%fd1632, %fd1628, %fd1631;
	st.global.f64 	[%rd10+-8], %fd1632;
	mul.f64 	%fd1633, %fd370, 0d3FA0BE0DED288CE7;
	cvta.to.global.u64 	%rd140, %rd186;
	mul.wide.s32 	%rd141, %r1648, 64;
	add.s64 	%rd142, %rd140, %rd141;
	add.s64 	%rd11, %rd142, 8;
	ld.global.f64 	%fd1634, [%rd142+8];
	mov.f64 	%fd1635, 0d4051800000000000;
	sub.f64 	%fd1636, %fd1635, %fd1634;
	mul.f64 	%fd1637, %fd1634, 0dBF941205BC01A36E;
	fma.rn.f64 	%fd1638, %fd1633, %fd1636, %fd1637;
	mul.f64 	%fd1639, %fd370, 0d3F64CEC41DD1A21F;
	ld.global.f64 	%fd1640, [%rd142+16];
	mov.f64 	%fd1641, 0d4060C00000000000;
	sub.f64 	%fd1642, %fd1641, %fd1640;
	mul.f64 	%fd1643, %fd1640, 0dBF014D2F5DBB9CFA;
	fma.rn.f64 	%fd1644, %fd1639, %fd1642, %fd1643;
	mul.f64 	%fd1645, %fd370, 0d3FABCD35A858793E;
	ld.global.f64 	%fd1646, [%rd142];
	mov.f64 	%fd1647, 0d4038000000000000;
	sub.f64 	%fd1648, %fd1647, %fd1646;
	mul.f64 	%fd1649, %fd1646, 0dBFCE76C8B4395810;
	fma.rn.f64 	%fd1650, %fd1645, %fd1648, %fd1649;
	mul.f64 	%fd1651, %fd370, 0d3FB999999999999A;
	ld.global.f64 	%fd1652, [%rd142+24];
	mov.f64 	%fd1653, 0d4033000000000000;
	sub.f64 	%fd1654, %fd1653, %fd1652;
	mul.f64 	%fd1655, %fd1652, 0dBFAEB851EB851EB8;
	fma.rn.f64 	%fd1656, %fd1651, %fd1654, %fd1655;
	mul.f64 	%fd1657, %fd370, 0d3F8C432CA57A786C;
	ld.global.f64 	%fd1658, [%rd142+32];
	mov.f64 	%fd1659, 0d4061800000000000;
	sub.f64 	%fd1660, %fd1659, %fd1658;
	ld.global.f64 	%fd1661, [%rd142+40];
	sub.f64 	%fd1662, %fd1660, %fd1661;
	mul.f64 	%fd1663, %fd1658, 0dBF3E2584F4C6E6DA;
	fma.rn.f64 	%fd1664, %fd1657, %fd1662, %fd1663;
	mul.f64 	%fd1665, %fd1661, 0dBF0DE26916440F24;
	fma.rn.f64 	%fd1666, %fd1662, 0d3F8013A92A305532, %fd1665;
	mul.f64 	%fd1667, %fd370, 0d3FB47AE147AE147B;
	ld.global.f64 	%fd1668, [%rd142+48];
	mov.f64 	%fd1669, 0d0000000000000000;
	sub.f64 	%fd1670, %fd1669, %fd1668;
	mul.f64 	%fd1671, %fd1668, 0dBFB70A3D70A3D70A;
	fma.rn.f64 	%fd1672, %fd1667, %fd1670, %fd1671;
	add.s32 	%r1649, %r528, 8;
	add.s32 	%r1650, %r528, 1;
	selp.b32 	%r1651, %r1650, %r1649, %p6;
	add.s32 	%r1652, %r538, %r1651;
	add.s32 	%r1653, %r528, -7;
	selp.b32 	%r1654, %r1653, %r528, %p6;
	add.s32 	%r1655, %r538, %r1654;
	add.s32 	%r1656, %r1986, %r539;
	add.s32 	%r1657, %r1986, %r540;
	add.s32 	%r1658, %r1986, %r541;
	add.s32 	%r1659, %r1986, %r542;
	cvta.to.global.u64 	%rd143, %rd185;
	mul.wide.s32 	%rd144, %r1658, 48;
	add.s64 	%rd145, %rd143, %rd144;
	ld.global.f64 	%fd1673, [%rd145+16];
	sub.f64 	%fd1674, %fd1673, %fd370;
	div.rn.f64 	%fd1675, %fd1674, 0d3FDD916872B020C5;
	mul.wide.s32 	%rd146, %r1659, 48;
	add.s64 	%rd147, %rd143, %rd146;
	ld.global.f64 	%fd1676, [%rd147+16];
	sub.f64 	%fd1677, %fd1676, %fd370;
	div.rn.f64 	%fd1678, %fd1677, 0d3FDD916872B020C5;
	add.f64 	%fd1679, %fd1675, %fd1678;
	mul.wide.s32 	%rd148, %r1656, 48;
	add.s64 	%rd149, %rd143, %rd148;
	ld.global.f64 	%fd1680, [%rd149+16];
	sub.f64 	%fd1681, %fd1680, %fd370;
	div.rn.f64 	%fd1682, %fd1681, 0d3FDD916872B020C5;
	add.f64 	%fd1683, %fd1679, %fd1682;
	mul.wide.s32 	%rd150, %r1657, 48;
	add.s64 	%rd151, %rd143, %rd150;
	ld.global.f64 	%fd1684, [%rd151+16];
	sub.f64 	%fd1685, %fd1684, %fd370;
	div.rn.f64 	%fd1686, %fd1685, 0d3FDD916872B020C5;
	add.f64 	%fd1687, %fd1683, %fd1686;
	mul.wide.s32 	%rd152, %r1652, 48;
	add.s64 	%rd153, %rd143, %rd152;
	ld.global.f64 	%fd1688, [%rd153+16];
	sub.f64 	%fd1689, %fd1688, %fd370;
	div.rn.f64 	%fd1690, %fd1689, 0d3FEF5C28F5C28F5C;
	add.f64 	%fd1691, %fd1687, %fd1690;
	mul.wide.s32 	%rd154, %r1655, 48;
	add.s64 	%rd155, %rd143, %rd154;
	ld.global.f64 	%fd1692, [%rd155+16];
	sub.f64 	%fd1693, %fd1692, %fd370;
	div.rn.f64 	%fd1694, %fd1693, 0d3FEF5C28F5C28F5C;
	add.f64 	%fd1695, %fd1691, %fd1694;
	ld.global.f64 	%fd1696, [%rd145+32];
	sub.f64 	%fd1697, %fd1696, %fd371;
	div.rn.f64 	%fd1698, %fd1697, 0d3FF428F5C28F5C29;
	ld.global.f64 	%fd1699, [%rd147+32];
	sub.f64 	%fd1700, %fd1699, %fd371;
	div.rn.f64 	%fd1701, %fd1700, 0d3FF428F5C28F5C29;
	add.f64 	%fd1702, %fd1698, %fd1701;
	ld.global.f64 	%fd1703, [%rd149+32];
	sub.f64 	%fd1704, %fd1703, %fd371;
	div.rn.f64 	%fd1705, %fd1704, 0d3FF428F5C28F5C29;
	add.f64 	%fd1706, %fd1702, %fd1705;
	ld.global.f64 	%fd1707, [%rd151+32];
	sub.f64 	%fd1708, %fd1707, %fd371;
	div.rn.f64 	%fd1709, %fd1708, 0d3FF428F5C28F5C29;
	add.f64 	%fd1710, %fd1706, %fd1709;
	ld.global.f64 	%fd1711, [%rd153+32];
	sub.f64 	%fd1712, %fd1711, %fd371;
	div.rn.f64 	%fd1713, %fd1712, 0d4010CCCCCCCCCCCD;
	add.f64 	%fd1714, %fd1710, %fd1713;
	ld.global.f64 	%fd1715, [%rd155+32];
	sub.f64 	%fd1716, %fd1715, %fd371;
	div.rn.f64 	%fd1717, %fd1716, 0d4010CCCCCCCCCCCD;
	add.f64 	%fd1718, %fd1714, %fd1717;
	mul.wide.s32 	%rd156, %r1658, 64;
	add.s64 	%rd157, %rd140, %rd156;
	ld.global.f64 	%fd1719, [%rd157+48];
	sub.f64 	%fd1720, %fd1719, %fd1668;
	div.rn.f64 	%fd1721, %fd1720, 0d3FED916872B020C5;
	mul.wide.s32 	%rd158, %r1659, 64;
	add.s64 	%rd159, %rd140, %rd158;
	ld.global.f64 	%fd1722, [%rd159+48];
	sub.f64 	%fd1723, %fd1722, %fd1668;
	div.rn.f64 	%fd1724, %fd1723, 0d3FED916872B020C5;
	add.f64 	%fd1725, %fd1721, %fd1724;
	mul.wide.s32 	%rd160, %r1656, 64;
	add.s64 	%rd161, %rd140, %rd160;
	ld.global.f64 	%fd1726, [%rd161+48];
	sub.f64 	%fd1727, %fd1726, %fd1668;
	div.rn.f64 	%fd1728, %fd1727, 0d3FED916872B020C5;
	add.f64 	%fd1729, %fd1725, %fd1728;
	mul.wide.s32 	%rd162, %r1657, 64;
	add.s64 	%rd163, %rd140, %rd162;
	ld.global.f64 	%fd1730, [%rd163+48];
	sub.f64 	%fd1731, %fd1730, %fd1668;
	div.rn.f64 	%fd1732, %fd1731, 0d3FED916872B020C5;
	add.f64 	%fd1733, %fd1729, %fd1732;
	mul.wide.s32 	%rd164, %r1652, 64;
	add.s64 	%rd165, %rd140, %rd164;
	ld.global.f64 	%fd1734, [%rd165+48];
	sub.f64 	%fd1735, %fd1734, %fd1668;
	div.rn.f64 	%fd1736, %fd1735, 0d3FFF5C28F5C28F5C;
	add.f64 	%fd1737, %fd1733, %fd1736;
	mul.wide.s32 	%rd166, %r1655, 64;
	add.s64 	%rd167, %rd140, %rd166;
	ld.global.f64 	%fd1738, [%rd167+48];
	sub.f64 	%fd1739, %fd1738, %fd1668;
	div.rn.f64 	%fd1740, %fd1739, 0d3FFF5C28F5C28F5C;
	add.f64 	%fd1741, %fd1737, %fd1740;
	sub.f64 	%fd1742, %fd1632, %fd1626;
	sub.f64 	%fd1743, %fd1742, %fd1638;
	sub.f64 	%fd1744, %fd1743, %fd1644;
	sub.f64 	%fd1745, %fd1744, %fd1650;
	sub.f64 	%fd1746, %fd1745, %fd1656;
	sub.f64 	%fd1747, %fd1746, %fd1664;
	sub.f64 	%fd1748, %fd1747, %fd1672;
	add.f64 	%fd1749, %fd1695, %fd1748;
	setp.eq.s32 	%p287, %r1647, 0;
	mul.f64 	%fd1750, %fd360, 0d3FD999999999999A;
	fma.rn.f64 	%fd1751, %fd358, 0d3F94A4D2B2BFDB4D, %fd1750;
	selp.f64 	%fd1752, %fd1751, 0d0000000000000000, %p287;
	add.f64 	%fd1753, %fd1752, %fd1749;
	setp.eq.s32 	%p288, %r1647, 4;
	mul.f64 	%fd1754, %fd361, 0d3FD999999999999A;
	fma.rn.f64 	%fd1755, %fd359, 0d3F94A4D2B2BFDB4D, %fd1754;
	selp.f64 	%fd1756, %fd1755, 0d0000000000000000, %p288;
	add.f64 	%fd1757, %fd1756, %fd1753;
	fma.rn.f64 	%fd1758, %fd1757, 0d3F9999999999999A, %fd370;
	st.global.f64 	[%rd10+8], %fd1758;
	mul.f64 	%fd1759, %fd1626, 0d3FB0000000000000;
	div.rn.f64 	%fd1760, %fd1759, 0d3F6999999999999A;
	mul.f64 	%fd1761, %fd1632, 0d3FB0000000000000;
	div.rn.f64 	%fd1762, %fd1761, 0d3F6999999999999A;
	sub.f64 	%fd1763, %fd1760, %fd1762;
	add.f64 	%fd1764, %fd1718, %fd1763;
	selp.f64 	%fd1765, %fd368, 0d0000000000000000, %p287;
	selp.f64 	%fd1766, %fd367, 0d0000000000000000, %p287;
	add.f64 	%fd1767, %fd1766, %fd1764;
	selp.f64 	%fd1768, %fd366, 0d0000000000000000, %p288;
	add.f64 	%fd1769, %fd1767, %fd1768;
	fma.rn.f64 	%fd1770, %fd1769, 0d3F9999999999999A, %fd371;
	st.global.f64 	[%rd10+24], %fd1770;
	ld.global.f64 	%fd1771, [%rd142+8];
	fma.rn.f64 	%fd1772, %fd1638, 0d3F9999999999999A, %fd1771;
	st.global.f64 	[%rd142+8], %fd1772;
	ld.global.f64 	%fd1773, [%rd142+16];
	fma.rn.f64 	%fd1774, %fd1644, 0d3F9999999999999A, %fd1773;
	st.global.f64 	[%rd142+16], %fd1774;
	ld.global.f64 	%fd1775, [%rd142];
	fma.rn.f64 	%fd1776, %fd1650, 0d3F9999999999999A, %fd1775;
	st.global.f64 	[%rd142], %fd1776;
	ld.global.f64 	%fd1777, [%rd142+24];
	fma.rn.f64 	%fd1778, %fd1656, 0d3F9999999999999A, %fd1777;
	st.global.f64 	[%rd142+24], %fd1778;
	ld.global.f64 	%fd1779, [%rd142+32];
	fma.rn.f64 	%fd1780, %fd1664, 0d3F9999999999999A, %fd1779;
	st.global.f64 	[%rd142+32], %fd1780;
	ld.global.f64 	%fd1781, [%rd142+40];
	fma.rn.f64 	%fd1782, %fd1666, 0d3F9999999999999A, %fd1781;
	st.global.f64 	[%rd142+40], %fd1782;
	add.f64 	%fd1783, %fd1672, %fd1741;
	add.f64 	%fd1784, %fd1765, %fd1783;
	selp.f64 	%fd1785, %fd369, 0d0000000000000000, %p288;
	add.f64 	%fd1786, %fd1785, %fd1784;
	ld.global.f64 	%fd1787, [%rd142+56];
	fma.rn.f64 	%fd1788, %fd1786, 0d3F9999999999999A, %fd1787;
	st.global.f64 	[%rd142+56], %fd1788;
	ld.global.f64 	%fd1789, [%rd10+8];
	setp.geu.f64 	%p289, %fd1789, 0d0000000000000000;
	@%p289 bra 	$L__BB1_262;
	mov.b64 	%rd168, 4517329193108106637;
	st.global.u64 	[%rd10+8], %rd168;
$L__BB1_262:
	ld.global.f64 	%fd1790, [%rd10+24];
	setp.geu.f64 	%p290, %fd1790, 0d0000000000000000;
	@%p290 bra 	$L__BB1_264;
	mov.b64 	%rd169, 4517329193108106637;
	st.global.u64 	[%rd10+24], %rd169;
$L__BB1_264:
	ld.global.f64 	%fd1791, [%rd11];
	setp.geu.f64 	%p291, %fd1791, 0d0000000000000000;
	@%p291 bra 	$L__BB1_266;
	mov.b64 	%rd170, 4517329193108106637;
	st.global.u64 	[%rd11], %rd170;
$L__BB1_266:
	ld.global.f64 	%fd1792, [%rd11+8];
	setp.geu.f64 	%p292, %fd1792, 0d0000000000000000;
	@%p292 bra 	$L__BB1_268;
	mov.b64 	%rd171, 4517329193108106637;
	st.global.u64 	[%rd11+8], %rd171;
$L__BB1_268:
	ld.global.f64 	%fd1793, [%rd11+-8];
	setp.geu.f64 	%p293, %fd1793, 0d0000000000000000;
	@%p293 bra 	$L__BB1_270;
	mov.b64 	%rd172, 4517329193108106637;
	st.global.u64 	[%rd11+-8], %rd172;
$L__BB1_270:
	ld.global.f64 	%fd1794, [%rd11+16];
	setp.geu.f64 	%p294, %fd1794, 0d0000000000000000;
	@%p294 bra 	$L__BB1_272;
	mov.b64 	%rd173, 4517329193108106637;
	st.global.u64 	[%rd11+16], %rd173;
$L__BB1_272:
	ld.global.f64 	%fd1795, [%rd11+24];
	setp.geu.f64 	%p295, %fd1795, 0d0000000000000000;
	@%p295 bra 	$L__BB1_274;
	mov.b64 	%rd174, 4517329193108106637;
	st.global.u64 	[%rd11+24], %rd174;
$L__BB1_274:
	ld.global.f64 	%fd1796, [%rd11+32];
	setp.geu.f64 	%p296, %fd1796, 0d0000000000000000;
	@%p296 bra 	$L__BB1_276;
	mov.b64 	%rd175, 4517329193108106637;
	st.global.u64 	[%rd11+32], %rd175;
$L__BB1_276:
	ld.global.f64 	%fd1797, [%rd11+48];
	setp.geu.f64 	%p297, %fd1797, 0d0000000000000000;
	@%p297 bra 	$L__BB1_278;
	mov.b64 	%rd176, 4517329193108106637;
	st.global.u64 	[%rd11+48], %rd176;
$L__BB1_278:
	mov.b32 	%r1986, 1;
	mov.pred 	%p316, 0;
	@%p6 bra 	$L__BB1_244;
	mov.b32 	%r1985, 1;
	mov.pred 	%p315, 0;
	mov.pred 	%p314, -1;
	@%p5 bra 	$L__BB1_243;
	mov.b32 	%r1984, 4;
	mov.pred 	%p313, 0;
	mov.pred 	%p312, -1;
	@%p3 bra 	$L__BB1_242;
	ld.global.f64 	%fd2033, [%rd9+8];
	mov.b32 	%r1987, 0;
$L__BB1_282:
	ld.global.f64 	%fd1798, [%rd7+71696];
	ld.global.f64 	%fd1799, [%rd7+-71664];
	add.f64 	%fd1800, %fd1798, %fd1799;
	ld.global.f64 	%fd1801, [%rd7+16];
	add.f64 	%fd1802, %fd1801, %fd1801;
	sub.f64 	%fd1803, %fd1800, %fd1802;
	div.rn.f64 	%fd1804, %fd1803, 0d3FF6B851EB851EB8;
	ld.global.f64 	%fd1805, [%rd9+114656];
	ld.global.f64 	%fd1806, [%rd9+-114720];
	add.f64 	%fd1807, %fd1805, %fd1806;
	ld.global.f64 	%fd1808, [%rd9+-32];
	add.f64 	%fd1809, %fd1808, %fd1808;
	sub.f64 	%fd1810, %fd1807, %fd1809;
	div.rn.f64 	%fd1811, %fd1810, 0d4006B851EB851EB8;
	ld.global.f64 	%fd1812, [%rd4+-88];
	ld.global.f64 	%fd1813, [%rd7+24];
	sub.f64 	%fd1814, %fd1812, %fd1813;
	div.rn.f64 	%fd1815, %fd1814, 0d3F9CFAACD9E83E42;
	ld.global.f64 	%fd1816, [%rd9+-24];
	sub.f64 	%fd1817, %fd2033, %fd1816;
	div.rn.f64 	%fd1818, %fd1817, 0d3FACFAACD9E83E42;
	mul.f64 	%fd1819, %fd1813, 0d3FB999999999999A;
	ld.global.f64 	%fd1820, [%rd9+-48];
	mov.f64 	%fd1821, 0d408F800000000000;
	sub.f64 	%fd1822, %fd1821, %fd1820;
	mul.f64 	%fd1823, %fd1819, %fd1822;
	mul.f64 	%fd1824, %fd1820, 0d3FF4CCCCCCCCCCCD;
	sub.f64 	%fd1825, %fd1823, %fd1824;
	ld.global.f64 	%fd1826, [%rd9+-40];
	mov.f64 	%fd1827, 0d4076800000000000;
	sub.f64 	%fd1828, %fd1827, %fd1826;
	mul.f64 	%fd1829, %fd1819, %fd1828;
	mul.f64 	%fd1830, %fd1826, 0d3F9EB851EB851EB8;
	sub.f64 	%fd1831, %fd1829, %fd1830;
	mul.f64 	%fd1832, %fd1813, 0d3FB47AE147AE147B;
	mov.f64 	%fd1833, 0d0000000000000000;
	sub.f64 	%fd1834, %fd1833, %fd1816;
	mul.f64 	%fd1835, %fd1832, %fd1834;
	mul.f64 	%fd1836, %fd1816, 0d3FB70A3D70A3D70A;
	sub.f64 	%fd1837, %fd1835, %fd1836;
	fma.rn.f64 	%fd1838, %fd1825, 0d3F747AE147AE147B, %fd1820;
	st.global.f64 	[%rd9+-48], %fd1838;
	fma.rn.f64 	%fd1839, %fd1831, 0d3F747AE147AE147B, %fd1826;
	st.global.f64 	[%rd9+-40], %fd1839;
	mul.f64 	%fd1840, %fd1818, 0d3F54A4D2B2BFDB4D;
	div.rn.f64 	%fd1841, %fd1840, 0d3F9999999999999A;
	add.f64 	%fd1842, %fd1841, %fd1837;
	sub.f64 	%fd1843, %fd1842, %fd364;
	sub.f64 	%fd1844, %fd1843, %fd365;
	add.f64 	%fd1845, %fd1811, %fd1844;
	fma.rn.f64 	%fd1846, %fd1845, 0d3F747AE147AE147B, %fd1816;
	st.global.f64 	[%rd9+-24], %fd1846;
	ld.global.f64 	%fd1847, [%rd7+-8];
	ld.global.f64 	%fd1848, [%rd7+8];
	mul.f64 	%fd1849, %fd1848, 0d3F54A4D2B2BFDB4D;
	div.rn.f64 	%fd1850, %fd1849, 0d3F9999999999999A;
	sub.f64 	%fd1851, %fd1847, %fd1850;
	mul.f64 	%fd1852, %fd1815, 0d3F54A4D2B2BFDB4D;
	div.rn.f64 	%fd1853, %fd1852, 0d3F9999999999999A;
	add.f64 	%fd1854, %fd1853, %fd1851;
	sub.f64 	%fd1855, %fd1854, %fd360;
	sub.f64 	%fd1856, %fd1855, %fd361;
	add.f64 	%fd1857, %fd1804, %fd1856;
	sub.f64 	%fd1858, %fd1857, %fd1825;
	sub.f64 	%fd1859, %fd1858, %fd1831;
	sub.f64 	%fd1860, %fd1859, %fd1837;
	ld.global.f64 	%fd1861, [%rd7+24];
	fma.rn.f64 	%fd1862, %fd1860, 0d3F747AE147AE147B, %fd1861;
	st.global.f64 	[%rd7+24], %fd1862;
	ld.global.f64 	%fd1863, [%rd4+-88];
	mul.f64 	%fd1864, %fd1863, 0d3FB999999999999A;
	ld.global.f64 	%fd1865, [%rd9+-16];
	sub.f64 	%fd1866, %fd1821, %fd1865;
	mul.f64 	%fd1867, %fd1864, %fd1866;
	mul.f64 	%fd1868, %fd1865, 0d3FF4CCCCCCCCCCCD;
	sub.f64 	%fd1869, %fd1867, %fd1868;
	ld.global.f64 	%fd1870, [%rd9+-8];
	sub.f64 	%fd1871, %fd1827, %fd1870;
	mul.f64 	%fd1872, %fd1864, %fd1871;
	mul.f64 	%fd1873, %fd1870, 0d3F9EB851EB851EB8;
	sub.f64 	%fd1874, %fd1872, %fd1873;
	mul.f64 	%fd1875, %fd1863, 0d3FB47AE147AE147B;
	ld.global.f64 	%fd1876, [%rd9+8];
	sub.f64 	%fd1877, %fd1833, %fd1876;
	mul.f64 	%fd1878, %fd1875, %fd1877;
	mul.f64 	%fd1879, %fd1876, 0d3FB70A3D70A3D70A;
	sub.f64 	%fd1880, %fd1878, %fd1879;
	fma.rn.f64 	%fd1881, %fd1869, 0d3F747AE147AE147B, %fd1865;
	st.global.f64 	[%rd9+-16], %fd1881;
	fma.rn.f64 	%fd1882, %fd1874, 0d3F747AE147AE147B, %fd1870;
	st.global.f64 	[%rd9+-8], %fd1882;
	sub.f64 	%fd1883, %fd1880, %fd1818;
	sub.f64 	%fd1884, %fd1883, %fd362;
	sub.f64 	%fd1885, %fd1884, %fd363;
	fma.rn.f64 	%fd1886, %fd1885, 0d3F747AE147AE147B, %fd1876;
	st.global.f64 	[%rd9+8], %fd1886;
	ld.global.f64 	%fd1887, [%rd4+-40];
	ld.global.f64 	%fd1888, [%rd4+-32];
	add.f64 	%fd1889, %fd1887, %fd1888;
	ld.global.f64 	%fd1890, [%rd7];
	sub.f64 	%fd1891, %fd1889, %fd1890;
	sub.f64 	%fd1892, %fd1891, %fd1815;
	sub.f64 	%fd1893, %fd1892, %fd358;
	sub.f64 	%fd1894, %fd1893, %fd359;
	sub.f64 	%fd1895, %fd1894, %fd1869;
	sub.f64 	%fd1896, %fd1895, %fd1874;
	sub.f64 	%fd1897, %fd1896, %fd1880;
	ld.global.f64 	%fd1898, [%rd4+-88];
	fma.rn.f64 	%fd1899, %fd1897, 0d3F747AE147AE147B, %fd1898;
	st.global.f64 	[%rd4+-88], %fd1899;
	ld.global.f64 	%fd1900, [%rd7+24];
	setp.geu.f64 	%p303, %fd1900, 0d0000000000000000;
	@%p303 bra 	$L__BB1_284;
	mov.b64 	%rd177, 4517329193108106637;
	st.global.u64 	[%rd7+24], %rd177;
$L__BB1_284:
	ld.global.f64 	%fd1901, [%rd9+-48];
	setp.geu.f64 	%p304, %fd1901, 0d0000000000000000;
	@%p304 bra 	$L__BB1_286;
	mov.b64 	%rd178, 4517329193108106637;
	st.global.u64 	[%rd9+-48], %rd178;
$L__BB1_286:
	ld.global.f64 	%fd1902, [%rd9+-40];
	setp.geu.f64 	%p305, %fd1902, 0d0000000000000000;
	@%p305 bra 	$L__BB1_288;
	mov.b64 	%rd179, 4517329193108106637;
	st.global.u64 	[%rd9+-40], %rd179;
$L__BB1_288:
	ld.global.f64 	%fd1903, [%rd9+-24];
	setp.geu.f64 	%p306, %fd1903, 0d0000000000000000;
	@%p306 bra 	$L__BB1_290;
	mov.b64 	%rd180, 4517329193108106637;
	st.global.u64 	[%rd9+-24], %rd180;
$L__BB1_290:
	ld.global.f64 	%fd1904, [%rd4+-88];
	setp.geu.f64 	%p307, %fd1904, 0d0000000000000000;
	@%p307 bra 	$L__BB1_292;
	mov.b64 	%rd181, 4517329193108106637;
	st.global.u64 	[%rd4+-88], %rd181;
$L__BB1_292:
	ld.global.f64 	%fd1905, [%rd9+-16];
	setp.geu.f64 	%p308, %fd1905, 0d0000000000000000;
	@%p308 bra 	$L__BB1_294;
	mov.b64 	%rd182, 4517329193108106637;
	st.global.u64 	[%rd9+-16], %rd182;
$L__BB1_294:
	ld.global.f64 	%fd1906, [%rd9+-8];
	setp.geu.f64 	%p309, %fd1906, 0d0000000000000000;
	@%p309 bra 	$L__BB1_296;
	mov.b64 	%rd183, 4517329193108106637;
	st.global.u64 	[%rd9+-8], %rd183;
$L__BB1_296:
	ld.global.f64 	%fd2033, [%rd9+8];
	setp.geu.f64 	%p310, %fd2033, 0d0000000000000000;
	@%p310 bra 	$L__BB1_298;
	mov.b64 	%rd184, 4517329193108106637;
	st.global.u64 	[%rd9+8], %rd184;
	mov.f64 	%fd2033, 0d3EB0C6F7A0B5ED8D;
$L__BB1_298:
	add.s32 	%r1987, %r1987, 1;
	setp.ne.s32 	%p311, %r1987, 5;
	@%p311 bra 	$L__BB1_282;
	ld.global.f64 	%fd1908, [%rd4+-80];
	add.f64 	%fd1909, %fd1908, 0d4082C00000000000;
	mul.f64 	%fd1910, %fd1909, %fd1909;
	mov.f64 	%fd1911, 0d415729B000000000;
	div.rn.f64 	%fd1912, %fd1911, %fd1910;
	add.f64 	%fd1913, %fd1912, 0d3FF0000000000000;
	rcp.rn.f64 	%fd1914, %fd1913;
	neg.f64 	%fd1915, %fd356;
	sub.f64 	%fd1916, %fd1915, %fd357;
	ld.global.f64 	%fd1917, [%rd4+-40];
	mul.f64 	%fd1918, %fd1917, 0d3F54A4D2B2BFDB4D;
	div.rn.f64 	%fd1919, %fd1918, 0d3F947AE147AE147B;
	sub.f64 	%fd1920, %fd1916, %fd1919;
	ld.global.f64 	%fd1921, [%rd4+-32];
	mul.f64 	%fd1922, %fd1921, 0d3F54A4D2B2BFDB4D;
	div.rn.f64 	%fd1923, %fd1922, 0d3F947AE147AE147B;
	sub.f64 	%fd1924, %fd1920, %fd1923;
	mul.f64 	%fd1925, %fd1914, %fd1924;
	fma.rn.f64 	%fd1926, %fd1925, 0d3F9999999999999A, %fd1908;
	st.global.f64 	[%rd4+-80], %fd1926;
	mul.f64 	%fd1927, %fd1926, 0d40C3C40000000000;
	add.f64 	%fd1928, %fd1926, 0d4082C00000000000;
	div.rn.f64 	%fd1929, %fd1927, %fd1928;
	add.f64 	%fd1930, %fd1926, %fd1929;
	st.global.f64 	[%rd4+-72], %fd1930;
	st.global.v2.u32 	[%rd4], {%r1744, %r1743};
	st.global.v2.u32 	[%rd4+8], {%r1742, %r1745};
	st.global.v2.u32 	[%rd4+16], {%r1746, %r1747};
	st.global.v2.u32 	[%rd4+24], {%r8, %r1748};
	st.global.f32 	[%rd4+32], %f1;
	st.global.f64 	[%rd4+40], %fd1962;
$L__BB1_300:
	ret;

}
	// .globl	_Z6FinishP3cruP4cru2P7cytosolP6cyt_buP5sl_bu
.visible .entry _Z6FinishP3cruP4cru2P7cytosolP6cyt_buP5sl_bu(
	.param .u64 .ptr .align 1 _Z6FinishP3cruP4cru2P7cytosolP6cyt_buP5sl_bu_param_0,
	.param .u64 .ptr .align 1 _Z6FinishP3cruP4cru2P7cytosolP6cyt_buP5sl_bu_param_1,
	.param .u64 .ptr .align 1 _Z6FinishP3cruP4cru2P7cytosolP6cyt_buP5sl_bu_param_2,
	.param .u64 .ptr .align 1 _Z6FinishP3cruP4cru2P7cytosolP6cyt_buP5sl_bu_param_3,
	.param .u64 .ptr .align 1 _Z6FinishP3cruP4cru2P7cytosolP6cyt_buP5sl_bu_param_4
)
{
	.reg .pred 	%p<18>;
	.reg .b32 	%r<32>;
	.reg .b64 	%rd<57>;
	.reg .b64 	%fd<105>;

	ld.param.u64 	%rd10, [_Z6FinishP3cruP4cru2P7cytosolP6cyt_buP5sl_bu_param_0];
	ld.param.u64 	%rd9, [_Z6FinishP3cruP4cru2P7cytosolP6cyt_buP5sl_bu_param_1];
	ld.param.u64 	%rd11, [_Z6FinishP3cruP4cru2P7cytosolP6cyt_buP5sl_bu_param_2];
	ld.param.u64 	%rd12, [_Z6FinishP3cruP4cru2P7cytosolP6cyt_buP5sl_bu_param_3];
	ld.param.u64 	%rd13, [_Z6FinishP3cruP4cru2P7cytosolP6cyt_buP5sl_bu_param_4];
	cvta.to.global.u64 	%rd1, %rd12;
	cvta.to.global.u64 	%rd2, %rd11;
	cvta.to.global.u64 	%rd3, %rd13;
	cvta.to.global.u64 	%rd4, %rd10;
	mov.u32 	%r7, %tid.x;
	mov.u32 	%r8, %ctaid.x;
	mov.u32 	%r9, %ntid.x;
	mad.lo.s32 	%r1, %r8, %r9, %r7;
	mov.u32 	%r10, %tid.y;
	mov.u32 	%r11, %ctaid.y;
	mov.u32 	%r12, %ntid.y;
	mad.lo.s32 	%r13, %r11, %r12, %r10;
	mov.u32 	%r14, %tid.z;
	mov.u32 	%r15, %ctaid.z;
	mov.u32 	%r16, %ntid.z;
	mad.lo.s32 	%r17, %r15, %r16, %r14;
	mul.lo.s32 	%r4, %r17, 1792;
	shl.b32 	%r5, %r13, 6;
	add.s32 	%r6, %r4, %r5;
	setp.eq.s32 	%p1, %r1, 0;
	setp.eq.s32 	%p2, %r13, 0;
	or.pred  	%p3, %p1, %p2;
	setp.eq.s32 	%p4, %r17, 0;
	or.pred  	%p5, %p3, %p4;
	setp.gt.s32 	%p6, %r1, 62;
	or.pred  	%p7, %p6, %p5;
	setp.gt.u32 	%p8, %r13, 26;
	or.pred  	%p9, %p7, %p8;
	setp.gt.u32 	%p10, %r17, 10;
	or.pred  	%p11, %p9, %p10;
	@%p11 bra 	$L__BB2_13;
	add.s32 	%r18, %r6, %r1;
	cvta.to.global.u64 	%rd14, %rd9;
	mul.wide.s32 	%rd15, %r18, 40;
	add.s64 	%rd16, %rd4, %rd15;
	add.s64 	%rd5, %rd16, 32;
	ld.global.f64 	%fd1, [%rd16+32];
	st.global.f64 	[%rd16+24], %fd1;
	mul.wide.s32 	%rd17, %r18, 64;
	add.s64 	%rd18, %rd3, %rd17;
	add.s64 	%rd6, %rd18, 24;
	ld.global.f64 	%fd2, [%rd18+24];
	st.global.f64 	[%rd18+16], %fd2;
	mul.wide.s32 	%rd19, %r18, 144;
	add.s64 	%rd20, %rd14, %rd19;
	ld.global.f64 	%fd3, [%rd20+8];
	st.global.f64 	[%rd20], %fd3;
	ld.global.f64 	%fd4, [%rd18+56];
	st.global.f64 	[%rd18+48], %fd4;
	shl.b32 	%r19, %r18, 3;
	mul.wide.s32 	%rd21, %r19, 48;
	add.s64 	%rd22, %rd2, %rd21;
	add.s64 	%rd7, %rd22, 24;
	ld.global.f64 	%fd5, [%rd22+24];
	st.global.f64 	[%rd22+16], %fd5;
	ld.global.f64 	%fd6, [%rd22+40];
	st.global.f64 	[%rd22+32], %fd6;
	mul.wide.s32 	%rd23, %r19, 64;
	add.s64 	%rd24, %rd1, %rd23;
	add.s64 	%rd8, %rd24, 56;
	ld.global.f64 	%fd7, [%rd24+56];
	st.global.f64 	[%rd24+48], %fd7;
	ld.global.f64 	%fd8, [%rd22+72];
	st.global.f64 	[%rd22+64], %fd8;
	ld.global.f64 	%fd9, [%rd22+88];
	st.global.f64 	[%rd22+80], %fd9;
	ld.global.f64 	%fd10, [%rd24+120];
	st.global.f64 	[%rd24+112], %fd10;
	ld.global.f64 	%fd11, [%rd22+120];
	st.global.f64 	[%rd22+112], %fd11;
	ld.global.f64 	%fd12, [%rd22+136];
	st.global.f64 	[%rd22+128], %fd12;
	ld.global.f64 	%fd13, [%rd24+184];
	st.global.f64 	[%rd24+176], %fd13;
	ld.global.f64 	%fd14, [%rd22+168];
	st.global.f64 	[%rd22+160], %fd14;
	ld.global.f64 	%fd15, [%rd22+184];
	st.global.f64 	[%rd22+176], %fd15;
	ld.global.f64 	%fd16, [%rd24+248];
	st.global.f64 	[%rd24+240], %fd16;
	ld.global.f64 	%fd17, [%rd22+216];
	st.global.f64 	[%rd22+208], %fd17;
	ld.global.f64 	%fd18, [%rd22+232];
	st.global.f64 	[%rd22+224], %fd18;
	ld.global.f64 	%fd19, [%rd24+312];
	st.global.f64 	[%rd24+304], %fd19;
	ld.global.f64 	%fd20, [%rd22+264];
	st.global.f64 	[%rd22+256], %fd20;
	ld.global.f64 	%fd21, [%rd22+280];
	st.global.f64 	[%rd22+272], %fd21;
	ld.global.f64 	%fd22, [%rd24+376];
	st.global.f64 	[%rd24+368], %fd22;
	ld.global.f64 	%fd23, [%rd22+312];
	st.global.f64 	[%rd22+304], %fd23;
	ld.global.f64 	%fd24, [%rd22+328];
	st.global.f64 	[%rd22+320], %fd24;
	ld.global.f64 	%fd25, [%rd24+440];
	st.global.f64 	[%rd24+432], %fd25;
	ld.global.f64 	%fd26, [%rd22+360];
	st.global.f64 	[%rd22+352], %fd26;
	ld.global.f64 	%fd27, [%rd22+376];
	st.global.f64 	[%rd22+368], %fd27;
	ld.global.f64 	%fd28, [%rd24+504];
	st.global.f64 	[%rd24+496], %fd28;
	setp.eq.s32 	%p12, %r1, 62;
	@%p12 bra 	$L__BB2_4;
	setp.ne.s32 	%p13, %r1, 1;
	@%p13 bra 	$L__BB2_5;
	shl.b32 	%r21, %r6, 3;
	ld.global.f64 	%fd41, [%rd7+8];
	mul.wide.u32 	%rd29, %r21, 48;
	add.s64 	%rd30, %rd2, %rd29;
	st.global.f64 	[%rd30+80], %fd41;
	ld.global.f64 	%fd42, [%rd7+-8];
	st.global.f64 	[%rd30+64], %fd42;
	ld.global.f64 	%fd43, [%rd8+-8];
	mul.wide.u32 	%rd31, %r21, 64;
	add.s64 	%rd32, %rd1, %rd31;
	st.global.f64 	[%rd32+112], %fd43;
	ld.global.f64 	%fd44, [%rd7+200];
	st.global.f64 	[%rd30+272], %fd44;
	ld.global.f64 	%fd45, [%rd7+184];
	st.global.f64 	[%rd30+256], %fd45;
	ld.global.f64 	%fd46, [%rd8+248];
	st.global.f64 	[%rd32+368], %fd46;
	ld.global.f64 	%fd47, [%rd7+104];
	st.global.f64 	[%rd30+176], %fd47;
	ld.global.f64 	%fd48, [%rd7+88];
	st.global.f64 	[%rd30+160], %fd48;
	ld.global.f64 	%fd49, [%rd8+120];
	st.global.f64 	[%rd32+240], %fd49;
	ld.global.f64 	%fd50, [%rd7+296];
	st.global.f64 	[%rd30+368], %fd50;
	ld.global.f64 	%fd51, [%rd7+280];
	st.global.f64 	[%rd30+352], %fd51;
	ld.global.f64 	%fd52, [%rd8+376];
	st.global.f64 	[%rd32+496], %fd52;
	bra.uni 	$L__BB2_5;
$L__BB2_4:
	shl.b32 	%r20, %r6, 3;
	ld.global.f64 	%fd29, [%rd7+56];
	mul.wide.u32 	%rd25, %r20, 48;
	add.s64 	%rd26, %rd2, %rd25;
	st.global.f64 	[%rd26+24224], %fd29;
	ld.global.f64 	%fd30, [%rd7+40];
	st.global.f64 	[%rd26+24208], %fd30;
	ld.global.f64 	%fd31, [%rd8+56];
	mul.wide.u32 	%rd27, %r20, 64;
	add.s64 	%rd28, %rd1, %rd27;
	st.global.f64 	[%rd28+32304], %fd31;
	ld.global.f64 	%fd32, [%rd7+248];
	st.global.f64 	[%rd26+24416], %fd32;
	ld.global.f64 	%fd33, [%rd7+232];
	st.global.f64 	[%rd26+24400], %fd33;
	ld.global.f64 	%fd34, [%rd8+312];
	st.global.f64 	[%rd28+32560], %fd34;
	ld.global.f64 	%fd35, [%rd7+152];
	st.global.f64 	[%rd26+24320], %fd35;
	ld.global.f64 	%fd36, [%rd7+136];
	st.global.f64 	[%rd26+24304], %fd36;
	ld.global.f64 	%fd37, [%rd8+184];
	st.global.f64 	[%rd28+32432], %fd37;
	ld.global.f64 	%fd38, [%rd7+344];
	st.global.f64 	[%rd26+24512], %fd38;
	ld.global.f64 	%fd39, [%rd7+328];
	st.global.f64 	[%rd26+24496], %fd39;
	ld.global.f64 	%fd40, [%rd8+440];
	st.global.f64 	[%rd28+32688], %fd40;
$L__BB2_5:
	setp.eq.s32 	%p14, %r13, 26;
	@%p14 bra 	$L__BB2_8;
	setp.ne.s32 	%p15, %r13, 1;
	@%p15 bra 	$L__BB2_9;
	add.s32 	%r25, %r4, %r1;
	shl.b32 	%r26, %r25, 3;
	ld.global.f64 	%fd65, [%rd7+8];
	mul.wide.s32 	%rd37, %r26, 48;
	add.s64 	%rd38, %rd2, %rd37;
	st.global.f64 	[%rd38+128], %fd65;
	ld.global.f64 	%fd66, [%rd7+-8];
	st.global.f64 	[%rd38+112], %fd66;
	ld.global.f64 	%fd67, [%rd8+-8];
	mul.wide.s32 	%rd39, %r26, 64;
	add.s64 	%rd40, %rd1, %rd39;
	st.global.f64 	[%rd40+176], %fd67;
	ld.global.f64 	%fd68, [%rd7+200];
	st.global.f64 	[%rd38+320], %fd68;
	ld.global.f64 	%fd69, [%rd7+184];
	st.global.f64 	[%rd38+304], %fd69;
	ld.global.f64 	%fd70, [%rd8+248];
	st.global.f64 	[%rd40+432], %fd70;
	ld.global.f64 	%fd71, [%rd7+56];
	st.global.f64 	[%rd38+176], %fd71;
	ld.global.f64 	%fd72, [%rd7+40];
	st.global.f64 	[%rd38+160], %fd72;
	ld.global.f64 	%fd73, [%rd8+56];
	st.global.f64 	[%rd40+240], %fd73;
	ld.global.f64 	%fd74, [%rd7+248];
	st.global.f64 	[%rd38+368], %fd74;
	ld.global.f64 	%fd75, [%rd7+232];
	st.global.f64 	[%rd38+352], %fd75;
	ld.global.f64 	%fd76, [%rd8+312];
	st.global.f64 	[%rd40+496], %fd76;
	bra.uni 	$L__BB2_9;
$L__BB2_8:
	add.s32 	%r22, %r1, %r4;
	shl.b32 	%r23, %r22, 3;
	add.s32 	%r24, %r23, 13824;
	ld.global.f64 	%fd53, [%rd7+104];
	mul.wide.s32 	%rd33, %r24, 48;
	add.s64 	%rd34, %rd2, %rd33;
	st.global.f64 	[%rd34+32], %fd53;
	ld.global.f64 	%fd54, [%rd7+88];
	st.global.f64 	[%rd34+16], %fd54;
	ld.global.f64 	%fd55, [%rd8+120];
	mul.wide.s32 	%rd35, %r24, 64;
	add.s64 	%rd36, %rd1, %rd35;
	st.global.f64 	[%rd36+48], %fd55;
	ld.global.f64 	%fd56, [%rd7+296];
	st.global.f64 	[%rd34+224], %fd56;
	ld.global.f64 	%fd57, [%rd7+280];
	st.global.f64 	[%rd34+208], %fd57;
	ld.global.f64 	%fd58, [%rd8+376];
	st.global.f64 	[%rd36+304], %fd58;
	ld.global.f64 	%fd59, [%rd7+152];
	st.global.f64 	[%rd34+80], %fd59;
	ld.global.f64 	%fd60, [%rd7+136];
	st.global.f64 	[%rd34+64], %fd60;
	ld.global.f64 	%fd61, [%rd8+184];
	st.global.f64 	[%rd36+112], %fd61;
	ld.global.f64 	%fd62, [%rd7+344];
	st.global.f64 	[%rd34+272], %fd62;
	ld.global.f64 	%fd63, [%rd7+328];
	st.global.f64 	[%rd34+256], %fd63;
	ld.global.f64 	%fd64, [%rd8+440];
	st.global.f64 	[%rd36+368], %fd64;
$L__BB2_9:
	setp.eq.s32 	%p16, %r17, 10;
	@%p16 bra 	$L__BB2_12;
	setp.ne.s32 	%p17, %r17, 1;
	@%p17 bra 	$L__BB2_13;
	add.s32 	%r30, %r5, %r1;
	shl.b32 	%r31, %r30, 3;
	ld.global.f64 	%fd91, [%rd7+8];
	mul.wide.s32 	%rd49, %r31, 48;
	add.s64 	%rd50, %rd2, %rd49;
	st.global.f64 	[%rd50+224], %fd91;
	ld.global.f64 	%fd92, [%rd7+-8];
	st.global.f64 	[%rd50+208], %fd92;
	ld.global.f64 	%fd93, [%rd8+-8];
	mul.wide.s32 	%rd51, %r31, 64;
	add.s64 	%rd52, %rd1, %rd51;
	st.global.f64 	[%rd52+304], %fd93;
	ld.global.f64 	%fd94, [%rd7+104];
	st.global.f64 	[%rd50+320], %fd94;
	ld.global.f64 	%fd95, [%rd7+88];
	st.global.f64 	[%rd50+304], %fd95;
	ld.global.f64 	%fd96, [%rd8+120];
	st.global.f64 	[%rd52+432], %fd96;
	ld.global.f64 	%fd97, [%rd7+56];
	st.global.f64 	[%rd50+272], %fd97;
	ld.global.f64 	%fd98, [%rd7+40];
	st.global.f64 	[%rd50+256], %fd98;
	ld.global.f64 	%fd99, [%rd8+56];
	st.global.f64 	[%rd52+368], %fd99;
	ld.global.f64 	%fd100, [%rd7+152];
	st.global.f64 	[%rd50+368], %fd100;
	ld.global.f64 	%fd101, [%rd7+136];
	st.global.f64 	[%rd50+352], %fd101;
	ld.global.f64 	%fd102, [%rd8+184];
	st.global.f64 	[%rd52+496], %fd102;
	ld.global.f64 	%fd103, [%rd5+-8];
	mul.wide.s32 	%rd53, %r30, 40;
	add.s64 	%rd54, %rd4, %rd53;
	st.global.f64 	[%rd54+24], %fd103;
	ld.global.f64 	%fd104, [%rd6+-8];
	mul.wide.s32 	%rd55, %r30, 64;
	add.s64 	%rd56, %rd3, %rd55;
	st.global.f64 	[%rd56+16], %fd104;
	bra.uni 	$L__BB2_13;
$L__BB2_12:
	add.s32 	%r27, %r1, %r5;
	add.s32 	%r28, %r27, 19712;
	shl.b32 	%r29, %r28, 3;
	ld.global.f64 	%fd77, [%rd7+200];
	mul.wide.s32 	%rd41, %r29, 48;
	add.s64 	%rd42, %rd2, %rd41;
	st.global.f64 	[%rd42+32], %fd77;
	ld.global.f64 	%fd78, [%rd7+184];
	st.global.f64 	[%rd42+16], %fd78;
	ld.global.f64 	%fd79, [%rd8+248];
	mul.wide.s32 	%rd43, %r29, 64;
	add.s64 	%rd44, %rd1, %rd43;
	st.global.f64 	[%rd44+48], %fd79;
	ld.global.f64 	%fd80, [%rd7+296];
	st.global.f64 	[%rd42+128], %fd80;
	ld.global.f64 	%fd81, [%rd7+280];
	st.global.f64 	[%rd42+112], %fd81;
	ld.global.f64 	%fd82, [%rd8+376];
	st.global.f64 	[%rd44+176], %fd82;
	ld.global.f64 	%fd83, [%rd7+248];
	st.global.f64 	[%rd42+80], %fd83;
	ld.global.f64 	%fd84, [%rd7+232];
	st.global.f64 	[%rd42+64], %fd84;
	ld.global.f64 	%fd85, [%rd8+312];
	st.global.f64 	[%rd44+112], %fd85;
	ld.global.f64 	%fd86, [%rd7+344];
	st.global.f64 	[%rd42+176], %fd86;
	ld.global.f64 	%fd87, [%rd7+328];
	st.global.f64 	[%rd42+160], %fd87;
	ld.global.f64 	%fd88, [%rd8+440];
	st.global.f64 	[%rd44+240], %fd88;
	ld.global.f64 	%fd89, [%rd5+-8];
	mul.wide.s32 	%rd45, %r28, 40;
	add.s64 	%rd46, %rd4, %rd45;
	st.global.f64 	[%rd46+24], %fd89;
	ld.global.f64 	%fd90, [%rd6+-8];
	mul.wide.s32 	%rd47, %r28, 64;
	add.s64 	%rd48, %rd3, %rd47;
	st.global.f64 	[%rd48+16], %fd90;
$L__BB2_13:
	ret;

}
	// .globl	_Z12setup_kernelyP4cru2
.visible .entry _Z12setup_kernelyP4cru2(
	.param .u64 _Z12setup_kernelyP4cru2_param_0,
	.param .u64 .ptr .align 1 _Z12setup_kernelyP4cru2_param_1
)
{
	.reg .pred 	%p<24>;
	.reg .b32 	%r<424>;
	.reg .b64 	%rd<20>;

	ld.param.u64 	%rd8, [_Z12setup_kernelyP4cru2_param_0];
	ld.param.u64 	%rd9, [_Z12setup_kernelyP4cru2_param_1];
	cvta.to.global.u64 	%rd10, %rd9;
	mov.u32 	%r182, %tid.x;
	mov.u32 	%r183, %ctaid.x;
	mov.u32 	%r184, %ntid.x;
	mov.u32 	%r185, %tid.y;
	mov.u32 	%r186, %ctaid.y;
	mov.u32 	%r187, %ntid.y;
	mad.lo.s32 	%r188, %r186, %r187, %r185;
	mov.u32 	%r189, %tid.z;
	mov.u32 	%r190, %ctaid.z;
	mov.u32 	%r191, %ntid.z;
	mad.lo.s32 	%r192, %r190, %r191, %r189;
	shl.b32 	%r193, %r188, 6;
	mad.lo.s32 	%r194, %r183, %r184, %r182;
	add.s32 	%r195, %r194, %r193;
	mad.lo.s32 	%r196, %r192, 1792, %r195;
	cvt.s64.s32 	%rd19, %r196;
	mul.wide.s32 	%rd11, %r196, 144;
	add.s64 	%rd12, %rd10, %rd11;
	add.s64 	%rd2, %rd12, 96;
	cvt.u32.u64 	%r197, %rd8;
	xor.b32  	%r198, %r197, -1429050551;
	mul.lo.s32 	%r199, %r198, 1099087573;
	{ .reg .b32 tmp; mov.b64 {tmp, %r200}, %rd8; }
	xor.b32  	%r201, %r200, -136515619;
	mul.lo.s32 	%r202, %r201, -1703105765;
	add.s32 	%r203, %r199, %r202;
	add.s32 	%r204, %r203, 6615241;
	add.s32 	%r205, %r199, 123456789;
	st.global.v2.u32 	[%rd12+96], {%r204, %r205};
	xor.b32  	%r206, %r199, 362436069;
	add.s32 	%r207, %r202, 521288629;
	st.global.v2.u32 	[%rd12+104], {%r206, %r207};
	xor.b32  	%r208, %r202, 88675123;
	add.s32 	%r209, %r199, 5783321;
	st.global.v2.u32 	[%rd12+112], {%r208, %r209};
	setp.eq.s32 	%p1, %r196, 0;
	@%p1 bra 	$L__BB3_42;
	mov.b32 	%r330, 0;
$L__BB3_2:
	and.b64  	%rd4, %rd19, 3;
	setp.eq.s64 	%p2, %rd4, 0;
	@%p2 bra 	$L__BB3_41;
	mul.wide.u32 	%rd13, %r330, 3200;
	mov.u64 	%rd14, precalc_xorwow_matrix;
	add.s64 	%rd5, %rd14, %rd13;
	cvt.u32.u64 	%r2, %rd4;
	mov.b32 	%r331, 0;
$L__BB3_4:
	mov.b32 	%r344, 0;
	mov.u32 	%r345, %r344;
	mov.u32 	%r346, %r344;
	mov.u32 	%r347, %r344;
	mov.u32 	%r348, %r344;
	mov.u32 	%r337, %r344;
$L__BB3_5:
	mul.wide.u32 	%rd15, %r337, 4;
	add.s64 	%rd16, %rd2, %rd15;
	ld.global.u32 	%r10, [%rd16+4];
	shl.b32 	%r11, %r337, 5;
	mov.b32 	%r343, 0;
$L__BB3_6:
	.pragma "nounroll";
	shr.u32 	%r214, %r10, %r343;
	and.b32  	%r215, %r214, 1;
	setp.eq.b32 	%p3, %r215, 1;
	not.pred 	%p4, %p3;
	add.s32 	%r216, %r11, %r343;
	mul.lo.s32 	%r217, %r216, 5;
	mul.wide.u32 	%rd17, %r217, 4;
	add.s64 	%rd6, %rd5, %rd17;
	@%p4 bra 	$L__BB3_8;
	ld.global.u32 	%r218, [%rd6];
	xor.b32  	%r348, %r348, %r218;
	ld.global.u32 	%r219, [%rd6+4];
	xor.b32  	%r347, %r347, %r219;
	ld.global.u32 	%r220, [%rd6+8];
	xor.b32  	%r346, %r346, %r220;
	ld.global.u32 	%r221, [%rd6+12];
	xor.b32  	%r345, %r345, %r221;
	ld.global.u32 	%r222, [%rd6+16];
	xor.b32  	%r344, %r344, %r222;
$L__BB3_8:
	and.b32  	%r224, %r214, 2;
	setp.eq.s32 	%p5, %r224, 0;
	@%p5 bra 	$L__BB3_10;
	ld.global.u32 	%r225, [%rd6+20];
	xor.b32  	%r348, %r348, %r225;
	ld.global.u32 	%r226, [%rd6+24];
	xor.b32  	%r347, %r347, %r226;
	ld.global.u32 	%r227, [%rd6+28];
	xor.b32  	%r346, %r346, %r227;
	ld.global.u32 	%r228, [%rd6+32];
	xor.b32  	%r345, %r345, %r228;
	ld.global.u32 	%r229, [%rd6+36];
	xor.b32  	%r344, %r344, %r229;
$L__BB3_10:
	and.b32  	%r231, %r214, 4;
	setp.eq.s32 	%p6, %r231, 0;
	@%p6 bra 	$L__BB3_12;
	ld.global.u32 	%r232, [%rd6+40];
	xor.b32  	%r348, %r348, %r232;
	ld.global.u32 	%r233, [%rd6+44];
	xor.b32  	%r347, %r347, %r233;
	ld.global.u32 	%r234, [%rd6+48];
	xor.b32  	%r346, %r346, %r234;
	ld.global.u32 	%r235, [%rd6+52];
	xor.b32  	%r345, %r345, %r235;
	ld.global.u32 	%r236, [%rd6+56];
	xor.b32  	%r344, %r344, %r236;
$L__BB3_12:
	and.b32  	%r238, %r214, 8;
	setp.eq.s32 	%p7, %r238, 0;
	@%p7 bra 	$L__BB3_14;
	ld.global.u32 	%r239, [%rd6+60];
	xor.b32  	%r348, %r348, %r239;
	ld.global.u32 	%r240, [%rd6+64];
	xor.b32  	%r347, %r347, %r240;
	ld.global.u32 	%r241, [%rd6+68];
	xor.b32  	%r346, %r346, %r241;
	ld.global.u32 	%r242, [%rd6+72];
	xor.b32  	%r345, %r345, %r242;
	ld.global.u32 	%r243, [%rd6+76];
	xor.b32  	%r344, %r344, %r243;
$L__BB3_14:
	and.b32  	%r245, %r214, 16;
	setp.eq.s32 	%p8, %r245, 0;
	@%p8 bra 	$L__BB3_16;
	ld.global.u32 	%r246, [%rd6+80];
	xor.b32  	%r348, %r348, %r246;
	ld.global.u32 	%r247, [%rd6+84];
	xor.b32  	%r347, %r347, %r247;
	ld.global.u32 	%r248, [%rd6+88];
	xor.b32  	%r346, %r346, %r248;
	ld.global.u32 	%r249, [%rd6+92];
	xor.b32  	%r345, %r345, %r249;
	ld.global.u32 	%r250, [%rd6+96];
	xor.b32  	%r344, %r344, %r250;
$L__BB3_16:
	and.b32  	%r252, %r214, 32;
	setp.eq.s32 	%p9, %r252, 0;
	@%p9 bra 	$L__BB3_18;
	ld.global.u32 	%r253, [%rd6+100];
	xor.b32  	%r348, %r348, %r253;
	ld.global.u32 	%r254, [%rd6+104];
	xor.b32  	%r347, %r347, %r254;
	ld.global.u32 	%r255, [%rd6+108];
	xor.b32  	%r346, %r346, %r255;
	ld.global.u32 	%r256, [%rd6+112];
	xor.b32  	%r345, %r345, %r256;
	ld.global.u32 	%r257, [%rd6+116];
	xor.b32  	%r344, %r344, %r257;
$L__BB3_18:
	and.b32  	%r259, %r214, 64;
	setp.eq.s32 	%p10, %r259, 0;
	@%p10 bra 	$L__BB3_20;
	ld.global.u32 	%r260, [%rd6+120];
	xor.b32  	%r348, %r348, %r260;
	ld.global.u32 	%r261, [%rd6+124];
	xor.b32  	%r347, %r347, %r261;
	ld.global.u32 	%r262, [%rd6+128];
	xor.b32  	%r346, %r346, %r262;
	ld.global.u32 	%r263, [%rd6+132];
	xor.b32  	%r345, %r345, %r263;
	ld.global.u32 	%r264, [%rd6+136];
	xor.b32  	%r344, %r344, %r264;
$L__BB3_20:
	and.b32  	%r266, %r214, 128;
	setp.eq.s32 	%p11, %r266, 0;
	@%p11 bra 	$L__BB3_22;
	ld.global.u32 	%r267, [%rd6+140];
	xor.b32  	%r348, %r348, %r267;
	ld.global.u32 	%r268, [%rd6+144];
	xor.b32  	%r347, %r347, %r268;
	ld.global.u32 	%r269, [%rd6+148];
	xor.b32  	%r346, %r346, %r269;
	ld.global.u32 	%r270, [%rd6+152];
	xor.b32  	%r345, %r345, %r270;
	ld.global.u32 	%r271, [%rd6+156];
	xor.b32  	%r344, %r344, %r271;
$L__BB3_22:
	and.b32  	%r273, %r214, 256;
	setp.eq.s32 	%p12, %r273, 0;
	@%p12 bra 	$L__BB3_24;
	ld.global.u32 	%r274, [%rd6+160];
	xor.b32  	%r348, %r348, %r274;
	ld.global.u32 	%r275, [%rd6+164];
	xor.b32  	%r347, %r347, %r275;
	ld.global.u32 	%r276, [%rd6+168];
	xor.b32  	%r346, %r346, %r276;
	ld.global.u32 	%r277, [%rd6+172];
	xor.b32  	%r345, %r345, %r277;
	ld.global.u32 	%r278, [%rd6+176];
	xor.b32  	%r344, %r344, %r278;
$L__BB3_24:
	and.b32  	%r280, %r214, 512;
	setp.eq.s32 	%p13, %r280, 0;
	@%p13 bra 	$L__BB3_26;
	ld.global.u32 	%r281, [%rd6+180];
	xor.b32  	%r348, %r348, %r281;
	ld.global.u32 	%r282, [%rd6+184];
	xor.b32  	%r347, %r347, %r282;
	ld.global.u32 	%r283, [%rd6+188];
	xor.b32  	%r346, %r346, %r283;
	ld.global.u32 	%r284, [%rd6+192];
	xor.b32  	%r345, %r345, %r284;
	ld.global.u32 	%r285, [%rd6+196];
	xor.b32  	%r344, %r344, %r285;
$L__BB3_26:
	and.b32  	%r287, %r214, 1024;
	setp.eq.s32 	%p14, %r287, 0;
	@%p14 bra 	$L__BB3_28;
	ld.global.u32 	%r288, [%rd6+200];
	xor.b32  	%r348, %r348, %r288;
	ld.global.u32 	%r289, [%rd6+204];
	xor.b32  	%r347, %r347, %r289;
	ld.global.u32 	%r290, [%rd6+208];
	xor.b32  	%r346, %r346, %r290;
	ld.global.u32 	%r291, [%rd6+212];
	xor.b32  	%r345, %r345, %r291;
	ld.global.u32 	%r292, [%rd6+216];
	xor.b32  	%r344, %r344, %r292;
$L__BB3_28:
	and.b32  	%r294, %r214, 2048;
	setp.eq.s32 	%p15, %r294, 0;
	@%p15 bra 	$L__BB3_30;
	ld.global.u32 	%r295, [%rd6+220];
	xor.b32  	%r348, %r348, %r295;
	ld.global.u32 	%r296, [%rd6+224];
	xor.b32  	%r347, %r347, %r296;
	ld.global.u32 	%r297, [%rd6+228];
	xor.b32  	%r346, %r346, %r297;
	ld.global.u32 	%r298, [%rd6+232];
	xor.b32  	%r345, %r345, %r298;
	ld.global.u32 	%r299, [%rd6+236];
	xor.b32  	%r344, %r344, %r299;
$L__BB3_30:
	and.b32  	%r301, %r214, 4096;
	setp.eq.s32 	%p16, %r301, 0;
	@%p16 bra 	$L__BB3_32;
	ld.global.u32 	%r302, [%rd6+240];
	xor.b32  	%r348, %r348, %r302;
	ld.global.u32 	%r303, [%rd6+244];
	xor.b32  	%r347, %r347, %r303;
	ld.global.u32 	%r304, [%rd6+248];
	xor.b32  	%r346, %r346, %r304;
	ld.global.u32 	%r305, [%rd6+252];
	xor.b32  	%r345, %r345, %r305;
	ld.global.u32 	%r306, [%rd6+256];
	xor.b32  	%r344, %r344, %r306;
$L__BB3_32:
	and.b32  	%r308, %r214, 8192;
	setp.eq.s32 	%p17, %r308, 0;
	@%p17 bra 	$L__BB3_34;
	ld.global.u32 	%r309, [%rd6+260];
	xor.b32  	%r348, %r348, %r309;
	ld.global.u32 	%r310, [%rd6+264];
	xor.b32  	%r347, %r347, %r310;
	ld.global.u32 	%r311, [%rd6+268];
	xor.b32  	%r346, %r346, %r311;
	ld.global.u32 	%r312, [%rd6+272];
	xor.b32  	%r345, %r345, %r312;
	ld.global.u32 	%r313, [%rd6+276];
	xor.b32  	%r344, %r344, %r313;
$L__BB3_34:
	and.b32  	%r315, %r214, 16384;
	setp.eq.s32 	%p18, %r315, 0;
	@%p18 bra 	$L__BB3_36;
	ld.global.u32 	%r316, [%rd6+280];
	xor.b32  	%r348, %r348, %r316;
	ld.global.u32 	%r317, [%rd6+284];
	xor.b32  	%r347, %r347, %r317;
	ld.global.u32 	%r318, [%rd6+288];
	xor.b32  	%r346, %r346, %r318;
	ld.global.u32 	%r319, [%rd6+292];
	xor.b32  	%r345, %r345, %r319;
	ld.global.u32 	%r320, [%rd6+296];
	xor.b32  	%r344, %r344, %r320;
$L__BB3_36:
	and.b32  	%r322, %r214, 32768;
	setp.eq.s32 	%p19, %r322, 0;
	@%p19 bra 	$L__BB3_38;
	ld.global.u32 	%r323, [%rd6+300];
	xor.b32  	%r348, %r348, %r323;
	ld.global.u32 	%r324, [%rd6+304];
	xor.b32  	%r347, %r347, %r324;
	ld.global.u32 	%r325, [%rd6+308];
	xor.b32  	%r346, %r346, %r325;
	ld.global.u32 	%r326, [%rd6+312];
	xor.b32  	%r345, %r345, %r326;
	ld.global.u32 	%r327, [%rd6+316];
	xor.b32  	%r344, %r344, %r327;
$L__BB3_38:
	add.s32 	%r343, %r343, 16;
	setp.ne.s32 	%p20, %r343, 32;
	@%p20 bra 	$L__BB3_6;
	mad.lo.s32 	%r328, %r337, -31, %r11;
	add.s32 	%r337, %r328, 1;
	setp.ne.s32 	%p21, %r337, 5;
	@%p21 bra 	$L__BB3_5;
	st.global.u32 	[%rd2+4], %r348;
	st.global.u32 	[%rd2+8], %r347;
	st.global.u32 	[%rd2+12], %r346;
	st.global.u32 	[%rd2+16], %r345;
	st.global.u32 	[%rd2+20], %r344;
	add.s32 	%r331, %r331, 1;
	setp.lt.u32 	%p22, %r331, %r2;
	@%p22 bra 	$L__BB3_4;
$L__BB3_41:
	shr.u64 	%rd7, %rd19, 2;
	add.s32 	%r330, %r330, 1;
	setp.gt.u64 	%p23, %rd19, 3;
	mov.u64 	%rd19, %rd7;
	@%p23 bra 	$L__BB3_2;
$L__BB3_42:
	mov.b32 	%r329, 0;
	st.global.v2.u32 	[%rd2+24], {%r329, %r329};
	st.global.u32 	[%rd2+32], %r329;
	mov.b64 	%rd18, 0;
	st.global.u64 	[%rd2+40], %rd18;
	ret;

}
.func  (.param .b64 func_retval0) __internal_accurate_pow(
	.param .b64 __internal_accurate_pow_param_0,
	.param .b64 __internal_accurate_pow_param_1
)
{
	.reg .pred 	%p<8>;
	.reg .b32 	%r<49>;
	.reg .b32 	%f<3>;
	.reg .b64 	%fd<109>;

	ld.param.f64 	%fd10, [__internal_accurate_pow_param_0];
	ld.param.f64 	%fd11, [__internal_accurate_pow_param_1];
	{
	.reg .b32 %temp; 
	mov.b64 	{%temp, %r46}, %fd10;
	}
	{
	.reg .b32 %temp; 
	mov.b64 	{%r45, %temp}, %fd10;
	}
	shr.u32 	%r47, %r46, 20;
	setp.gt.u32 	%p1, %r46, 1048575;
	@%p1 bra 	$L__BB4_2;
	mul.f64 	%fd12, %fd10, 0d4350000000000000;
	{
	.reg .b32 %temp; 
	mov.b64 	{%temp, %r46}, %fd12;
	}
	{
	.reg .b32 %temp; 
	mov.b64 	{%r45, %temp}, %fd12;
	}
	shr.u32 	%r16, %r46, 20;
	add.s32 	%r47, %r16, -54;
$L__BB4_2:
	add.s32 	%r48, %r47, -1023;
	and.b32  	%r17, %r46, -2146435073;
	or.b32  	%r18, %r17, 1072693248;
	mov.b64 	%fd107, {%r45, %r18};
	setp.lt.u32 	%p2, %r18, 1073127583;
	@%p2 bra 	$L__BB4_4;
	{
	.reg .b32 %temp; 
	mov.b64 	{%r19, %temp}, %fd107;
	}
	{
	.reg .b32 %temp; 
	mov.b64 	{%temp, %r20}, %fd107;
	}
	add.s32 	%r21, %r20, -1048576;
	mov.b64 	%fd107, {%r19, %r21};
	add.s32 	%r48, %r47, -1022;
$L__BB4_4:
	add.f64 	%fd13, %fd107, 0dBFF0000000000000;
	add.f64 	%fd14, %fd107, 0d3FF0000000000000;
	rcp.approx.ftz.f64 	%fd15, %fd14;
	neg.f64 	%fd16, %fd14;
	fma.rn.f64 	%fd17, %fd16, %fd15, 0d3FF0000000000000;
	fma.rn.f64 	%fd18, %fd17, %fd17, %fd17;
	fma.rn.f64 	%fd19, %fd18, %fd15, %fd15;
	mul.f64 	%fd20, %fd13, %fd19;
	fma.rn.f64 	%fd21, %fd13, %fd19, %fd20;
	mul.f64 	%fd22, %fd21, %fd21;
	fma.rn.f64 	%fd23, %fd22, 0d3EB0F5FF7D2CAFE2, 0d3ED0F5D241AD3B5A;
	fma.rn.f64 	%fd24, %fd23, %fd22, 0d3EF3B20A75488A3F;
	fma.rn.f64 	%fd25, %fd24, %fd22, 0d3F1745CDE4FAECD5;
	fma.rn.f64 	%fd26, %fd25, %fd22, 0d3F3C71C7258A578B;
	fma.rn.f64 	%fd27, %fd26, %fd22, 0d3F6249249242B910;
	fma.rn.f64 	%fd28, %fd27, %fd22, 0d3F89999999999DFB;
	sub.f64 	%fd29, %fd13, %fd21;
	add.f64 	%fd30, %fd29, %fd29;
	neg.f64 	%fd31, %fd21;
	fma.rn.f64 	%fd32, %fd31, %fd13, %fd30;
	mul.f64 	%fd33, %fd19, %fd32;
	fma.rn.f64 	%fd34, %fd22, %fd28, 0d3FB5555555555555;
	mov.f64 	%fd35, 0d3FB5555555555555;
	sub.f64 	%fd36, %fd35, %fd34;
	fma.rn.f64 	%fd37, %fd22, %fd28, %fd36;
	add.f64 	%fd38, %fd37, 0dBC46A4CB00B9E7B0;
	add.f64 	%fd39, %fd34, %fd38;
	sub.f64 	%fd40, %fd34, %fd39;
	add.f64 	%fd41, %fd38, %fd40;
	mul.rn.f64 	%fd42, %fd21, %fd21;
	neg.f64 	%fd43, %fd42;
	fma.rn.f64 	%fd44, %fd21, %fd21, %fd43;
	{
	.reg .b32 %temp; 
	mov.b64 	{%r22, %temp}, %fd33;
	}
	{
	.reg .b32 %temp; 
	mov.b64 	{%temp, %r23}, %fd33;
	}
	add.s32 	%r24, %r23, 1048576;
	mov.b64 	%fd45, {%r22, %r24};
	fma.rn.f64 	%fd46, %fd21, %fd45, %fd44;
	mul.rn.f64 	%fd47, %fd42, %fd21;
	neg.f64 	%fd48, %fd47;
	fma.rn.f64 	%fd49, %fd42, %fd21, %fd48;
	fma.rn.f64 	%fd50, %fd42, %fd33, %fd49;
	fma.rn.f64 	%fd51, %fd46, %fd21, %fd50;
	mul.rn.f64 	%fd52, %fd39, %fd47;
	neg.f64 	%fd53, %fd52;
	fma.rn.f64 	%fd54, %fd39, %fd47, %fd53;
	fma.rn.f64 	%fd55, %fd39, %fd51, %fd54;
	fma.rn.f64 	%fd56, %fd41, %fd47, %fd55;
	add.f64 	%fd57, %fd52, %fd56;
	sub.f64 	%fd58, %fd52, %fd57;
	add.f64 	%fd59, %fd56, %fd58;
	add.f64 	%fd60, %fd21, %fd57;
	sub.f64 	%fd61, %fd21, %fd60;
	add.f64 	%fd62, %fd57, %fd61;
	add.f64 	%fd63, %fd59, %fd62;
	add.f64 	%fd64, %fd33, %fd63;
	add.f64 	%fd65, %fd60, %fd64;
	sub.f64 	%fd66, %fd60, %fd65;
	add.f64 	%fd67, %fd64, %fd66;
	xor.b32  	%r25, %r48, -2147483648;
	mov.b32 	%r26, 1127219200;
	mov.b64 	%fd68, {%r25, %r26};
	mov.b32 	%r27, -2147483648;
	mov.b64 	%fd69, {%r27, %r26};
	sub.f64 	%fd70, %fd68, %fd69;
	fma.rn.f64 	%fd71, %fd70, 0d3FE62E42FEFA39EF, %fd65;
	fma.rn.f64 	%fd72, %fd70, 0dBFE62E42FEFA39EF, %fd71;
	sub.f64 	%fd73, %fd72, %fd65;
	sub.f64 	%fd74, %fd67, %fd73;
	fma.rn.f64 	%fd75, %fd70, 0d3C7ABC9E3B39803F, %fd74;
	add.f64 	%fd76, %fd71, %fd75;
	sub.f64 	%fd77, %fd71, %fd76;
	add.f64 	%fd78, %fd75, %fd77;
	{
	.reg .b32 %temp; 
	mov.b64 	{%temp, %r28}, %fd11;
	}
	{
	.reg .b32 %temp; 
	mov.b64 	{%r29, %temp}, %fd11;
	}
	shl.b32 	%r30, %r28, 1;
	setp.gt.u32 	%p3, %r30, -33554433;
	and.b32  	%r31, %r28, -15728641;
	selp.b32 	%r32, %r31, %r28, %p3;
	mov.b64 	%fd79, {%r29, %r32};
	mul.rn.f64 	%fd80, %fd76, %fd79;
	neg.f64 	%fd81, %fd80;
	fma.rn.f64 	%fd82, %fd76, %fd79, %fd81;
	fma.rn.f64 	%fd83, %fd78, %fd79, %fd82;
	add.f64 	%fd4, %fd80, %fd83;
	sub.f64 	%fd84, %fd80, %fd4;
	add.f64 	%fd5, %fd83, %fd84;
	fma.rn.f64 	%fd85, %fd4, 0d3FF71547652B82FE, 0d4338000000000000;
	{
	.reg .b32 %temp; 
	mov.b64 	{%r13, %temp}, %fd85;
	}
	mov.f64 	%fd86, 0dC338000000000000;
	add.rn.f64 	%fd87, %fd85, %fd86;
	fma.rn.f64 	%fd88, %fd87, 0dBFE62E42FEFA39EF, %fd4;
	fma.rn.f64 	%fd89, %fd87, 0dBC7ABC9E3B39803F, %fd88;
	fma.rn.f64 	%fd90, %fd89, 0d3E5ADE1569CE2BDF, 0d3E928AF3FCA213EA;
	fma.rn.f64 	%fd91, %fd90, %fd89, 0d3EC71DEE62401315;
	fma.rn.f64 	%fd92, %fd91, %fd89, 0d3EFA01997C89EB71;
	fma.rn.f64 	%fd93, %fd92, %fd89, 0d3F2A01A014761F65;
	fma.rn.f64 	%fd94, %fd93, %fd89, 0d3F56C16C1852B7AF;
	fma.rn.f64 	%fd95, %fd94, %fd89, 0d3F81111111122322;
	fma.rn.f64 	%fd96, %fd95, %fd89, 0d3FA55555555502A1;
	fma.rn.f64 	%fd97, %fd96, %fd89, 0d3FC5555555555511;
	fma.rn.f64 	%fd98, %fd97, %fd89, 0d3FE000000000000B;
	fma.rn.f64 	%fd99, %fd98, %fd89, 0d3FF0000000000000;
	fma.rn.f64 	%fd100, %fd99, %fd89, 0d3FF0000000000000;
	{
	.reg .b32 %temp; 
	mov.b64 	{%r14, %temp}, %fd100;
	}
	{
	.reg .b32 %temp; 
	mov.b64 	{%temp, %r15}, %fd100;
	}
	shl.b32 	%r33, %r13, 20;
	add.s32 	%r34, %r33, %r15;
	mov.b64 	%fd108, {%r14, %r34};
	{
	.reg .b32 %temp; 
	mov.b64 	{%temp, %r35}, %fd4;
	}
	mov.b32 	%f2, %r35;
	abs.f32 	%f1, %f2;
	setp.lt.f32 	%p4, %f1, 0f4086232B;
	@%p4 bra 	$L__BB4_7;
	setp.lt.f64 	%p5, %fd4, 0d0000000000000000;
	add.f64 	%fd101, %fd4, 0d7FF0000000000000;
	selp.f64 	%fd108, 0d0000000000000000, %fd101, %p5;
	setp.geu.f32 	%p6, %f1, 0f40874800;
	@%p6 bra 	$L__BB4_7;
	shr.u32 	%r36, %r13, 31;
	add.s32 	%r37, %r13, %r36;
	shr.s32 	%r38, %r37, 1;
	shl.b32 	%r39, %r38, 20;
	add.s32 	%r40, %r15, %r39;
	mov.b64 	%fd102, {%r14, %r40};
	sub.s32 	%r41, %r13, %r38;
	shl.b32 	%r42, %r41, 20;
	add.s32 	%r43, %r42, 1072693248;
	mov.b32 	%r44, 0;
	mov.b64 	%fd103, {%r44, %r43};
	mul.f64 	%fd108, %fd103, %fd102;
$L__BB4_7:
	abs.f64 	%fd104, %fd108;
	setp.eq.f64 	%p7, %fd104, 0d7FF0000000000000;
	fma.rn.f64 	%fd105, %fd108, %fd5, %fd108;
	selp.f64 	%fd106, %fd108, %fd105, %p7;
	st.param.f64 	[func_retval0], %fd106;
	ret;

}


// ===== COMPILED SASS (sm_100) =====

	.target	sm_100

	.elftype	@"ET_EXEC"


//--------------------- .note.nv.tkinfo           --------------------------
	.section	.note.nv.tkinfo,"",@"SHT_NOTE"
	.sectionflags	@"SHF_NOTE_NV_TKINFO"
	.tkinfo
        /*0018*/ 	.word	0x00000002
        /*0030*/ 	.string	""
        /*0030*/ 	.string	"ptxas"
        /*0030*/ 	.string	"Cuda compilation tools, release 13.0, V13.0.88"
        /*0030*/ 	.string	"Build cuda_13.0.r13.0/compiler.36424714_0"
        /*0030*/ 	.string	"-arch sm_100 -m 64 "



//--------------------- .note.nv.cuinfo           --------------------------
	.section	.note.nv.cuinfo,"",@"SHT_NOTE"
	.sectionflags	@"SHF_NOTE_NV_CUINFO"
        /*0018*/ 	.short	0x0002
        /*001a*/ 	.short	0x0064
        /*001c*/ 	.short	0x0082
	.zero		2


//--------------------- .nv.info                  --------------------------
	.section	.nv.info,"",@"SHT_CUDA_INFO"
	.align	4


	//----- nvinfo : EIATTR_REGCOUNT
	.align		4
        /*0000*/ 	.byte	0x04, 0x2f
        /*0002*/ 	.short	(.L_10 - .L_9)
	.align		4
.L_9:
        /*0004*/ 	.word	index@(_Z7InitialP3cruP4cru2P7cytosolP6cyt_buP5sl_budd)
        /*0008*/ 	.word	0x00000028


	//----- nvinfo : EIATTR_FRAME_SIZE
	.align		4
.L_10:
        /*000c*/ 	.byte	0x04, 0x11
        /*000e*/ 	.short	(.L_12 - .L_11)
	.align		4
.L_11:
        /*0010*/ 	.word	index@($_Z7InitialP3cruP4cru2P7cytosolP6cyt_buP5sl_budd$__internal_accurate_pow)
        /*0014*/ 	.word	0x00000000


	//----- nvinfo : EIATTR_FRAME_SIZE
	.align		4
.L_12:
        /*0018*/ 	.byte	0x04, 0x11
        /*001a*/ 	.short	(.L_14 - .L_13)
	.align		4
.L_13:
        /*001c*/ 	.word	index@($__internal_4_$__cuda_sm20_div_rn_f64_full)
        /*0020*/ 	.word	0x00000000


	//----- nvinfo : EIATTR_FRAME_SIZE
	.align		4
.L_14:
        /*0024*/ 	.byte	0x04, 0x11
        /*0026*/ 	.short	(.L_16 - .L_15)
	.align		4
.L_15:
        /*0028*/ 	.word	index@($__internal_3_$__cuda_sm20_dblrcp_rn_slowpath_v3)
        /*002c*/ 	.word	0x00000000


	//----- nvinfo : EIATTR_FRAME_SIZE
	.align		4
.L_16:
        /*0030*/ 	.byte	0x04, 0x11
        /*0032*/ 	.short	(.L_18 - .L_17)
	.align		4
.L_17:
        /*0034*/ 	.word	index@(_Z7InitialP3cruP4cru2P7cytosolP6cyt_buP5sl_budd)
        /*0038*/ 	.word	0x00000000


	//----- nvinfo : EIATTR_REGCOUNT
	.align		4
.L_18:
        /*003c*/ 	.byte	0x04, 0x2f
        /*003e*/ 	.short	(.L_20 - .L_19)
	.align		4
.L_19:
        /*0040*/ 	.word	index@(_Z7ComputeP3cruP4cru2P7cytosolP6cyt_buP5sl_budid)
        /*0044*/ 	.word	0x00000080


	//----- nvinfo : EIATTR_FRAME_SIZE
	.align		4
.L_20:
        /*0048*/ 	.byte	0x04, 0x11
        /*004a*/ 	.short	(.L_22 - .L_21)
	.align		4
.L_21:
        /*004c*/ 	.word	index@($_Z7ComputeP3cruP4cru2P7cytosolP6cyt_buP5sl_budid$__internal_accurate_pow)
        /*0050*/ 	.word	0x00000000


	//----- nvinfo : EIATTR_FRAME_SIZE
	.align		4
.L_22:
        /*0054*/ 	.byte	0x04, 0x11
        /*0056*/ 	.short	(.L_24 - .L_23)
	.align		4
.L_23:
        /*0058*/ 	.word	index@($__internal_2_$__cuda_sm20_dsqrt_rn_f64_mediumpath_v1)
        /*005c*/ 	.word	0x00000000


	//----- nvinfo : EIATTR_FRAME_SIZE
	.align		4
.L_24:
        /*0060*/ 	.byte	0x04, 0x11
        /*0062*/ 	.short	(.L_26 - .L_25)
	.align		4
.L_25:
        /*0064*/ 	.word	index@($__internal_1_$__cuda_sm20_div_rn_f64_full)
        /*0068*/ 	.word	0x00000000


	//----- nvinfo : EIATTR_FRAME_SIZE
	.align		4
.L_26:
        /*006c*/ 	.byte	0x04, 0x11
        /*006e*/ 	.short	(.L_28 - .L_27)
	.align		4
.L_27:
        /*0070*/ 	.word	index@($__internal_0_$__cuda_sm20_dblrcp_rn_slowpath_v3)
        /*0074*/ 	.word	0x00000000


	//----- nvinfo : EIATTR_FRAME_SIZE
	.align		4
.L_28:
        /*0078*/ 	.byte	0x04, 0x11
        /*007a*/ 	.short	(.L_30 - .L_29)
	.align		4
.L_29:
        /*007c*/ 	.word	index@(_Z7ComputeP3cruP4cru2P7cytosolP6cyt_buP5sl_budid)
        /*0080*/ 	.word	0x00000000


	//----- nvinfo : EIATTR_REGCOUNT
	.align		4
.L_30:
        /*0084*/ 	.byte	0x04, 0x2f
        /*0086*/ 	.short	(.L_32 - .L_31)
	.align		4
.L_31:
        /*0088*/ 	.word	index@(_Z6FinishP3cruP4cru2P7cytosolP6cyt_buP5sl_bu)
        /*008c*/ 	.word	0x00000020


	//----- nvinfo : EIATTR_FRAME_SIZE
	.align		4
.L_32:
        /*0090*/ 	.byte	0x04, 0x11
        /*0092*/ 	.short	(.L_34 - .L_33)
	.align		4
.L_33:
        /*0094*/ 	.word	index@(_Z6FinishP3cruP4cru2P7cytosolP6cyt_buP5sl_bu)
        /*0098*/ 	.word	0x00000000


	//----- nvinfo : EIATTR_REGCOUNT
	.align		4
.L_34:
        /*009c*/ 	.byte	0x04, 0x2f
        /*009e*/ 	.short	(.L_36 - .L_35)
	.align		4
.L_35:
        /*00a0*/ 	.word	index@(_Z12setup_kernelyP4cru2)
        /*00a4*/ 	.word	0x0000001f


	//----- nvinfo : EIATTR_FRAME_SIZE
	.align		4
.L_36:
        /*00a8*/ 	.byte	0x04, 0x11
        /*00aa*/ 	.short	(.L_38 - .L_37)
	.align		4
.L_37:
        /*00ac*/ 	.word	index@(_Z12setup_kernelyP4cru2)
        /*00b0*/ 	.word	0x00000000


	//----- nvinfo : EIATTR_MIN_STACK_SIZE
	.align		4
.L_38:
        /*00b4*/ 	.byte	0x04, 0x12
        /*00b6*/ 	.short	(.L_40 - .L_39)
	.align		4
.L_39:
        /*00b8*/ 	.word	index@(_Z12setup_kernelyP4cru2)
        /*00bc*/ 	.word	0x00000000


	//----- nvinfo : EIATTR_MIN_STACK_SIZE
	.align		4
.L_40:
        /*00c0*/ 	.byte	0x04, 0x12
        /*00c2*/ 	.short	(.L_42 - .L_41)
	.align		4
.L_41:
        /*00c4*/ 	.word	index@(_Z6FinishP3cruP4cru2P7cytosolP6cyt_buP5sl_bu)
        /*00c8*/ 	.word	0x00000000


	//----- nvinfo : EIATTR_MIN_STACK_SIZE
	.align		4
.L_42:
        /*00cc*/ 	.byte	0x04, 0x12
        /*00ce*/ 	.short	(.L_44 - .L_43)
	.align		4
.L_43:
        /*00d0*/ 	.word	index@(_Z7ComputeP3cruP4cru2P7cytosolP6cyt_buP5sl_budid)
        /*00d4*/ 	.word	0x00000000


	//----- nvinfo : EIATTR_MIN_STACK_SIZE
	.align		4
.L_44:
        /*00d8*/ 	.byte	0x04, 0x12
        /*00da*/ 	.short	(.L_46 - .L_45)
	.align		4
.L_45:
        /*00dc*/ 	.word	index@(_Z7InitialP3cruP4cru2P7cytosolP6cyt_buP5sl_budd)
        /*00e0*/ 	.word	0x00000000
.L_46:


//--------------------- .nv.compat                --------------------------
	.section	.nv.compat,"",@"SHT_CUDA_COMPAT_INFO"
	.align	4
        /*0000*/ 	.byte	0x02, 0x09, 0x00, 0x00, 0x02, 0x02, 0x01, 0x00, 0x02, 0x05, 0x05, 0x00, 0x03, 0x07, 0x01, 0x01
        /*0010*/ 	.byte	0x02, 0x03, 0x00, 0x00, 0x02, 0x06, 0x01, 0x00, 0x04, 0x0b, 0x08, 0x00, 0x01, 0x00, 0x00, 0x00
        /*0020*/ 	.byte	0x00, 0x00, 0x00, 0x00


//--------------------- .nv.info._Z12setup_kernelyP4cru2 --------------------------
	.section	.nv.info._Z12setup_kernelyP4cru2,"",@"SHT_CUDA_INFO"
	.sectionflags	@""
	.align	4


	//----- nvinfo : EIATTR_CUDA_API_VERSION
	.align		4
        /*0000*/ 	.byte	0x04, 0x37
        /*0002*/ 	.short	(.L_48 - .L_47)
.L_47:
        /*0004*/ 	.word	0x00000082


	//----- nvinfo : EIATTR_KPARAM_INFO
	.align		4
.L_48:
        /*0008*/ 	.byte	0x04, 0x17
        /*000a*/ 	.short	(.L_50 - .L_49)
.L_49:
        /*000c*/ 	.word	0x00000000
        /*0010*/ 	.short	0x0001
        /*0012*/ 	.short	0x0008
        /*0014*/ 	.byte	0x00, 0xf5, 0x21, 0x00


	//----- nvinfo : EIATTR_KPARAM_INFO
	.align		4
.L_50:
        /*0018*/ 	.byte	0x04, 0x17
        /*001a*/ 	.short	(.L_52 - .L_51)
.L_51:
        /*001c*/ 	.word	0x00000000
        /*0020*/ 	.short	0x0000
        /*0022*/ 	.short	0x0000
        /*0024*/ 	.byte	0x00, 0xf0, 0x21, 0x00


	//----- nvinfo : EIATTR_SPARSE_MMA_MASK
	.align		4
.L_52:
        /*0028*/ 	.byte	0x03, 0x50
        /*002a*/ 	.short	0x0000


	//----- nvinfo : EIATTR_MAXREG_COUNT
	.align		4
        /*002c*/ 	.byte	0x03, 0x1b
        /*002e*/ 	.short	0x00ff


	//----- nvinfo : EIATTR_MERCURY_ISA_VERSION
	.align		4
        /*0030*/ 	.byte	0x03, 0x5f
        /*0032*/ 	.short	0x0101


	//----- nvinfo : EIATTR_VRC_CTA_INIT_COUNT
	.align		4
        /*0034*/ 	.byte	0x02, 0x4a
	.zero		1
	.zero		1


	//----- nvinfo : EIATTR_EXIT_INSTR_OFFSETS
	.align		4
        /*0038*/ 	.byte	0x04, 0x1c
        /*003a*/ 	.short	(.L_54 - .L_53)


	//   ....[0]....
.L_53:
        /*003c*/ 	.word	0x00000f90


	//----- nvinfo : EIATTR_CRS_STACK_SIZE
	.align		4
.L_54:
        /*0040*/ 	.byte	0x04, 0x1e
        /*0042*/ 	.short	(.L_56 - .L_55)
.L_55:
        /*0044*/ 	.word	0x00000000


	//----- nvinfo : EIATTR_CBANK_PARAM_SIZE
	.align		4
.L_56:
        /*0048*/ 	.byte	0x03, 0x19
        /*004a*/ 	.short	0x0010


	//----- nvinfo : EIATTR_PARAM_CBANK
	.align		4
        /*004c*/ 	.byte	0x04, 0x0a
        /*004e*/ 	.short	(.L_58 - .L_57)
	.align		4
.L_57:
        /*0050*/ 	.word	index@(.nv.constant0._Z12setup_kernelyP4cru2)
        /*0054*/ 	.short	0x0380
        /*0056*/ 	.short	0x0010


	//----- nvinfo : EIATTR_SW_WAR
	.align		4
.L_58:
        /*0058*/ 	.byte	0x04, 0x36
        /*005a*/ 	.short	(.L_60 - .L_59)
.L_59:
        /*005c*/ 	.word	0x00000008
.L_60:


//--------------------- .nv.info._Z6FinishP3cruP4cru2P7cytosolP6cyt_buP5sl_bu --------------------------
	.section	.nv.info._Z6FinishP3cruP4cru2P7cytosolP6cyt_buP5sl_bu,"",@"SHT_CUDA_INFO"
	.sectionflags	@""
	.align	4


	//----- nvinfo : EIATTR_CUDA_API_VERSION
	.align		4
        /*0000*/ 	.byte	0x04, 0x37
        /*0002*/ 	.short	(.L_62 - .L_61)
.L_61:
        /*0004*/ 	.word	0x00000082


	//----- nvinfo : EIATTR_KPARAM_INFO
	.align		4
.L_62:
        /*0008*/ 	.byte	0x04, 0x17
        /*000a*/ 	.short	(.L_64 - .L_63)
.L_63:
        /*000c*/ 	.word	0x00000000
        /*0010*/ 	.short	0x0004
        /*0012*/ 	.short	0x0020
        /*0014*/ 	.byte	0x00, 0xf5, 0x21, 0x00


	//----- nvinfo : EIATTR_KPARAM_INFO
	.align		4
.L_64:
        /*0018*/ 	.byte	0x04, 0x17
        /*001a*/ 	.short	(.L_66 - .L_65)
.L_65:
        /*001c*/ 	.word	0x00000000
        /*0020*/ 	.short	0x0003
        /*0022*/ 	.short	0x0018
        /*0024*/ 	.byte	0x00, 0xf5, 0x21, 0x00


	//----- nvinfo : EIATTR_KPARAM_INFO
	.align		4
.L_66:
        /*0028*/ 	.byte	0x04, 0x17
        /*002a*/ 	.short	(.L_68 - .L_67)
.L_67:
        /*002c*/ 	.word	0x00000000
        /*0030*/ 	.short	0x0002
        /*0032*/ 	.short	0x0010
        /*0034*/ 	.byte	0x00, 0xf5, 0x21, 0x00


	//----- nvinfo : EIATTR_KPARAM_INFO
	.align		4
.L_68:
        /*0038*/ 	.byte	0x04, 0x17
        /*003a*/ 	.short	(.L_70 - .L_69)
.L_69:
        /*003c*/ 	.word	0x00000000
        /*0040*/ 	.short	0x0001
        /*0042*/ 	.short	0x0008
        /*0044*/ 	.byte	0x00, 0xf5, 0x21, 0x00


	//----- nvinfo : EIATTR_KPARAM_INFO
	.align		4
.L_70:
        /*0048*/ 	.byte	0x04, 0x17
        /*004a*/ 	.short	(.L_72 - .L_71)
.L_71:
        /*004c*/ 	.word	0x00000000
        /*0050*/ 	.short	0x0000
        /*0052*/ 	.short	0x0000
        /*0054*/ 	.byte	0x00, 0xf5, 0x21, 0x00


	//----- nvinfo : EIATTR_SPARSE_MMA_MASK
	.align		4
.L_72:
        /*0058*/ 	.byte	0x03, 0x50
        /*005a*/ 	.short	0x0000


	//----- nvinfo : EIATTR_MAXREG_COUNT
	.align		4
        /*005c*/ 	.byte	0x03, 0x1b
        /*005e*/ 	.short	0x00ff


	//----- nvinfo : EIATTR_MERCURY_ISA_VERSION
	.align		4
        /*0060*/ 	.byte	0x03, 0x5f
        /*0062*/ 	.short	0x0101


	//----- nvinfo : EIATTR_VRC_CTA_INIT_COUNT
	.align		4
        /*0064*/ 	.byte	0x02, 0x4a
	.zero		1
	.zero		1


	//----- nvinfo : EIATTR_EXIT_INSTR_OFFSETS
	.align		4
        /*0068*/ 	.byte	0x04, 0x1c
        /*006a*/ 	.short	(.L_74 - .L_73)


	//   ....[0]....
.L_73:
        /*006c*/ 	.word	0x00000130


	//   ....[1]....
        /*0070*/ 	.word	0x00000da0


	//   ....[2]....
        /*0074*/ 	.word	0x00000fd0


	//   ....[3]....
        /*0078*/ 	.word	0x00001200


	//----- nvinfo : EIATTR_CRS_STACK_SIZE
	.align		4
.L_74:
        /*007c*/ 	.byte	0x04, 0x1e
        /*007e*/ 	.short	(.L_76 - .L_75)
.L_75:
        /*0080*/ 	.word	0x00000000


	//----- nvinfo : EIATTR_CBANK_PARAM_SIZE
	.align		4
.L_76:
        /*0084*/ 	.byte	0x03, 0x19
        /*0086*/ 	.short	0x0028


	//----- nvinfo : EIATTR_PARAM_CBANK
	.align		4
        /*0088*/ 	.byte	0x04, 0x0a
        /*008a*/ 	.short	(.L_78 - .L_77)
	.align		4
.L_77:
        /*008c*/ 	.word	index@(.nv.constant0._Z6FinishP3cruP4cru2P7cytosolP6cyt_buP5sl_bu)
        /*0090*/ 	.short	0x0380
        /*0092*/ 	.short	0x0028


	//----- nvinfo : EIATTR_SW_WAR
	.align		4
.L_78:
        /*0094*/ 	.byte	0x04, 0x36
        /*0096*/ 	.short	(.L_80 - .L_79)
.L_79:
        /*0098*/ 	.word	0x00000008
.L_80:


//--------------------- .nv.info._Z7ComputeP3cruP4cru2P7cytosolP6cyt_buP5sl_budid --------------------------
	.section	.nv.info._Z7ComputeP3cruP4cru2P7cytosolP6cyt_buP5sl_budid,"",@"SHT_CUDA_INFO"
	.sectionflags	@""
	.align	4


	//----- nvinfo : EIATTR_CUDA_API_VERSION
	.align		4
        /*0000*/ 	.byte	0x04, 0x37
        /*0002*/ 	.short	(.L_82 - .L_81)
.L_81:
        /*0004*/ 	.word	0x00000082


	//----- nvinfo : EIATTR_KPARAM_INFO
	.align		4
.L_82:
        /*0008*/ 	.byte	0x04, 0x17
        /*000a*/ 	.short	(.L_84 - .L_83)
.L_83:
        /*000c*/ 	.word	0x00000000
        /*0010*/ 	.short	0x0007
        /*0012*/ 	.short	0x0038
        /*0014*/ 	.byte	0x00, 0xf0, 0x21, 0x00


	//----- nvinfo : EIATTR_KPARAM_INFO
	.align		4
.L_84:
        /*0018*/ 	.byte	0x04, 0x17
        /*001a*/ 	.short	(.L_86 - .L_85)
.L_85:
        /*001c*/ 	.word	0x00000000
        /*0020*/ 	.short	0x0006
        /*0022*/ 	.short	0x0030
        /*0024*/ 	.byte	0x00, 0xf0, 0x11, 0x00


	//----- nvinfo : EIATTR_KPARAM_INFO
	.align		4
.L_86:
        /*0028*/ 	.byte	0x04, 0x17
        /*002a*/ 	.short	(.L_88 - .L_87)
.L_87:
        /*002c*/ 	.word	0x00000000
        /*0030*/ 	.short	0x0005
        /*0032*/ 	.short	0x0028
        /*0034*/ 	.byte	0x00, 0xf0, 0x21, 0x00


	//----- nvinfo : EIATTR_KPARAM_INFO
	.align		4
.L_88:
        /*0038*/ 	.byte	0x04, 0x17
        /*003a*/ 	.short	(.L_90 - .L_89)
.L_89:
        /*003c*/ 	.word	0x00000000
        /*0040*/ 	.short	0x0004
        /*0042*/ 	.short	0x0020
        /*0044*/ 	.byte	0x00, 0xf5, 0x21, 0x00


	//----- nvinfo : EIATTR_KPARAM_INFO
	.align		4
.L_90:
        /*0048*/ 	.byte	0x04, 0x17
        /*004a*/ 	.short	(.L_92 - .L_91)
.L_91:
        /*004c*/ 	.word	0x00000000
        /*0050*/ 	.short	0x0003
        /*0052*/ 	.short	0x0018
        /*0054*/ 	.byte	0x00, 0xf5, 0x21, 0x00


	//----- nvinfo : EIATTR_KPARAM_INFO
	.align		4
.L_92:
        /*0058*/ 	.byte	0x04, 0x17
        /*005a*/ 	.short	(.L_94 - .L_93)
.L_93:
        /*005c*/ 	.word	0x00000000
        /*0060*/ 	.short	0x0002
        /*0062*/ 	.short	0x0010
        /*0064*/ 	.byte	0x00, 0xf5, 0x21, 0x00


	//----- nvinfo : EIATTR_KPARAM_INFO
	.align		4
.L_94:
        /*0068*/ 	.byte	0x04, 0x17
        /*006a*/ 	.short	(.L_96 - .L_95)
.L_95:
        /*006c*/ 	.word	0x00000000
        /*0070*/ 	.short	0x0001
        /*0072*/ 	.short	0x0008
        /*0074*/ 	.byte	0x00, 0xf5, 0x21, 0x00


	//----- nvinfo : EIATTR_KPARAM_INFO
	.align		4
.L_96:
        /*0078*/ 	.byte	0x04, 0x17
        /*007a*/ 	.short	(.L_98 - .L_97)
.L_97:
        /*007c*/ 	.word	0x00000000
        /*0080*/ 	.short	0x0000
        /*0082*/ 	.short	0x0000
        /*0084*/ 	.byte	0x00, 0xf5, 0x21, 0x00


	//----- nvinfo : EIATTR_SPARSE_MMA_MASK
	.align		4
.L_98:
        /*0088*/ 	.byte	0x03, 0x50
        /*008a*/ 	.short	0x0000


	//----- nvinfo : EIATTR_MAXREG_COUNT
	.align		4
        /*008c*/ 	.byte	0x03, 0x1b
        /*008e*/ 	.short	0x00ff


	//----- nvinfo : EIATTR_MERCURY_ISA_VERSION
	.align		4
        /*0090*/ 	.byte	0x03, 0x5f
        /*0092*/ 	.short	0x0101


	//----- nvinfo : EIATTR_VRC_CTA_INIT_COUNT
	.align		4
        /*0094*/ 	.byte	0x02, 0x4a
	.zero		1
	.zero		1


	//----- nvinfo : EIATTR_EXIT_INSTR_OFFSETS
	.align		4
        /*0098*/ 	.byte	0x04, 0x1c
        /*009a*/ 	.short	(.L_100 - .L_99)


	//   ....[0]....
.L_99:
        /*009c*/ 	.word	0x00000130


	//   ....[1]....
        /*00a0*/ 	.word	0x0001c0e0


	//----- nvinfo : EIATTR_CRS_STACK_SIZE
	.align		4
.L_100:
        /*00a4*/ 	.byte	0x04, 0x1e
        /*00a6*/ 	.short	(.L_102 - .L_101)
.L_101:
        /*00a8*/ 	.word	0x00000000


	//----- nvinfo : EIATTR_CBANK_PARAM_SIZE
	.align		4
.L_102:
        /*00ac*/ 	.byte	0x03, 0x19
        /*00ae*/ 	.short	0x0040


	//----- nvinfo : EIATTR_PARAM_CBANK
	.align		4
        /*00b0*/ 	.byte	0x04, 0x0a
        /*00b2*/ 	.short	(.L_104 - .L_103)
	.align		4
.L_103:
        /*00b4*/ 	.word	index@(.nv.constant0._Z7ComputeP3cruP4cru2P7cytosolP6cyt_buP5sl_budid)
        /*00b8*/ 	.short	0x0380
        /*00ba*/ 	.short	0x0040


	//----- nvinfo : EIATTR_SW_WAR
	.align		4
.L_104:
        /*00bc*/ 	.byte	0x04, 0x36
        /*00be*/ 	.short	(.L_106 - .L_105)
.L_105:
        /*00c0*/ 	.word	0x00000008
.L_106:


//--------------------- .nv.info._Z7InitialP3cruP4cru2P7cytosolP6cyt_buP5sl_budd --------------------------
	.section	.nv.info._Z7InitialP3cruP4cru2P7cytosolP6cyt_buP5sl_budd,"",@"SHT_CUDA_INFO"
	.sectionflags	@""
	.align	4


	//----- nvinfo : EIATTR_CUDA_API_VERSION
	.align		4
        /*0000*/ 	.byte	0x04, 0x37
        /*0002*/ 	.short	(.L_108 - .L_107)
.L_107:
        /*0004*/ 	.word	0x00000082


	//----- nvinfo : EIATTR_KPARAM_INFO
	.align		4
.L_108:
        /*0008*/ 	.byte	0x04, 0x17
        /*000a*/ 	.short	(.L_110 - .L_109)
.L_109:
        /*000c*/ 	.word	0x00000000
        /*0010*/ 	.short	0x0006
        /*0012*/ 	.short	0x0030
        /*0014*/ 	.byte	0x00, 0xf0, 0x21, 0x00


	//----- nvinfo : EIATTR_KPARAM_INFO
	.align		4
.L_110:
        /*0018*/ 	.byte	0x04, 0x17
        /*001a*/ 	.short	(.L_112 - .L_111)
.L_111:
        /*001c*/ 	.word	0x00000000
        /*0020*/ 	.short	0x0005
        /*0022*/ 	.short	0x0028
        /*0024*/ 	.byte	0x00, 0xf0, 0x21, 0x00


	//----- nvinfo : EIATTR_KPARAM_INFO
	.align		4
.L_112:
        /*0028*/ 	.byte	0x04, 0x17
        /*002a*/ 	.short	(.L_114 - .L_113)
.L_113:
        /*002c*/ 	.word	0x00000000
        /*0030*/ 	.short	0x0004
        /*0032*/ 	.short	0x0020
        /*0034*/ 	.byte	0x00, 0xf5, 0x21, 0x00


	//----- nvinfo : EIATTR_KPARAM_INFO
	.align		4
.L_114:
        /*0038*/ 	.byte	0x04, 0x17
        /*003a*/ 	.short	(.L_116 - .L_115)
.L_115:
        /*003c*/ 	.word	0x00000000
        /*0040*/ 	.short	0x0003
        /*0042*/ 	.short	0x0018
        /*0044*/ 	.byte	0x00, 0xf5, 0x21, 0x00


	//----- nvinfo : EIATTR_KPARAM_INFO
	.align		4
.L_116:
        /*0048*/ 	.byte	0x04, 0x17
        /*004a*/ 	.short	(.L_118 - .L_117)
.L_117:
        /*004c*/ 	.word	0x00000000
        /*0050*/ 	.short	0x0002
        /*0052*/ 	.short	0x0010
        /*0054*/ 	.byte	0x00, 0xf5, 0x21, 0x00


	//----- nvinfo : EIATTR_KPARAM_INFO
	.align		4
.L_118:
        /*0058*/ 	.byte	0x04, 0x17
        /*005a*/ 	.short	(.L_120 - .L_119)
.L_119:
        /*005c*/ 	.word	0x00000000
        /*0060*/ 	.short	0x0001
        /*0062*/ 	.short	0x0008
        /*0064*/ 	.byte	0x00, 0xf5, 0x21, 0x00


	//----- nvinfo : EIATTR_KPARAM_INFO
	.align		4
.L_120:
        /*0068*/ 	.byte	0x04, 0x17
        /*006a*/ 	.short	(.L_122 - .L_121)
.L_121:
        /*006c*/ 	.word	0x00000000
        /*0070*/ 	.short	0x0000
        /*0072*/ 	.short	0x0000
        /*0074*/ 	.byte	0x00, 0xf5, 0x21, 0x00


	//----- nvinfo : EIATTR_SPARSE_MMA_MASK
	.align		4
.L_122:
        /*0078*/ 	.byte	0x03, 0x50
        /*007a*/ 	.short	0x0000


	//----- nvinfo : EIATTR_MAXREG_COUNT
	.align		4
        /*007c*/ 	.byte	0x03, 0x1b
        /*007e*/ 	.short	0x00ff


	//----- nvinfo : EIATTR_MERCURY_ISA_VERSION
	.align		4
        /*0080*/ 	.byte	0x03, 0x5f
        /*0082*/ 	.short	0x0101


	//----- nvinfo : EIATTR_VRC_CTA_INIT_COUNT
	.align		4
        /*0084*/ 	.byte	0x02, 0x4a
	.zero		1
	.zero		1


	//----- nvinfo : EIATTR_EXIT_INSTR_OFFSETS
	.align		4
        /*0088*/ 	.byte	0x04, 0x1c
        /*008a*/ 	.short	(.L_124 - .L_123)


	//   ....[0]....
.L_123:
        /*008c*/ 	.word	0x00002360


	//----- nvinfo : EIATTR_CRS_STACK_SIZE
	.align		4
.L_124:
        /*0090*/ 	.byte	0x04, 0x1e
        /*0092*/ 	.short	(.L_126 - .L_125)
.L_125:
        /*0094*/ 	.word	0x00000000


	//----- nvinfo : EIATTR_CBANK_PARAM_SIZE
	.align		4
.L_126:
        /*0098*/ 	.byte	0x03, 0x19
        /*009a*/ 	.short	0x0038


	//----- nvinfo : EIATTR_PARAM_CBANK
	.align		4
        /*009c*/ 	.byte	0x04, 0x0a
        /*009e*/ 	.short	(.L_128 - .L_127)
	.align		4
.L_127:
        /*00a0*/ 	.word	index@(.nv.constant0._Z7InitialP3cruP4cru2P7cytosolP6cyt_buP5sl_budd)
        /*00a4*/ 	.short	0x0380
        /*00a6*/ 	.short	0x0038


	//----- nvinfo : EIATTR_SW_WAR
	.align		4
.L_128:
        /*00a8*/ 	.byte	0x04, 0x36
        /*00aa*/ 	.short	(.L_130 - .L_129)
.L_129:
        /*00ac*/ 	.word	0x00000008
.L_130:


//--------------------- .nv.callgraph             --------------------------
	.section	.nv.callgraph,"",@"SHT_CUDA_CALLGRAPH"
	.align	4
	.sectionentsize	8
	.align		4
        /*0000*/ 	.word	0x00000000
	.align		4
        /*0004*/ 	.word	0xffffffff
	.align		4
        /*0008*/ 	.word	0x00000000
	.align		4
        /*000c*/ 	.word	0xfffffffe
	.align		4
        /*0010*/ 	.word	0x00000000
	.align		4
        /*0014*/ 	.word	0xfffffffd
	.align		4
        /*0018*/ 	.word	0x00000000
	.align		4
        /*001c*/ 	.word	0xfffffffc


//--------------------- .nv.constant4             --------------------------
	.section	.nv.constant4,"a",@progbits
	.align	8
	.align		8
.nv.constant4:
        /*0000*/ 	.dword	precalc_xorwow_matrix
	.align		8
        /*0008*/ 	.dword	precalc_xorwow_offset_matrix
	.align		8
        /*0010*/ 	.dword	mrg32k3aM1
	.align		8
        /*0018*/ 	.dword	mrg32k3aM2
	.align		8
        /*0020*/ 	.dword	mrg32k3aM1SubSeq
	.align		8
        /*0028*/ 	.dword	mrg32k3aM2SubSeq
	.align		8
        /*0030*/ 	.dword	mrg32k3aM1Seq
	.align		8
        /*0038*/ 	.dword	mrg32k3aM2Seq


//--------------------- .nv.constant3             --------------------------
	.section	.nv.constant3,"a",@progbits
	.align	8
.nv.constant3:
	.type		__cr_lgamma_table,@object
	.size		__cr_lgamma_table,(.L_8 - __cr_lgamma_table)
__cr_lgamma_table:
        /*0000*/ 	.byte	0x00, 0x00, 0x00, 0x00, 0x00, 0x00, 0x00, 0x00, 0x00, 0x00, 0x00, 0x00, 0x00, 0x00, 0x00, 0x00
        /*0010*/ 	.byte	0xef, 0x39, 0xfa, 0xfe, 0x42, 0x2e, 0xe6, 0x3f, 0x02, 0x20, 0x2a, 0xfa, 0x0b, 0xab, 0xfc, 0x3f
        /*0020*/ 	.byte	0xf9, 0x2c, 0x92, 0x7c, 0xa7, 0x6c, 0x09, 0x40, 0xc9, 0x79, 0x44, 0x3c, 0x64, 0x26, 0x13, 0x40
        /*0030*/ 	.byte	0xca, 0x01, 0xcf, 0x3a, 0x27, 0x51, 0x1a, 0x40, 0x30, 0xcc, 0x2d, 0xf3, 0xe1, 0x0c, 0x21, 0x40
        /*0040*/ 	.byte	0x0d, 0xb7, 0xfc, 0x82, 0x8e, 0x35, 0x25, 0x40
.L_8:


//--------------------- .text._Z12setup_kernelyP4cru2 --------------------------
	.section	.text._Z12setup_kernelyP4cru2,"ax",@progbits
	.align	128
        .global         _Z12setup_kernelyP4cru2
        .type           _Z12setup_kernelyP4cru2,@function
        .size           _Z12setup_kernelyP4cru2,(.L_x_451 - _Z12setup_kernelyP4cru2)
        .other          _Z12setup_kernelyP4cru2,@"STO_CUDA_ENTRY STV_DEFAULT"
_Z12setup_kernelyP4cru2:
.text._Z12setup_kernelyP4cru2:
[----:B------:R-:W-:Y:S01]  /*0000*/  LDC R1, c[0x0][0x37c] ;  /* 0x0000df00ff017b82 */ /* 0x000fe20000000800 */
[----:B------:R-:W0:Y:S07]  /*0010*/  S2R R3, SR_TID.X ;  /* 0x0000000000037919 */ /* 0x000e2e0000002100 */
[----:B------:R-:W0:Y:S01]  /*0020*/  S2UR UR4, SR_CTAID.X ;  /* 0x00000000000479c3 */ /* 0x000e220000002500 */
[----:B------:R-:W-:Y:S01]  /*0030*/  BSSY.RECONVERGENT B0, `(.L_x_0) ;  /* 0x00000f2000007945 */ /* 0x000fe20003800200 */
[----:B------:R-:W1:Y:S01]  /*0040*/  S2R R2, SR_TID.Y ;  /* 0x0000000000027919 */ /* 0x000e620000002200 */
[----:B------:R-:W2:Y:S05]  /*0050*/  S2R R8, SR_TID.Z ;  /* 0x0000000000087919 */ /* 0x000eaa0000002300 */
[----:B------:R-:W0:Y:S08]  /*0060*/  LDC R0, c[0x0][0x360] ;  /* 0x0000d800ff007b82 */ /* 0x000e300000000800 */
[----:B------:R-:W1:Y:S08]  /*0070*/  S2UR UR5, SR_CTAID.Y ;  /* 0x00000000000579c3 */ /* 0x000e700000002600 */
[----:B------:R-:W1:Y:S08]  /*0080*/  LDC R5, c[0x0][0x364] ;  /* 0x0000d900ff057b82 */ /* 0x000e700000000800 */
[----:B------:R-:W3:Y:S01]  /*0090*/  LDC.64 R10, c[0x0][0x380] ;  /* 0x0000e000ff0a7b82 */ /* 0x000ee20000000a00 */
[----:B0-----:R-:W-:-:S07]  /*00a0*/  IMAD R3, R0, UR4, R3 ;  /* 0x0000000400037c24 */ /* 0x001fce000f8e0203 */
[----:B------:R-:W2:Y:S08]  /*00b0*/  S2UR UR6, SR_CTAID.Z ;  /* 0x00000000000679c3 */ /* 0x000eb00000002700 */
[----:B------:R-:W2:Y:S01]  /*00c0*/  LDC R9, c[0x0][0x368] ;  /* 0x0000da00ff097b82 */ /* 0x000ea20000000800 */
[----:B-1----:R-:W-:Y:S01]  /*00d0*/  IMAD R0, R5, UR5, R2 ;  /* 0x0000000505007c24 */ /* 0x002fe2000f8e0202 */
[----:B------:R-:W0:Y:S03]  /*00e0*/  LDCU.64 UR4, c[0x0][0x358] ;  /* 0x00006b00ff0477ac */ /* 0x000e260008000a00 */
[----:B------:R-:W-:-:S03]  /*00f0*/  IMAD R3, R0, 0x40, R3 ;  /* 0x0000004000037824 */ /* 0x000fc600078e0203 */
[----:B------:R-:W1:Y:S01]  /*0100*/  LDC.64 R6, c[0x0][0x388] ;  /* 0x0000e200ff067b82 */ /* 0x000e620000000a00 */
[----:B---3--:R-:W-:Y:S02]  /*0110*/  LOP3.LUT R2, R10, 0xaad26b49, RZ, 0x3c, !PT ;  /* 0xaad26b490a027812 */ /* 0x008fe400078e3cff */
[----:B------:R-:W-:-:S03]  /*0120*/  LOP3.LUT R4, R11, 0xf7dcefdd, RZ, 0x3c, !PT ;  /* 0xf7dcefdd0b047812 */ /* 0x000fc600078e3cff */
[----:B------:R-:W-:Y:S02]  /*0130*/  IMAD R2, R2, 0x4182bed5, RZ ;  /* 0x4182bed502027824 */ /* 0x000fe400078e02ff */
[----:B------:R-:W-:-:S03]  /*0140*/  IMAD R5, R4, -0x658354e5, RZ ;  /* 0x9a7cab1b04057824 */ /* 0x000fc600078e02ff */
[C---:B------:R-:W-:Y:S01]  /*0150*/  LOP3.LUT R10, R2.reuse, 0x159a55e5, RZ, 0x3c, !PT ;  /* 0x159a55e5020a7812 */ /* 0x040fe200078e3cff */
[----:B------:R-:W-:Y:S02]  /*0160*/  VIADD R11, R5, 0x1f123bb5 ;  /* 0x1f123bb5050b7836 */ /* 0x000fe40000000000 */
[----:B--2---:R-:W-:Y:S01]  /*0170*/  IMAD R0, R9, UR6, R8 ;  /* 0x0000000609007c24 */ /* 0x004fe2000f8e0208 */
[C---:B------:R-:W-:Y:S01]  /*0180*/  IADD3 R8, PT, PT, R2.reuse, 0x64f0c9, R5 ;  /* 0x0064f0c902087810 */ /* 0x040fe20007ffe005 */
[----:B------:R-:W-:Y:S02]  /*0190*/  VIADD R9, R2, 0x75bcd15 ;  /* 0x075bcd1502097836 */ /* 0x000fe40000000000 */
[----:B------:R-:W-:Y:S02]  /*01a0*/  IMAD R13, R0, 0x700, R3 ;  /* 0x00000700000d7824 */ /* 0x000fe400078e0203 */
[----:B------:R-:W-:Y:S01]  /*01b0*/  VIADD R3, R2, 0x583f19 ;  /* 0x00583f1902037836 */ /* 0x000fe20000000000 */
[----:B------:R-:W-:Y:S01]  /*01c0*/  LOP3.LUT R2, R5, 0x5491333, RZ, 0x3c, !PT ;  /* 0x0549133305027812 */ /* 0x000fe200078e3cff */
[C---:B-1----:R-:W-:Y:S01]  /*01d0*/  IMAD.WIDE R6, R13.reuse, 0x90, R6 ;  /* 0x000000900d067825 */ /* 0x042fe200078e0206 */
[----:B------:R-:W-:-:S04]  /*01e0*/  ISETP.NE.AND P0, PT, R13, RZ, PT ;  /* 0x000000ff0d00720c */ /* 0x000fc80003f05270 */
[----:B0-----:R0:W-:Y:S04]  /*01f0*/  STG.E.64 desc[UR4][R6.64+0x60], R8 ;  /* 0x0000600806007986 */ /* 0x0011e8000c101b04 */
[----:B------:R0:W-:Y:S04]  /*0200*/  STG.E.64 desc[UR4][R6.64+0x68], R10 ;  /* 0x0000680a06007986 */ /* 0x0001e8000c101b04 */
[----:B------:R0:W-:Y:S01]  /*0210*/  STG.E.64 desc[UR4][R6.64+0x70], R2 ;  /* 0x0000700206007986 */ /* 0x0001e2000c101b04 */
[----:B------:R-:W-:Y:S05]  /*0220*/  @!P0 BRA `(.L_x_1) ;  /* 0x0000000c00488947 */ /* 0x000fea0003800000 */
[----:B------:R-:W-:Y:S01]  /*0230*/  SHF.R.S32.HI R0, RZ, 0x1f, R13 ;  /* 0x0000001fff007819 */ /* 0x000fe2000001140d */
[----:B------:R-:W-:-:S07]  /*0240*/  IMAD.MOV.U32 R12, RZ, RZ, RZ ;  /* 0x000000ffff0c7224 */ /* 0x000fce00078e00ff */
.L_x_7:
[----:B0-----:R-:W-:Y:S01]  /*0250*/  LOP3.LUT R2, R13, 0x3, RZ, 0xc0, !PT ;  /* 0x000000030d027812 */ /* 0x001fe200078ec0ff */
[----:B------:R-:W-:Y:S03]  /*0260*/  BSSY.RECONVERGENT B1, `(.L_x_2) ;  /* 0x00000c8000017945 */ /* 0x000fe60003800200 */
[----:B------:R-:W-:-:S04]  /*0270*/  ISETP.NE.U32.AND P0, PT, R2, RZ, PT ;  /* 0x000000ff0200720c */ /* 0x000fc80003f05070 */
[----:B------:R-:W-:-:S13]  /*0280*/  ISETP.NE.AND.EX P0, PT, RZ, RZ, PT, P0 ;  /* 0x000000ffff00720c */ /* 0x000fda0003f05300 */
[----:B------:R-:W-:Y:S05]  /*0290*/  @!P0 BRA `(.L_x_3) ;  /* 0x0000000c00108947 */ /* 0x000fea0003800000 */
[----:B------:R-:W0:Y:S01]  /*02a0*/  LDC.64 R8, c[0x4][RZ] ;  /* 0x01000000ff087b82 */ /* 0x000e220000000a00 */
[----:B------:R-:W-:Y:S02]  /*02b0*/  IMAD.MOV.U32 R14, RZ, RZ, RZ ;  /* 0x000000ffff0e7224 */ /* 0x000fe400078e00ff */
[----:B0-----:R-:W-:-:S07]  /*02c0*/  IMAD.WIDE.U32 R8, R12, 0xc80, R8 ;  /* 0x00000c800c087825 */ /* 0x001fce00078e0008 */
.L_x_6:
[----:B0-----:R-:W-:Y:S01]  /*02d0*/  IMAD.MOV.U32 R15, RZ, RZ, RZ ;  /* 0x000000ffff0f7224 */ /* 0x001fe200078e00ff */
[----:B------:R-:W-:Y:S01]  /*02e0*/  CS2R R2, SRZ ;  /* 0x0000000000027805 */ /* 0x000fe2000001ff00 */
[----:B------:R-:W-:Y:S01]  /*02f0*/  IMAD.MOV.U32 R16, RZ, RZ, RZ ;  /* 0x000000ffff107224 */ /* 0x000fe200078e00ff */
[----:B------:R-:W-:-:S07]  /*0300*/  CS2R R4, SRZ ;  /* 0x0000000000047805 */ /* 0x000fce000001ff00 */
.L_x_5:
[----:B------:R-:W-:-:S05]  /*0310*/  IADD3 R10, P0, PT, R6, 0x60, RZ ;  /* 0x00000060060a7810 */ /* 0x000fca0007f1e0ff */
[----:B------:R-:W-:Y:S02]  /*0320*/  IMAD.X R11, RZ, RZ, R7, P0 ;  /* 0x000000ffff0b7224 */ /* 0x000fe400000e0607 */
[----:B------:R-:W-:-:S05]  /*0330*/  IMAD.WIDE.U32 R10, R16, 0x4, R10 ;  /* 0x00000004100a7825 */ /* 0x000fca00078e000a */
[----:B------:R0:W5:Y:S01]  /*0340*/  LDG.E R17, desc[UR4][R10.64+0x4] ;  /* 0x000004040a117981 */ /* 0x000162000c1e1900 */
[----:B------:R-:W-:-:S07]  /*0350*/  IMAD.MOV.U32 R18, RZ, RZ, RZ ;  /* 0x000000ffff127224 */ /* 0x000fce00078e00ff */
.L_x_4:
[----:B-----5:R-:W-:Y:S01]  /*0360*/  SHF.R.U32.HI R23, RZ, R18, R17 ;  /* 0x00000012ff177219 */ /* 0x020fe20000011611 */
[----:B0-----:R-:W-:-:S03]  /*0370*/  IMAD.SHL.U32 R11, R16, 0x20, RZ ;  /* 0x00000020100b7824 */ /* 0x001fc600078e00ff */
[----:B------:R-:W-:Y:S01]  /*0380*/  LOP3.LUT R19, R23, 0x1, RZ, 0xc0, !PT ;  /* 0x0000000117137812 */ /* 0x000fe200078ec0ff */
[----:B------:R-:W-:-:S03]  /*0390*/  IMAD.IADD R10, R11, 0x1, R18 ;  /* 0x000000010b0a7824 */ /* 0x000fc600078e0212 */
[----:B------:R-:W-:Y:S01]  /*03a0*/  ISETP.NE.U32.AND P0, PT, R19, 0x1, PT ;  /* 0x000000011300780c */ /* 0x000fe20003f05070 */
[----:B------:R-:W-:-:S03]  /*03b0*/  IMAD R11, R10, 0x5, RZ ;  /* 0x000000050a0b7824 */ /* 0x000fc600078e02ff */
[----:B------:R-:W-:Y:S01]  /*03c0*/  R2P PR, R23, 0x7e ;  /* 0x0000007e17007804 */ /* 0x000fe20000000000 */
[----:B------:R-:W-:-:S08]  /*03d0*/  IMAD.WIDE.U32 R10, R11, 0x4, R8 ;  /* 0x000000040b0a7825 */ /* 0x000fd000078e0008 */
[----:B------:R-:W2:Y:S04]  /*03e0*/  @!P0 LDG.E R20, desc[UR4][R10.64] ;  /* 0x000000040a148981 */ /* 0x000ea8000c1e1900 */
[----:B------:R-:W3:Y:S04]  /*03f0*/  @!P0 LDG.E R22, desc[UR4][R10.64+0x10] ;  /* 0x000010040a168981 */ /* 0x000ee8000c1e1900 */
[----:B------:R-:W4:Y:S04]  /*0400*/  @P1 LDG.E R24, desc[UR4][R10.64+0x14] ;  /* 0x000014040a181981 */ /* 0x000f28000c1e1900 */
[----:B------:R-:W4:Y:S04]  /*0410*/  @P2 LDG.E R26, desc[UR4][R10.64+0x28] ;  /* 0x000028040a1a2981 */ /* 0x000f28000c1e1900 */
[----:B------:R-:W4:Y:S04]  /*0420*/  @!P0 LDG.E R19, desc[UR4][R10.64+0x4] ;  /* 0x000004040a138981 */ /* 0x000f28000c1e1900 */
[----:B------:R-:W4:Y:S04]  /*0430*/  @!P0 LDG.E R21, desc[UR4][R10.64+0xc] ;  /* 0x00000c040a158981 */ /* 0x000f28000c1e1900 */
[----:B------:R-:W4:Y:S04]  /*0440*/  @P1 LDG.E R25, desc[UR4][R10.64+0x18] ;  /* 0x000018040a191981 */ /* 0x000f28000c1e1900 */
[----:B------:R-:W4:Y:S04]  /*0450*/  @P3 LDG.E R28, desc[UR4][R10.64+0x3c] ;  /* 0x00003c040a1c3981 */ /* 0x000f28000c1e1900 */
[----:B------:R-:W4:Y:S01]  /*0460*/  @P6 LDG.E R27, desc[UR4][R10.64+0x7c] ;  /* 0x00007c040a1b6981 */ /* 0x000f22000c1e1900 */
[----:B--2---:R-:W-:-:S03]  /*0470*/  @!P0 LOP3.LUT R15, R15, R20, RZ, 0x3c, !PT ;  /* 0x000000140f0f8212 */ /* 0x004fc600078e3cff */
[----:B------:R-:W2:Y:S01]  /*0480*/  @!P0 LDG.E R20, desc[UR4][R10.64+0x8] ;  /* 0x000008040a148981 */ /* 0x000ea2000c1e1900 */
[----:B---3--:R-:W-:-:S03]  /*0490*/  @!P0 LOP3.LUT R3, R3, R22, RZ, 0x3c, !PT ;  /* 0x0000001603038212 */ /* 0x008fc600078e3cff */
[----:B------:R-:W3:Y:S01]  /*04a0*/  @P1 LDG.E R22, desc[UR4][R10.64+0x24] ;  /* 0x000024040a161981 */ /* 0x000ee2000c1e1900 */
[----:B----4-:R-:W-:-:S03]  /*04b0*/  @P1 LOP3.LUT R15, R15, R24, RZ, 0x3c, !PT ;  /* 0x000000180f0f1212 */ /* 0x010fc600078e3cff */
[----:B------:R-:W4:Y:S01]  /*04c0*/  @P2 LDG.E R24, desc[UR4][R10.64+0x38] ;  /* 0x000038040a182981 */ /* 0x000f22000c1e1900 */
[----:B------:R-:W-:-:S03]  /*04d0*/  @P2 LOP3.LUT R15, R15, R26, RZ, 0x3c, !PT ;  /* 0x0000001a0f0f2212 */ /* 0x000fc600078e3cff */
[----:B------:R-:W4:Y:S01]  /*04e0*/  @P4 LDG.E R26, desc[UR4][R10.64+0x50] ;  /* 0x000050040a1a4981 */ /* 0x000f22000c1e1900 */
[----:B------:R-:W-:-:S03]  /*04f0*/  @!P0 LOP3.LUT R4, R4, R19, RZ, 0x3c, !PT ;  /* 0x0000001304048212 */ /* 0x000fc600078e3cff */
[----:B------:R-:W4:Y:S01]  /*0500*/  @P1 LDG.E R19, desc[UR4][R10.64+0x20] ;  /* 0x000020040a131981 */ /* 0x000f22000c1e1900 */
[----:B------:R-:W-:-:S03]  /*0510*/  @!P0 LOP3.LUT R2, R2, R21, RZ, 0x3c, !PT ;  /* 0x0000001502028212 */ /* 0x000fc600078e3cff */
[----:B------:R-:W4:Y:S01]  /*0520*/  @P2 LDG.E R21, desc[UR4][R10.64+0x2c] ;  /* 0x00002c040a152981 */ /* 0x000f22000c1e1900 */
[----:B------:R-:W-:-:S03]  /*0530*/  @P1 LOP3.LUT R4, R4, R25, RZ, 0x3c, !PT ;  /* 0x0000001904041212 */ /* 0x000fc600078e3cff */
[----:B------:R-:W4:Y:S01]  /*0540*/  @P2 LDG.E R25, desc[UR4][R10.64+0x34] ;  /* 0x000034040a192981 */ /* 0x000f22000c1e1900 */
[----:B--2---:R-:W-:-:S03]  /*0550*/  @!P0 LOP3.LUT R5, R5, R20, RZ, 0x3c, !PT ;  /* 0x0000001405058212 */ /* 0x004fc600078e3cff */
[----:B------:R-:W2:Y:S01]  /*0560*/  @P1 LDG.E R20, desc[UR4][R10.64+0x1c] ;  /* 0x00001c040a141981 */ /* 0x000ea2000c1e1900 */
[----:B---3--:R-:W-:-:S03]  /*0570*/  @P1 LOP3.LUT R3, R3, R22, RZ, 0x3c, !PT ;  /* 0x0000001603031212 */ /* 0x008fc600078e3cff */
[----:B------:R-:W3:Y:S01]  /*0580*/  @P2 LDG.E R22, desc[UR4][R10.64+0x30] ;  /* 0x000030040a162981 */ /* 0x000ee2000c1e1900 */
[----:B----4-:R-:W-:-:S03]  /*0590*/  @P2 LOP3.LUT R3, R3, R24, RZ, 0x3c, !PT ;  /* 0x0000001803032212 */ /* 0x010fc600078e3cff */
[----:B------:R-:W4:Y:S01]  /*05a0*/  @P3 LDG.E R24, desc[UR4][R10.64+0x4c] ;  /* 0x00004c040a183981 */ /* 0x000f22000c1e1900 */
[----:B------:R-:W-:-:S04]  /*05b0*/  @P3 LOP3.LUT R15, R15, R28, RZ, 0x3c, !PT ;  /* 0x0000001c0f0f3212 */ /* 0x000fc800078e3cff */
[----:B------:R-:W-:Y:S02]  /*05c0*/  @P4 LOP3.LUT R15, R15, R26, RZ, 0x3c, !PT ;  /* 0x0000001a0f0f4212 */ /* 0x000fe400078e3cff */
[----:B------:R-:W-:Y:S01]  /*05d0*/  @P1 LOP3.LUT R2, R2, R19, RZ, 0x3c, !PT ;  /* 0x0000001302021212 */ /* 0x000fe200078e3cff */
[----:B------:R-:W4:Y:S04]  /*05e0*/  @P5 LDG.E R26, desc[UR4][R10.64+0x64] ;  /* 0x000064040a1a5981 */ /* 0x000f28000c1e1900 */
[----:B------:R-:W4:Y:S01]  /*05f0*/  @P3 LDG.E R19, desc[UR4][R10.64+0x40] ;  /* 0x000040040a133981 */ /* 0x000f22000c1e1900 */
[----:B------:R-:W-:Y:S02]  /*0600*/  @P2 LOP3.LUT R4, R4, R21, RZ, 0x3c, !PT ;  /* 0x0000001504042212 */ /* 0x000fe400078e3cff */
[----:B------:R-:W-:Y:S01]  /*0610*/  @P2 LOP3.LUT R2, R2, R25, RZ, 0x3c, !PT ;  /* 0x0000001902022212 */ /* 0x000fe200078e3cff */
[----:B------:R-:W4:Y:S04]  /*0620*/  @P3 LDG.E R21, desc[UR4][R10.64+0x48] ;  /* 0x000048040a153981 */ /* 0x000f28000c1e1900 */
[----:B------:R-:W4:Y:S01]  /*0630*/  @P4 LDG.E R25, desc[UR4][R10.64+0x54] ;  /* 0x000054040a194981 */ /* 0x000f22000c1e1900 */
[----:B--2---:R-:W-:-:S03]  /*0640*/  @P1 LOP3.LUT R5, R5, R20, RZ, 0x3c, !PT ;  /* 0x0000001405051212 */ /* 0x004fc600078e3cff */
[----:B------:R-:W2:Y:S01]  /*0650*/  @P3 LDG.E R20, desc[UR4][R10.64+0x44] ;  /* 0x000044040a143981 */ /* 0x000ea2000c1e1900 */
[----:B---3--:R-:W-:-:S03]  /*0660*/  @P2 LOP3.LUT R5, R5, R22, RZ, 0x3c, !PT ;  /* 0x0000001605052212 */ /* 0x008fc600078e3cff */
[----:B------:R-:W3:Y:S01]  /*0670*/  @P4 LDG.E R22, desc[UR4][R10.64+0x58] ;  /* 0x000058040a164981 */ /* 0x000ee2000c1e1900 */
[----:B----4-:R-:W-:-:S03]  /*0680*/  @P3 LOP3.LUT R3, R3, R24, RZ, 0x3c, !PT ;  /* 0x0000001803033212 */ /* 0x010fc600078e3cff */
[----:B------:R-:W4:Y:S01]  /*0690*/  @P4 LDG.E R24, desc[UR4][R10.64+0x60] ;  /* 0x000060040a184981 */ /* 0x000f22000c1e1900 */
[----:B------:R-:W-:Y:S02]  /*06a0*/  LOP3.LUT P0, RZ, R23, 0x80, RZ, 0xc0, !PT ;  /* 0x0000008017ff7812 */ /* 0x000fe4000780c0ff */
[----:B------:R-:W-:Y:S02]  /*06b0*/  @P5 LOP3.LUT R15, R15, R26, RZ, 0x3c, !PT ;  /* 0x0000001a0f0f5212 */ /* 0x000fe400078e3cff */
[----:B------:R-:W4:Y:S01]  /*06c0*/  @P6 LDG.E R26, desc[UR4][R10.64+0x78] ;  /* 0x000078040a1a6981 */ /* 0x000f22000c1e1900 */
[----:B------:R-:W-:-:S03]  /*06d0*/  @P3 LOP3.LUT R4, R4, R19, RZ, 0x3c, !PT ;  /* 0x0000001304043212 */ /* 0x000fc600078e3cff */
[----:B------:R-:W4:Y:S01]  /*06e0*/  @P4 LDG.E R19, desc[UR4][R10.64+0x5c] ;  /* 0x00005c040a134981 */ /* 0x000f22000c1e1900 */
[----:B------:R-:W-:-:S03]  /*06f0*/  @P3 LOP3.LUT R2, R2, R21, RZ, 0x3c, !PT ;  /* 0x0000001502023212 */ /* 0x000fc600078e3cff */
[----:B------:R-:W4:Y:S01]  /*0700*/  @P5 LDG.E R21, desc[UR4][R10.64+0x68] ;  /* 0x000068040a155981 */ /* 0x000f22000c1e1900 */
[----:B------:R-:W-:-:S03]  /*0710*/  @P4 LOP3.LUT R4, R4, R25, RZ, 0x3c, !PT ;  /* 0x0000001904044212 */ /* 0x000fc600078e3cff */
[----:B------:R-:W4:Y:S01]  /*0720*/  @P5 LDG.E R25, desc[UR4][R10.64+0x70] ;  /* 0x000070040a195981 */ /* 0x000f22000c1e1900 */
[----:B--2---:R-:W-:-:S03]  /*0730*/  @P3 LOP3.LUT R5, R5, R20, RZ, 0x3c, !PT ;  /* 0x0000001405053212 */ /* 0x004fc600078e3cff */
[----:B------:R-:W2:Y:S01]  /*0740*/  @P5 LDG.E R20, desc[UR4][R10.64+0x6c] ;  /* 0x00006c040a145981 */ /* 0x000ea2000c1e1900 */
[----:B---3--:R-:W-:-:S03]  /*0750*/  @P4 LOP3.LUT R5, R5, R22, RZ, 0x3c, !PT ;  /* 0x0000001605054212 */ /* 0x008fc600078e3cff */
[----:B------:R-:W3:Y:S01]  /*0760*/  @P5 LDG.E R22, desc[UR4][R10.64+0x74] ;  /* 0x000074040a165981 */ /* 0x000ee2000c1e1900 */
[----:B----4-:R-:W-:-:S03]  /*0770*/  @P4 LOP3.LUT R3, R3, R24, RZ, 0x3c, !PT ;  /* 0x0000001803034212 */ /* 0x010fc600078e3cff */
[----:B------:R-:W4:Y:S01]  /*0780*/  @P0 LDG.E R24, desc[UR4][R10.64+0x8c] ;  /* 0x00008c040a180981 */ /* 0x000f22000c1e1900 */
[----:B------:R-:W-:-:S03]  /*0790*/  @P6 LOP3.LUT R15, R15, R26, RZ, 0x3c, !PT ;  /* 0x0000001a0f0f6212 */ /* 0x000fc600078e3cff */
        /* <DEDUP_REMOVED lines=13> */
[----:B------:R-:W-:Y:S02]  /*0870*/  @P6 LOP3.LUT R4, R4, R27, RZ, 0x3c, !PT ;  /* 0x0000001b04046212 */ /* 0x000fe400078e3cff */
[----:B------:R-:W-:Y:S02]  /*0880*/  @P6 LOP3.LUT R2, R2, R19, RZ, 0x3c, !PT ;  /* 0x0000001302026212 */ /* 0x000fe400078e3cff */
[----:B------:R-:W-:Y:S02]  /*0890*/  @P0 LOP3.LUT R4, R4, R21, RZ, 0x3c, !PT ;  /* 0x0000001504040212 */ /* 0x000fe400078e3cff */
[----:B------:R-:W-:Y:S02]  /*08a0*/  @P0 LOP3.LUT R2, R2, R25, RZ, 0x3c, !PT ;  /* 0x0000001902020212 */ /* 0x000fe400078e3cff */
[----:B--2---:R-:W-:Y:S02]  /*08b0*/  @P6 LOP3.LUT R5, R5, R20, RZ, 0x3c, !PT ;  /* 0x0000001405056212 */ /* 0x004fe400078e3cff */
[----:B---3--:R-:W-:-:S02]  /*08c0*/  @P6 LOP3.LUT R3, R3, R22, RZ, 0x3c, !PT ;  /* 0x0000001603036212 */ /* 0x008fc400078e3cff */
[----:B----4-:R-:W-:Y:S02]  /*08d0*/  @P0 LOP3.LUT R5, R5, R24, RZ, 0x3c, !PT ;  /* 0x0000001805050212 */ /* 0x010fe400078e3cff */
[----:B------:R-:W-:Y:S02]  /*08e0*/  @P0 LOP3.LUT R3, R3, R26, RZ, 0x3c, !PT ;  /* 0x0000001a03030212 */ /* 0x000fe400078e3cff */
[----:B------:R-:W-:-:S13]  /*08f0*/  R2P PR, R23.B1, 0x7f ;  /* 0x0000007f17007804 */ /* 0x000fda0000001000 */
[----:B------:R-:W2:Y:S04]  /*0900*/  @P0 LDG.E R20, desc[UR4][R10.64+0xa0] ;  /* 0x0000a0040a140981 */ /* 0x000ea8000c1e1900 */
[----:B------:R-:W3:Y:S04]  /*0910*/  @P1 LDG.E R24, desc[UR4][R10.64+0xb4] ;  /* 0x0000b4040a181981 */ /* 0x000ee8000c1e1900 */
[----:B------:R-:W4:Y:S04]  /*0920*/  @P2 LDG.E R26, desc[UR4][R10.64+0xc8] ;  /* 0x0000c8040a1a2981 */ /* 0x000f28000c1e1900 */
[----:B------:R-:W4:Y:S04]  /*0930*/  @P3 LDG.E R28, desc[UR4][R10.64+0xdc] ;  /* 0x0000dc040a1c3981 */ /* 0x000f28000c1e1900 */
[----:B------:R-:W4:Y:S04]  /*0940*/  @P0 LDG.E R21, desc[UR4][R10.64+0xa4] ;  /* 0x0000a4040a150981 */ /* 0x000f28000c1e1900 */
[----:B------:R-:W4:Y:S04]  /*0950*/  @P0 LDG.E R22, desc[UR4][R10.64+0xa8] ;  /* 0x0000a8040a160981 */ /* 0x000f28000c1e1900 */
        /* <DEDUP_REMOVED lines=22> */
[----:B------:R-:W-:Y:S02]  /*0ac0*/  LOP3.LUT P0, RZ, R23, 0x8000, RZ, 0xc0, !PT ;  /* 0x0000800017ff7812 */ /* 0x000fe4000780c0ff */
[----:B----4-:R-:W-:Y:S01]  /*0ad0*/  @P5 LOP3.LUT R15, R15, R26, RZ, 0x3c, !PT ;  /* 0x0000001a0f0f5212 */ /* 0x010fe200078e3cff */
[----:B------:R-:W4:Y:S04]  /*0ae0*/  @P3 LDG.E R23, desc[UR4][R10.64+0xe0] ;  /* 0x0000e0040a173981 */ /* 0x000f28000c1e1900 */
[----:B------:R-:W2:Y:S01]  /*0af0*/  @P3 LDG.E R26, desc[UR4][R10.64+0xe4] ;  /* 0x0000e4040a1a3981 */ /* 0x000ea2000c1e1900 */
[----:B------:R-:W-:-:S03]  /*0b00*/  @P1 LOP3.LUT R4, R4, R21, RZ, 0x3c, !PT ;  /* 0x0000001504041212 */ /* 0x000fc600078e3cff */
        /* <DEDUP_REMOVED lines=9> */
[----:B---3--:R-:W-:-:S03]  /*0ba0*/  @P2 LOP3.LUT R3, R3, R24, RZ, 0x3c, !PT ;  /* 0x0000001803032212 */ /* 0x008fc600078e3cff */
[----:B------:R-:W3:Y:S01]  /*0bb0*/  @P4 LDG.E R24, desc[UR4][R10.64+0x100] ;  /* 0x000100040a184981 */ /* 0x000ee2000c1e1900 */
[----:B----4-:R-:W-:-:S03]  /*0bc0*/  @P3 LOP3.LUT R4, R4, R23, RZ, 0x3c, !PT ;  /* 0x0000001704043212 */ /* 0x010fc600078e3cff */
[----:B------:R-:W4:Y:S01]  /*0bd0*/  @P5 LDG.E R23, desc[UR4][R10.64+0x108] ;  /* 0x000108040a175981 */ /* 0x000f22000c1e1900 */
[----:B--2---:R-:W-:-:S03]  /*0be0*/  @P2 LOP3.LUT R2, R2, R21, RZ, 0x3c, !PT ;  /* 0x0000001502022212 */ /* 0x004fc600078e3cff */
[----:B------:R-:W2:Y:S01]  /*0bf0*/  @P4 LDG.E R21, desc[UR4][R10.64+0xfc] ;  /* 0x0000fc040a154981 */ /* 0x000ea2000c1e1900 */
[----:B------:R-:W-:-:S03]  /*0c00*/  @P2 LOP3.LUT R5, R5, R22, RZ, 0x3c, !PT ;  /* 0x0000001605052212 */ /* 0x000fc600078e3cff */
[----:B------:R-:W2:Y:S01]  /*0c10*/  @P4 LDG.E R22, desc[UR4][R10.64+0xf8] ;  /* 0x0000f8040a164981 */ /* 0x000ea2000c1e1900 */
[----:B------:R-:W-:Y:S02]  /*0c20*/  @P3 LOP3.LUT R5, R5, R26, RZ, 0x3c, !PT ;  /* 0x0000001a05053212 */ /* 0x000fe400078e3cff */
[----:B------:R-:W-:Y:S01]  /*0c30*/  @P3 LOP3.LUT R2, R2, R25, RZ, 0x3c, !PT ;  /* 0x0000001902023212 */ /* 0x000fe200078e3cff */
[----:B------:R-:W2:Y:S04]  /*0c40*/  @P5 LDG.E R26, desc[UR4][R10.64+0x10c] ;  /* 0x00010c040a1a5981 */ /* 0x000ea8000c1e1900 */
        /* <DEDUP_REMOVED lines=15> */
[----:B------:R-:W-:-:S03]  /*0d40*/  @P5 LOP3.LUT R5, R5, R26, RZ, 0x3c, !PT ;  /* 0x0000001a05055212 */ /* 0x000fc600078e3cff */
[----:B------:R-:W2:Y:S01]  /*0d50*/  @P0 LDG.E R26, desc[UR4][R10.64+0x134] ;  /* 0x000134040a1a0981 */ /* 0x000ea2000c1e1900 */
[----:B------:R-:W-:-:S03]  /*0d60*/  @P5 LOP3.LUT R2, R2, R25, RZ, 0x3c, !PT ;  /* 0x0000001902025212 */ /* 0x000fc600078e3cff */
[----:B------:R-:W2:Y:S01]  /*0d70*/  @P0 LDG.E R25, desc[UR4][R10.64+0x138] ;  /* 0x000138040a190981 */ /* 0x000ea2000c1e1900 */
[----:B------:R-:W-:-:S05]  /*0d80*/  VIADD R18, R18, 0x10 ;  /* 0x0000001012127836 */ /* 0x000fca0000000000 */
[----:B------:R-:W-:Y:S02]  /*0d90*/  ISETP.NE.AND P1, PT, R18, 0x20, PT ;  /* 0x000000201200780c */ /* 0x000fe40003f25270 */
[----:B------:R-:W-:Y:S02]  /*0da0*/  @P5 LOP3.LUT R3, R3, R20, RZ, 0x3c, !PT ;  /* 0x0000001403035212 */ /* 0x000fe400078e3cff */
[----:B------:R-:W-:Y:S02]  /*0db0*/  @P6 LOP3.LUT R4, R4, R19, RZ, 0x3c, !PT ;  /* 0x0000001304046212 */ /* 0x000fe400078e3cff */
[----:B---3--:R-:W-:Y:S02]  /*0dc0*/  @P6 LOP3.LUT R3, R3, R24, RZ, 0x3c, !PT ;  /* 0x0000001803036212 */ /* 0x008fe400078e3cff */
[----:B----4-:R-:W-:Y:S02]  /*0dd0*/  @P0 LOP3.LUT R4, R4, R23, RZ, 0x3c, !PT ;  /* 0x0000001704040212 */ /* 0x010fe400078e3cff */
[----:B------:R-:W-:-:S02]  /*0de0*/  @P0 LOP3.LUT R3, R3, R28, RZ, 0x3c, !PT ;  /* 0x0000001c03030212 */ /* 0x000fc400078e3cff */
[----:B--2---:R-:W-:Y:S02]  /*0df0*/  @P6 LOP3.LUT R2, R2, R21, RZ, 0x3c, !PT ;  /* 0x0000001502026212 */ /* 0x004fe400078e3cff */
[----:B------:R-:W-:-:S04]  /*0e00*/  @P6 LOP3.LUT R5, R5, R22, RZ, 0x3c, !PT ;  /* 0x0000001605056212 */ /* 0x000fc800078e3cff */
[----:B------:R-:W-:Y:S02]  /*0e10*/  @P0 LOP3.LUT R5, R5, R26, RZ, 0x3c, !PT ;  /* 0x0000001a05050212 */ /* 0x000fe400078e3cff */
[----:B------:R-:W-:Y:S01]  /*0e20*/  @P0 LOP3.LUT R2, R2, R25, RZ, 0x3c, !PT ;  /* 0x0000001902020212 */ /* 0x000fe200078e3cff */
[----:B------:R-:W-:Y:S06]  /*0e30*/  @P1 BRA `(.L_x_4) ;  /* 0xfffffff400481947 */ /* 0x000fec000383ffff */
[----:B------:R-:W-:-:S05]  /*0e40*/  VIADD R16, R16, 0x1 ;  /* 0x0000000110107836 */ /* 0x000fca0000000000 */
[----:B------:R-:W-:-:S13]  /*0e50*/  ISETP.NE.AND P0, PT, R16, 0x5, PT ;  /* 0x000000051000780c */ /* 0x000fda0003f05270 */
[----:B------:R-:W-:Y:S05]  /*0e60*/  @P0 BRA `(.L_x_5) ;  /* 0xfffffff400280947 */ /* 0x000fea000383ffff */
[----:B------:R0:W-:Y:S01]  /*0e70*/  STG.E.64 desc[UR4][R6.64+0x68], R4 ;  /* 0x0000680406007986 */ /* 0x0001e2000c101b04 */
[----:B------:R-:W-:Y:S01]  /*0e80*/  VIADD R14, R14, 0x1 ;  /* 0x000000010e0e7836 */ /* 0x000fe20000000000 */
[----:B------:R-:W-:Y:S02]  /*0e90*/  LOP3.LUT R11, R13, 0x3, RZ, 0xc0, !PT ;  /* 0x000000030d0b7812 */ /* 0x000fe400078ec0ff */
[----:B------:R0:W-:Y:S02]  /*0ea0*/  STG.E.64 desc[UR4][R6.64+0x70], R2 ;  /* 0x0000700206007986 */ /* 0x0001e4000c101b04 */
[----:B------:R-:W-:Y:S02]  /*0eb0*/  ISETP.GE.U32.AND P0, PT, R14, R11, PT ;  /* 0x0000000b0e00720c */ /* 0x000fe40003f06070 */
[----:B------:R0:W-:Y:S11]  /*0ec0*/  STG.E desc[UR4][R6.64+0x64], R15 ;  /* 0x0000640f06007986 */ /* 0x0001f6000c101904 */
[----:B------:R-:W-:Y:S05]  /*0ed0*/  @!P0 BRA `(.L_x_6) ;  /* 0xfffffff000fc8947 */ /* 0x000fea000383ffff */
.L_x_3:
[----:B------:R-:W-:Y:S05]  /*0ee0*/  BSYNC.RECONVERGENT B1 ;  /* 0x0000000000017941 */ /* 0x000fea0003800200 */
.L_x_2:
[C---:B------:R-:W-:Y:S01]  /*0ef0*/  ISETP.GT.U32.AND P0, PT, R13.reuse, 0x3, PT ;  /* 0x000000030d00780c */ /* 0x040fe20003f04070 */
[----:B------:R-:W-:Y:S01]  /*0f00*/  VIADD R12, R12, 0x1 ;  /* 0x000000010c0c7836 */ /* 0x000fe20000000000 */
[--C-:B------:R-:W-:Y:S02]  /*0f10*/  SHF.R.U64 R13, R13, 0x2, R0.reuse ;  /* 0x000000020d0d7819 */ /* 0x100fe40000001200 */
[----:B------:R-:W-:Y:S02]  /*0f20*/  ISETP.GT.U32.AND.EX P0, PT, R0, RZ, PT, P0 ;  /* 0x000000ff0000720c */ /* 0x000fe40003f04100 */
[----:B------:R-:W-:-:S11]  /*0f30*/  SHF.R.U32.HI R0, RZ, 0x2, R0 ;  /* 0x00000002ff007819 */ /* 0x000fd60000011600 */
[----:B------:R-:W-:Y:S05]  /*0f40*/  @P0 BRA `(.L_x_7) ;  /* 0xfffffff000c00947 */ /* 0x000fea000383ffff */
.L_x_1:
[----:B------:R-:W-:Y:S05]  /*0f50*/  BSYNC.RECONVERGENT B0 ;  /* 0x0000000000007941 */ /* 0x000fea0003800200 */
.L_x_0:
[----:B------:R-:W-:Y:S04]  /*0f60*/  STG.E.64 desc[UR4][R6.64+0x78], RZ ;  /* 0x000078ff06007986 */ /* 0x000fe8000c101b04 */
[----:B------:R-:W-:Y:S04]  /*0f70*/  STG.E desc[UR4][R6.64+0x80], RZ ;  /* 0x000080ff06007986 */ /* 0x000fe8000c101904 */
[----:B------:R-:W-:Y:S01]  /*0f80*/  STG.E.64 desc[UR4][R6.64+0x88], RZ ;  /* 0x000088ff06007986 */ /* 0x000fe2000c101b04 */
[----:B------:R-:W-:Y:S05]  /*0f90*/  EXIT ;  /* 0x000000000000794d */ /* 0x000fea0003800000 */
.L_x_8:
[----:B------:R-:W-:-:S00]  /*0fa0*/  BRA `(.L_x_8) ;  /* 0xfffffffc00fc7947 */ /* 0x000fc0000383ffff */
[----:B------:R-:W-:-:S00]  /*0fb0*/  NOP ;  /* 0x0000000000007918 */ /* 0x000fc00000000000 */
        /* <DEDUP_REMOVED lines=12> */
.L_x_451:


//--------------------- .text._Z6FinishP3cruP4cru2P7cytosolP6cyt_buP5sl_bu --------------------------
	.section	.text._Z6FinishP3cruP4cru2P7cytosolP6cyt_buP5sl_bu,"ax",@progbits
	.align	128
        .global         _Z6FinishP3cruP4cru2P7cytosolP6cyt_buP5sl_bu
        .type           _Z6FinishP3cruP4cru2P7cytosolP6cyt_buP5sl_bu,@function
        .size           _Z6FinishP3cruP4cru2P7cytosolP6cyt_buP5sl_bu,(.L_x_452 - _Z6FinishP3cruP4cru2P7cytosolP6cyt_buP5sl_bu)
        .other          _Z6FinishP3cruP4cru2P7cytosolP6cyt_buP5sl_bu,@"STO_CUDA_ENTRY STV_DEFAULT"
_Z6FinishP3cruP4cru2P7cytosolP6cyt_buP5sl_bu:
.text._Z6FinishP3cruP4cru2P7cytosolP6cyt_buP5sl_bu:
[----:B------:R-:W-:Y:S01]  /*0000*/  LDC R1, c[0x0][0x37c] ;  /* 0x0000df00ff017b82 */ /* 0x000fe20000000800 */
[----:B------:R-:W0:Y:S07]  /*0010*/  S2R R0, SR_TID.Y ;  /* 0x0000000000007919 */ /* 0x000e2e0000002200 */
[----:B------:R-:W1:Y:S01]  /*0020*/  LDC R3, c[0x0][0x360] ;  /* 0x0000d800ff037b82 */ /* 0x000e620000000800 */
[----:B------:R-:W1:Y:S01]  /*0030*/  S2R R2, SR_TID.X ;  /* 0x0000000000027919 */ /* 0x000e620000002100 */
[----:B------:R-:W2:Y:S06]  /*0040*/  S2R R4, SR_TID.Z ;  /* 0x0000000000047919 */ /* 0x000eac0000002300 */
[----:B------:R-:W0:Y:S08]  /*0050*/  S2UR UR5, SR_CTAID.Y ;  /* 0x00000000000579c3 */ /* 0x000e300000002600 */
[----:B------:R-:W0:Y:S08]  /*0060*/  LDC R5, c[0x0][0x364] ;  /* 0x0000d900ff057b82 */ /* 0x000e300000000800 */
[----:B------:R-:W1:Y:S08]  /*0070*/  S2UR UR4, SR_CTAID.X ;  /* 0x00000000000479c3 */ /* 0x000e700000002500 */
[----:B------:R-:W2:Y:S08]  /*0080*/  S2UR UR6, SR_CTAID.Z ;  /* 0x00000000000679c3 */ /* 0x000eb00000002700 */
[----:B------:R-:W2:Y:S01]  /*0090*/  LDC R7, c[0x0][0x368] ;  /* 0x0000da00ff077b82 */ /* 0x000ea20000000800 */
[----:B0-----:R-:W-:-:S05]  /*00a0*/  IMAD R0, R5, UR5, R0 ;  /* 0x0000000505007c24 */ /* 0x001fca000f8e0200 */
[----:B------:R-:W-:Y:S01]  /*00b0*/  ISETP.NE.AND P0, PT, R0, RZ, PT ;  /* 0x000000ff0000720c */ /* 0x000fe20003f05270 */
[----:B-1----:R-:W-:-:S05]  /*00c0*/  IMAD R2, R3, UR4, R2 ;  /* 0x0000000403027c24 */ /* 0x002fca000f8e0202 */
[----:B------:R-:W-:Y:S01]  /*00d0*/  ISETP.EQ.OR P0, PT, R2, RZ, !P0 ;  /* 0x000000ff0200720c */ /* 0x000fe20004702670 */
[----:B--2---:R-:W-:-:S05]  /*00e0*/  IMAD R3, R7, UR6, R4 ;  /* 0x0000000607037c24 */ /* 0x004fca000f8e0204 */
[----:B------:R-:W-:-:S04]  /*00f0*/  ISETP.EQ.OR P0, PT, R3, RZ, P0 ;  /* 0x000000ff0300720c */ /* 0x000fc80000702670 */
[----:B------:R-:W-:-:S04]  /*0100*/  ISETP.GT.OR P0, PT, R2, 0x3e, P0 ;  /* 0x0000003e0200780c */ /* 0x000fc80000704670 */
[----:B------:R-:W-:-:S04]  /*0110*/  ISETP.GT.U32.OR P0, PT, R0, 0x1a, P0 ;  /* 0x0000001a0000780c */ /* 0x000fc80000704470 */
[----:B------:R-:W-:-:S13]  /*0120*/  ISETP.GT.U32.OR P0, PT, R3, 0xa, P0 ;  /* 0x0000000a0300780c */ /* 0x000fda0000704470 */
[----:B------:R-:W-:Y:S05]  /*0130*/  @P0 EXIT ;  /* 0x000000000000094d */ /* 0x000fea0003800000 */
[----:B------:R-:W0:Y:S01]  /*0140*/  LDC.64 R4, c[0x0][0x380] ;  /* 0x0000e000ff047b82 */ /* 0x000e220000000a00 */
[----:B------:R-:W-:Y:S01]  /*0150*/  SHF.L.U32 R29, R0, 0x6, RZ ;  /* 0x00000006001d7819 */ /* 0x000fe200000006ff */
[----:B------:R-:W1:Y:S04]  /*0160*/  LDCU.64 UR4, c[0x0][0x358] ;  /* 0x00006b00ff0477ac */ /* 0x000e680008000a00 */
[----:B------:R-:W-:Y:S02]  /*0170*/  IMAD R25, R3, 0x700, R29 ;  /* 0x0000070003197824 */ /* 0x000fe400078e021d */
[----:B------:R-:W2:Y:S03]  /*0180*/  LDC.64 R8, c[0x0][0x3a0] ;  /* 0x0000e800ff087b82 */ /* 0x000ea60000000a00 */
[----:B------:R-:W-:-:S05]  /*0190*/  IADD3 R15, PT, PT, R2, R25, RZ ;  /* 0x00000019020f7210 */ /* 0x000fca0007ffe0ff */
[----:B------:R-:W3:Y:S01]  /*01a0*/  LDC.64 R20, c[0x0][0x388] ;  /* 0x0000e200ff147b82 */ /* 0x000ee20000000a00 */
[----:B0-----:R-:W-:-:S05]  /*01b0*/  IMAD.WIDE R6, R15, 0x28, R4 ;  /* 0x000000280f067825 */ /* 0x001fca00078e0204 */
[----:B-1----:R-:W4:Y:S01]  /*01c0*/  LDG.E.64 R16, desc[UR4][R6.64+0x20] ;  /* 0x0000200406107981 */ /* 0x002f22000c1e1b00 */
[----:B--2---:R-:W-:-:S03]  /*01d0*/  IMAD.WIDE R10, R15, 0x40, R8 ;  /* 0x000000400f0a7825 */ /* 0x004fc600078e0208 */
[----:B----4-:R0:W-:Y:S04]  /*01e0*/  STG.E.64 desc[UR4][R6.64+0x18], R16 ;  /* 0x0000181006007986 */ /* 0x0101e8000c101b04 */
[----:B------:R-:W2:Y:S01]  /*01f0*/  LDG.E.64 R18, desc[UR4][R10.64+0x18] ;  /* 0x000018040a127981 */ /* 0x000ea2000c1e1b00 */
[C---:B---3--:R-:W-:Y:S01]  /*0200*/  IMAD.WIDE R20, R15.reuse, 0x90, R20 ;  /* 0x000000900f147825 */ /* 0x048fe200078e0214 */
[----:B------:R-:W-:Y:S01]  /*0210*/  SHF.L.U32 R24, R15, 0x3, RZ ;  /* 0x000000030f187819 */ /* 0x000fe200000006ff */
[----:B0-----:R-:W0:Y:S01]  /*0220*/  LDC.64 R16, c[0x0][0x398] ;  /* 0x0000e600ff107b82 */ /* 0x001e220000000a00 */
[----:B--2---:R-:W-:Y:S04]  /*0230*/  STG.E.64 desc[UR4][R10.64+0x10], R18 ;  /* 0x000010120a007986 */ /* 0x004fe8000c101b04 */
[----:B------:R-:W2:Y:S04]  /*0240*/  LDG.E.64 R12, desc[UR4][R20.64+0x8] ;  /* 0x00000804140c7981 */ /* 0x000ea8000c1e1b00 */
[----:B--2---:R1:W-:Y:S04]  /*0250*/  STG.E.64 desc[UR4][R20.64], R12 ;  /* 0x0000000c14007986 */ /* 0x0043e8000c101b04 */
[----:B------:R-:W2:Y:S01]  /*0260*/  LDG.E.64 R26, desc[UR4][R10.64+0x38] ;  /* 0x000038040a1a7981 */ /* 0x000ea2000c1e1b00 */
[----:B-1----:R-:W1:Y:S02]  /*0270*/  LDC.64 R12, c[0x0][0x390] ;  /* 0x0000e400ff0c7b82 */ /* 0x002e640000000a00 */
[C---:B-1----:R-:W-:Y:S01]  /*0280*/  IMAD.WIDE R14, R24.reuse, 0x30, R12 ;  /* 0x00000030180e7825 */ /* 0x042fe200078e020c */
[----:B--2---:R1:W-:Y:S04]  /*0290*/  STG.E.64 desc[UR4][R10.64+0x30], R26 ;  /* 0x0000301a0a007986 */ /* 0x0043e8000c101b04 */
[----:B------:R-:W2:Y:S04]  /*02a0*/  LDG.E.64 R22, desc[UR4][R14.64+0x28] ;  /* 0x000028040e167981 */ /* 0x000ea8000c1e1b00 */
[----:B-1----:R-:W3:Y:S01]  /*02b0*/  LDG.E.64 R26, desc[UR4][R14.64+0x18] ;  /* 0x000018040e1a7981 */ /* 0x002ee2000c1e1b00 */
[----:B0-----:R-:W-:-:S03]  /*02c0*/  IMAD.WIDE R18, R24, 0x40, R16 ;  /* 0x0000004018127825 */ /* 0x001fc600078e0210 */
[----:B--2---:R0:W-:Y:S04]  /*02d0*/  STG.E.64 desc[UR4][R14.64+0x20], R22 ;  /* 0x000020160e007986 */ /* 0x0041e8000c101b04 */
[----:B---3--:R-:W-:Y:S04]  /*02e0*/  STG.E.64 desc[UR4][R14.64+0x10], R26 ;  /* 0x0000101a0e007986 */ /* 0x008fe8000c101b04 */
[----:B------:R-:W2:Y:S04]  /*02f0*/  LDG.E.64 R20, desc[UR4][R18.64+0x38] ;  /* 0x0000380412147981 */ /* 0x000ea8000c1e1b00 */
[----:B--2---:R1:W-:Y:S04]  /*0300*/  STG.E.64 desc[UR4][R18.64+0x30], R20 ;  /* 0x0000301412007986 */ /* 0x0043e8000c101b04 */
[----:B0-----:R-:W2:Y:S04]  /*0310*/  LDG.E.64 R22, desc[UR4][R14.64+0x58] ;  /* 0x000058040e167981 */ /* 0x001ea8000c1e1b00 */
[----:B-1----:R-:W3:Y:S04]  /*0320*/  LDG.E.64 R20, desc[UR4][R14.64+0x48] ;  /* 0x000048040e147981 */ /* 0x002ee8000c1e1b00 */
[----:B--2---:R-:W-:Y:S04]  /*0330*/  STG.E.64 desc[UR4][R14.64+0x50], R22 ;  /* 0x000050160e007986 */ /* 0x004fe8000c101b04 */
[----:B---3--:R0:W-:Y:S04]  /*0340*/  STG.E.64 desc[UR4][R14.64+0x40], R20 ;  /* 0x000040140e007986 */ /* 0x0081e8000c101b04 */
[----:B------:R-:W2:Y:S04]  /*0350*/  LDG.E.64 R26, desc[UR4][R18.64+0x78] ;  /* 0x00007804121a7981 */ /* 0x000ea8000c1e1b00 */
[----:B--2---:R1:W-:Y:S04]  /*0360*/  STG.E.64 desc[UR4][R18.64+0x70], R26 ;  /* 0x0000701a12007986 */ /* 0x0043e8000c101b04 */
[----:B0-----:R-:W2:Y:S04]  /*0370*/  LDG.E.64 R20, desc[UR4][R14.64+0x78] ;  /* 0x000078040e147981 */ /* 0x001ea8000c1e1b00 */
[----:B-1----:R-:W3:Y:S04]  /*0380*/  LDG.E.64 R26, desc[UR4][R14.64+0x88] ;  /* 0x000088040e1a7981 */ /* 0x002ee8000c1e1b00 */
[----:B--2---:R-:W-:Y:S04]  /*0390*/  STG.E.64 desc[UR4][R14.64+0x70], R20 ;  /* 0x000070140e007986 */ /* 0x004fe8000c101b04 */
[----:B---3--:R0:W-:Y:S04]  /*03a0*/  STG.E.64 desc[UR4][R14.64+0x80], R26 ;  /* 0x0000801a0e007986 */ /* 0x0081e8000c101b04 */
[----:B0-----:R-:W2:Y:S04]  /*03b0*/  LDG.E.64 R26, desc[UR4][R18.64+0xb8] ;  /* 0x0000b804121a7981 */ /* 0x001ea8000c1e1b00 */
[----:B--2---:R-:W-:Y:S04]  /*03c0*/  STG.E.64 desc[UR4][R18.64+0xb0], R26 ;  /* 0x0000b01a12007986 */ /* 0x004fe8000c101b04 */
[----:B------:R-:W2:Y:S04]  /*03d0*/  LDG.E.64 R22, desc[UR4][R14.64+0xa8] ;  /* 0x0000a8040e167981 */ /* 0x000ea8000c1e1b00 */
[----:B------:R-:W3:Y:S04]  /*03e0*/  LDG.E.64 R20, desc[UR4][R14.64+0xb8] ;  /* 0x0000b8040e147981 */ /* 0x000ee8000c1e1b00 */
[----:B--2---:R-:W-:Y:S04]  /*03f0*/  STG.E.64 desc[UR4][R14.64+0xa0], R22 ;  /* 0x0000a0160e007986 */ /* 0x004fe8000c101b04 */
[----:B---3--:R0:W-:Y:S04]  /*0400*/  STG.E.64 desc[UR4][R14.64+0xb0], R20 ;  /* 0x0000b0140e007986 */ /* 0x0081e8000c101b04 */
[----:B0-----:R-:W2:Y:S04]  /*0410*/  LDG.E.64 R20, desc[UR4][R18.64+0xf8] ;  /* 0x0000f80412147981 */ /* 0x001ea8000c1e1b00 */
[----:B--2---:R0:W-:Y:S04]  /*0420*/  STG.E.64 desc[UR4][R18.64+0xf0], R20 ;  /* 0x0000f01412007986 */ /* 0x0041e8000c101b04 */
[----:B------:R-:W2:Y:S04]  /*0430*/  LDG.E.64 R22, desc[UR4][R14.64+0xd8] ;  /* 0x0000d8040e167981 */ /* 0x000ea8000c1e1b00 */
[----:B0-----:R-:W3:Y:S04]  /*0440*/  LDG.E.64 R20, desc[UR4][R14.64+0xe8] ;  /* 0x0000e8040e147981 */ /* 0x001ee8000c1e1b00 */
        /* <DEDUP_REMOVED lines=18> */
[----:B--2---:R0:W-:Y:S04]  /*0570*/  STG.E.64 desc[UR4][R14.64+0x160], R20 ;  /* 0x000160140e007986 */ /* 0x0041e8000c101b04 */
[----:B---3--:R0:W-:Y:S04]  /*0580*/  STG.E.64 desc[UR4][R14.64+0x170], R22 ;  /* 0x000170160e007986 */ /* 0x0081e8000c101b04 */
[----:B------:R-:W2:Y:S01]  /*0590*/  LDG.E.64 R26, desc[UR4][R18.64+0x1f8] ;  /* 0x0001f804121a7981 */ /* 0x000ea2000c1e1b00 */
[----:B------:R-:W-:Y:S01]  /*05a0*/  ISETP.NE.AND P0, PT, R2, 0x3e, PT ;  /* 0x0000003e0200780c */ /* 0x000fe20003f05270 */
[----:B------:R-:W-:Y:S02]  /*05b0*/  BSSY.RECONVERGENT B0, `(.L_x_9) ;  /* 0x000003c000007945 */ /* 0x000fe40003800200 */
[----:B--2---:R0:W-:Y:S10]  /*05c0*/  STG.E.64 desc[UR4][R18.64+0x1f0], R26 ;  /* 0x0001f01a12007986 */ /* 0x0041f4000c101b04 */
[----:B------:R-:W-:Y:S05]  /*05d0*/  @!P0 BRA `(.L_x_10) ;  /* 0x0000000000788947 */ /* 0x000fea0003800000 */
[----:B------:R-:W-:-:S13]  /*05e0*/  ISETP.NE.AND P0, PT, R2, 0x1, PT ;  /* 0x000000010200780c */ /* 0x000fda0003f05270 */
[----:B------:R-:W-:Y:S05]  /*05f0*/  @P0 BRA `(.L_x_11) ;  /* 0x0000000000dc0947 */ /* 0x000fea0003800000 */
[----:B0-----:R-:W2:Y:S01]  /*0600*/  LDG.E.64 R20, desc[UR4][R14.64+0x20] ;  /* 0x000020040e147981 */ /* 0x001ea2000c1e1b00 */
[----:B------:R-:W-:-:S05]  /*0610*/  SHF.L.U32 R27, R25, 0x3, RZ ;  /* 0x00000003191b7819 */ /* 0x000fca00000006ff */
[----:B------:R-:W-:-:S05]  /*0620*/  IMAD.WIDE.U32 R24, R27, 0x30, R12 ;  /* 0x000000301b187825 */ /* 0x000fca00078e000c */
[----:B--2---:R0:W-:Y:S04]  /*0630*/  STG.E.64 desc[UR4][R24.64+0x50], R20 ;  /* 0x0000501418007986 */ /* 0x0041e8000c101b04 */
[----:B0-----:R-:W2:Y:S04]  /*0640*/  LDG.E.64 R20, desc[UR4][R14.64+0x10] ;  /* 0x000010040e147981 */ /* 0x001ea8000c1e1b00 */
[----:B--2---:R0:W-:Y:S04]  /*0650*/  STG.E.64 desc[UR4][R24.64+0x40], R20 ;  /* 0x0000401418007986 */ /* 0x0041e8000c101b04 */
[----:B------:R-:W2:Y:S01]  /*0660*/  LDG.E.64 R22, desc[UR4][R18.64+0x30] ;  /* 0x0000300412167981 */ /* 0x000ea2000c1e1b00 */
[----:B0-----:R-:W-:-:S05]  /*0670*/  IMAD.WIDE.U32 R20, R27, 0x40, R16 ;  /* 0x000000401b147825 */ /* 0x001fca00078e0010 */
[----:B--2---:R0:W-:Y:S04]  /*0680*/  STG.E.64 desc[UR4][R20.64+0x70], R22 ;  /* 0x0000701614007986 */ /* 0x0041e8000c101b04 */
[----:B------:R-:W2:Y:S04]  /*0690*/  LDG.E.64 R26, desc[UR4][R14.64+0xe0] ;  /* 0x0000e0040e1a7981 */ /* 0x000ea8000c1e1b00 */
[----:B--2---:R1:W-:Y:S04]  /*06a0*/  STG.E.64 desc[UR4][R24.64+0x110], R26 ;  /* 0x0001101a18007986 */ /* 0x0043e8000c101b04 */
[----:B0-----:R-:W2:Y:S04]  /*06b0*/  LDG.E.64 R22, desc[UR4][R14.64+0xd0] ;  /* 0x0000d0040e167981 */ /* 0x001ea8000c1e1b00 */
[----:B--2---:R0:W-:Y:S04]  /*06c0*/  STG.E.64 desc[UR4][R24.64+0x100], R22 ;  /* 0x0001001618007986 */ /* 0x0041e8000c101b04 */
[----:B-1----:R-:W2:Y:S04]  /*06d0*/  LDG.E.64 R26, desc[UR4][R18.64+0x130] ;  /* 0x00013004121a7981 */ /* 0x002ea8000c1e1b00 */
        /* <DEDUP_REMOVED lines=11> */
[----:B-1----:R-:W3:Y:S04]  /*0790*/  LDG.E.64 R26, desc[UR4][R18.64+0x1b0] ;  /* 0x0001b004121a7981 */ /* 0x002ee8000c1e1b00 */
[----:B---3--:R2:W-:Y:S01]  /*07a0*/  STG.E.64 desc[UR4][R20.64+0x1f0], R26 ;  /* 0x0001f01a14007986 */ /* 0x0085e2000c101b04 */
[----:B------:R-:W-:Y:S05]  /*07b0*/  BRA `(.L_x_11) ;  /* 0x00000000006c7947 */ /* 0x000fea0003800000 */
.L_x_10:
        /* <DEDUP_REMOVED lines=9> */
[----:B0-----:R-:W2:Y:S04]  /*0850*/  LDG.E.64 R24, desc[UR4][R14.64+0x110] ;  /* 0x000110040e187981 */ /* 0x001ea8000c1e1b00 */
[----:B--2---:R-:W-:Y:S04]  /*0860*/  STG.E.64 desc[UR4][R22.64+0x5f60], R24 ;  /* 0x005f601816007986 */ /* 0x004fe8000c101b04 */
[----:B------:R-:W2:Y:S04]  /*0870*/  LDG.E.64 R26, desc[UR4][R14.64+0x100] ;  /* 0x000100040e1a7981 */ /* 0x000ea8000c1e1b00 */
[----:B--2---:R0:W-:Y:S04]  /*0880*/  STG.E.64 desc[UR4][R22.64+0x5f50], R26 ;  /* 0x005f501a16007986 */ /* 0x0041e8000c101b04 */
[----:B0-----:R-:W2:Y:S04]  /*0890*/  LDG.E.64 R26, desc[UR4][R18.64+0x170] ;  /* 0x00017004121a7981 */ /* 0x001ea8000c1e1b00 */
[----:B--2---:R0:W-:Y:S04]  /*08a0*/  STG.E.64 desc[UR4][R20.64+0x7f30], R26 ;  /* 0x007f301a14007986 */ /* 0x0041e8000c101b04 */
[----:B------:R-:W2:Y:S04]  /*08b0*/  LDG.E.64 R24, desc[UR4][R14.64+0xb0] ;  /* 0x0000b0040e187981 */ /* 0x000ea8000c1e1b00 */
[----:B--2---:R1:W-:Y:S04]  /*08c0*/  STG.E.64 desc[UR4][R22.64+0x5f00], R24 ;  /* 0x005f001816007986 */ /* 0x0043e8000c101b04 */
[----:B0-----:R-:W2:Y:S04]  /*08d0*/  LDG.E.64 R26, desc[UR4][R14.64+0xa0] ;  /* 0x0000a0040e1a7981 */ /* 0x001ea8000c1e1b00 */
[----:B--2---:R-:W-:Y:S04]  /*08e0*/  STG.E.64 desc[UR4][R22.64+0x5ef0], R26 ;  /* 0x005ef01a16007986 */ /* 0x004fe8000c101b04 */
[----:B-1----:R-:W2:Y:S04]  /*08f0*/  LDG.E.64 R24, desc[UR4][R18.64+0xf0] ;  /* 0x0000f00412187981 */ /* 0x002ea8000c1e1b00 */
[----:B--2---:R0:W-:Y:S04]  /*0900*/  STG.E.64 desc[UR4][R20.64+0x7eb0], R24 ;  /* 0x007eb01814007986 */ /* 0x0041e8000c101b04 */
[----:B0-----:R-:W2:Y:S04]  /*0910*/  LDG.E.64 R24, desc[UR4][R14.64+0x170] ;  /* 0x000170040e187981 */ /* 0x001ea8000c1e1b00 */
[----:B--2---:R-:W-:Y:S04]  /*0920*/  STG.E.64 desc[UR4][R22.64+0x5fc0], R24 ;  /* 0x005fc01816007986 */ /* 0x004fe8000c101b04 */
[----:B------:R-:W2:Y:S04]  /*0930*/  LDG.E.64 R26, desc[UR4][R14.64+0x160] ;  /* 0x000160040e1a7981 */ /* 0x000ea8000c1e1b00 */
[----:B--2---:R0:W-:Y:S04]  /*0940*/  STG.E.64 desc[UR4][R22.64+0x5fb0], R26 ;  /* 0x005fb01a16007986 */ /* 0x0041e8000c101b04 */
[----:B0-----:R-:W2:Y:S04]  /*0950*/  LDG.E.64 R26, desc[UR4][R18.64+0x1f0] ;  /* 0x0001f004121a7981 */ /* 0x001ea8000c1e1b00 */
[----:B--2---:R1:W-:Y:S02]  /*0960*/  STG.E.64 desc[UR4][R20.64+0x7fb0], R26 ;  /* 0x007fb01a14007986 */ /* 0x0043e4000c101b04 */
.L_x_11:
[----:B------:R-:W-:Y:S05]  /*0970*/  BSYNC.RECONVERGENT B0 ;  /* 0x0000000000007941 */ /* 0x000fea0003800200 */
.L_x_9:
[----:B------:R-:W-:Y:S01]  /*0980*/  ISETP.NE.AND P0, PT, R0, 0x1a, PT ;  /* 0x0000001a0000780c */ /* 0x000fe20003f05270 */
[----:B------:R-:W-:-:S12]  /*0990*/  BSSY.RECONVERGENT B0, `(.L_x_12) ;  /* 0x000003d000007945 */ /* 0x000fd80003800200 */
[----:B------:R-:W-:Y:S05]  /*09a0*/  @!P0 BRA `(.L_x_13) ;  /* 0x00000000007c8947 */ /* 0x000fea0003800000 */
[----:B------:R-:W-:-:S13]  /*09b0*/  ISETP.NE.AND P0, PT, R0, 0x1, PT ;  /* 0x000000010000780c */ /* 0x000fda0003f05270 */
[----:B------:R-:W-:Y:S05]  /*09c0*/  @P0 BRA `(.L_x_14) ;  /* 0x0000000000e40947 */ /* 0x000fea0003800000 */
[----:B--2---:R-:W2:Y:S01]  /*09d0*/  LDG.E.64 R24, desc[UR4][R14.64+0x20] ;  /* 0x000020040e187981 */ /* 0x004ea2000c1e1b00 */
[----:B------:R-:W-:-:S05]  /*09e0*/  IMAD R0, R3, 0x700, R2 ;  /* 0x0000070003007824 */ /* 0x000fca00078e0202 */
[----:B------:R-:W-:-:S05]  /*09f0*/  SHF.L.U32 R0, R0, 0x3, RZ ;  /* 0x0000000300007819 */ /* 0x000fca00000006ff */
[----:B01----:R-:W-:-:S05]  /*0a00*/  IMAD.WIDE R20, R0, 0x30, R12 ;  /* 0x0000003000147825 */ /* 0x003fca00078e020c */
[----:B--2---:R-:W-:Y:S04]  /*0a10*/  STG.E.64 desc[UR4][R20.64+0x80], R24 ;  /* 0x0000801814007986 */ /* 0x004fe8000c101b04 */
[----:B------:R-:W2:Y:S04]  /*0a20*/  LDG.E.64 R22, desc[UR4][R14.64+0x10] ;  /* 0x000010040e167981 */ /* 0x000ea8000c1e1b00 */
[----:B--2---:R0:W-:Y:S04]  /*0a30*/  STG.E.64 desc[UR4][R20.64+0x70], R22 ;  /* 0x0000701614007986 */ /* 0x0041e8000c101b04 */
[----:B------:R-:W2:Y:S01]  /*0a40*/  LDG.E.64 R26, desc[UR4][R18.64+0x30] ;  /* 0x00003004121a7981 */ /* 0x000ea2000c1e1b00 */
[----:B0-----:R-:W-:-:S05]  /*0a50*/  IMAD.WIDE R22, R0, 0x40, R16 ;  /* 0x0000004000167825 */ /* 0x001fca00078e0210 */
        /* <DEDUP_REMOVED lines=16> */
[----:B--2---:R3:W-:Y:S04]  /*0b60*/  STG.E.64 desc[UR4][R20.64+0x160], R26 ;  /* 0x0001601a14007986 */ /* 0x0047e8000c101b04 */
[----:B-1----:R-:W2:Y:S04]  /*0b70*/  LDG.E.64 R24, desc[UR4][R18.64+0x170] ;  /* 0x0001700412187981 */ /* 0x002ea8000c1e1b00 */
[----:B--2---:R3:W-:Y:S01]  /*0b80*/  STG.E.64 desc[UR4][R22.64+0x1f0], R24 ;  /* 0x0001f01816007986 */ /* 0x0047e2000c101b04 */
[----:B------:R-:W-:Y:S05]  /*0b90*/  BRA `(.L_x_14) ;  /* 0x0000000000707947 */ /* 0x000fea0003800000 */
.L_x_13:
[----:B012---:R-:W2:Y:S01]  /*0ba0*/  LDG.E.64 R26, desc[UR4][R14.64+0x80] ;  /* 0x000080040e1a7981 */ /* 0x007ea2000c1e1b00 */
[----:B------:R-:W-:-:S05]  /*0bb0*/  IMAD R0, R3, 0x700, R2 ;  /* 0x0000070003007824 */ /* 0x000fca00078e0202 */
[----:B------:R-:W-:-:S05]  /*0bc0*/  LEA R0, R0, 0x3600, 0x3 ;  /* 0x0000360000007811 */ /* 0x000fca00078e18ff */
[----:B------:R-:W-:-:S05]  /*0bd0*/  IMAD.WIDE R20, R0, 0x30, R12 ;  /* 0x0000003000147825 */ /* 0x000fca00078e020c */
[----:B--2---:R-:W-:Y:S04]  /*0be0*/  STG.E.64 desc[UR4][R20.64+0x20], R26 ;  /* 0x0000201a14007986 */ /* 0x004fe8000c101b04 */
[----:B------:R-:W2:Y:S04]  /*0bf0*/  LDG.E.64 R22, desc[UR4][R14.64+0x70] ;  /* 0x000070040e167981 */ /* 0x000ea8000c1e1b00 */
[----:B--2---:R0:W-:Y:S04]  /*0c00*/  STG.E.64 desc[UR4][R20.64+0x10], R22 ;  /* 0x0000101614007986 */ /* 0x0041e8000c101b04 */
[----:B------:R-:W2:Y:S01]  /*0c10*/  LDG.E.64 R24, desc[UR4][R18.64+0xb0] ;  /* 0x0000b00412187981 */ /* 0x000ea2000c1e1b00 */
[----:B0-----:R-:W-:-:S05]  /*0c20*/  IMAD.WIDE R22, R0, 0x40, R16 ;  /* 0x0000004000167825 */ /* 0x001fca00078e0210 */
        /* <DEDUP_REMOVED lines=18> */
[----:B--2---:R1:W-:Y:S02]  /*0d50*/  STG.E.64 desc[UR4][R22.64+0x170], R24 ;  /* 0x0001701816007986 */ /* 0x0043e4000c101b04 */
.L_x_14:
[----:B------:R-:W-:Y:S05]  /*0d60*/  BSYNC.RECONVERGENT B0 ;  /* 0x0000000000007941 */ /* 0x000fea0003800200 */
.L_x_12:
[----:B------:R-:W-:-:S13]  /*0d70*/  ISETP.NE.AND P0, PT, R3, 0xa, PT ;  /* 0x0000000a0300780c */ /* 0x000fda0003f05270 */
[----:B------:R-:W-:Y:S05]  /*0d80*/  @!P0 BRA `(.L_x_15) ;  /* 0x0000000000948947 */ /* 0x000fea0003800000 */
[----:B------:R-:W-:-:S13]  /*0d90*/  ISETP.NE.AND P0, PT, R3, 0x1, PT ;  /* 0x000000010300780c */ /* 0x000fda0003f05270 */
[----:B------:R-:W-:Y:S05]  /*0da0*/  @P0 EXIT ;  /* 0x000000000000094d */ /* 0x000fea0003800000 */
[----:B0123--:R-:W2:Y:S01]  /*0db0*/  LDG.E.64 R20, desc[UR4][R14.64+0x20] ;  /* 0x000020040e147981 */ /* 0x00fea2000c1e1b00 */
[----:B------:R-:W-:-:S04]  /*0dc0*/  IADD3 R29, PT, PT, R2, R29, RZ ;  /* 0x0000001d021d7210 */ /* 0x000fc80007ffe0ff */
[----:B------:R-:W-:-:S05]  /*0dd0*/  SHF.L.U32 R25, R29, 0x3, RZ ;  /* 0x000000031d197819 */ /* 0x000fca00000006ff */
[----:B------:R-:W-:-:S05]  /*0de0*/  IMAD.WIDE R12, R25, 0x30, R12 ;  /* 0x00000030190c7825 */ /* 0x000fca00078e020c */
[----:B--2---:R-:W-:Y:S04]  /*0df0*/  STG.E.64 desc[UR4][R12.64+0xe0], R20 ;  /* 0x0000e0140c007986 */ /* 0x004fe8000c101b04 */
[----:B------:R-:W2:Y:S01]  /*0e00*/  LDG.E.64 R2, desc[UR4][R14.64+0x10] ;  /* 0x000010040e027981 */ /* 0x000ea2000c1e1b00 */
[----:B------:R-:W-:-:S03]  /*0e10*/  IMAD.WIDE R16, R25, 0x40, R16 ;  /* 0x0000004019107825 */ /* 0x000fc600078e0210 */
[----:B--2---:R0:W-:Y:S04]  /*0e20*/  STG.E.64 desc[UR4][R12.64+0xd0], R2 ;  /* 0x0000d0020c007986 */ /* 0x0041e8000c101b04 */
[----:B------:R-:W2:Y:S04]  /*0e30*/  LDG.E.64 R22, desc[UR4][R18.64+0x30] ;  /* 0x0000300412167981 */ /* 0x000ea8000c1e1b00 */
[----:B--2---:R-:W-:Y:S04]  /*0e40*/  STG.E.64 desc[UR4][R16.64+0x130], R22 ;  /* 0x0001301610007986 */ /* 0x004fe8000c101b04 */
[----:B------:R-:W2:Y:S04]  /*0e50*/  LDG.E.64 R24, desc[UR4][R14.64+0x80] ;  /* 0x000080040e187981 */ /* 0x000ea8000c1e1b00 */
[----:B--2---:R-:W-:Y:S04]  /*0e60*/  STG.E.64 desc[UR4][R12.64+0x140], R24 ;  /* 0x000140180c007986 */ /* 0x004fe8000c101b04 */
[----:B------:R-:W2:Y:S04]  /*0e70*/  LDG.E.64 R26, desc[UR4][R14.64+0x70] ;  /* 0x000070040e1a7981 */ /* 0x000ea8000c1e1b00 */
[----:B--2---:R-:W-:Y:S04]  /*0e80*/  STG.E.64 desc[UR4][R12.64+0x130], R26 ;  /* 0x0001301a0c007986 */ /* 0x004fe8000c101b04 */
[----:B0-----:R-:W2:Y:S04]  /*0e90*/  LDG.E.64 R2, desc[UR4][R18.64+0xb0] ;  /* 0x0000b00412027981 */ /* 0x001ea8000c1e1b00 */
[----:B--2---:R0:W-:Y:S04]  /*0ea0*/  STG.E.64 desc[UR4][R16.64+0x1b0], R2 ;  /* 0x0001b00210007986 */ /* 0x0041e8000c101b04 */
[----:B------:R-:W2:Y:S04]  /*0eb0*/  LDG.E.64 R20, desc[UR4][R14.64+0x50] ;  /* 0x000050040e147981 */ /* 0x000ea8000c1e1b00 */
[----:B--2---:R-:W-:Y:S04]  /*0ec0*/  STG.E.64 desc[UR4][R12.64+0x110], R20 ;  /* 0x000110140c007986 */ /* 0x004fe8000c101b04 */
[----:B0-----:R-:W2:Y:S04]  /*0ed0*/  LDG.E.64 R2, desc[UR4][R14.64+0x40] ;  /* 0x000040040e027981 */ /* 0x001ea8000c1e1b00 */
[----:B--2---:R-:W-:Y:S04]  /*0ee0*/  STG.E.64 desc[UR4][R12.64+0x100], R2 ;  /* 0x000100020c007986 */ /* 0x004fe8000c101b04 */
[----:B------:R-:W2:Y:S04]  /*0ef0*/  LDG.E.64 R22, desc[UR4][R18.64+0x70] ;  /* 0x0000700412167981 */ /* 0x000ea8000c1e1b00 */
[----:B--2---:R-:W-:Y:S04]  /*0f00*/  STG.E.64 desc[UR4][R16.64+0x170], R22 ;  /* 0x0001701610007986 */ /* 0x004fe8000c101b04 */
[----:B------:R-:W2:Y:S04]  /*0f10*/  LDG.E.64 R24, desc[UR4][R14.64+0xb0] ;  /* 0x0000b0040e187981 */ /* 0x000ea8000c1e1b00 */
[----:B--2---:R-:W-:Y:S04]  /*0f20*/  STG.E.64 desc[UR4][R12.64+0x170], R24 ;  /* 0x000170180c007986 */ /* 0x004fe8000c101b04 */
[----:B------:R-:W2:Y:S04]  /*0f30*/  LDG.E.64 R26, desc[UR4][R14.64+0xa0] ;  /* 0x0000a0040e1a7981 */ /* 0x000ea8000c1e1b00 */
[----:B--2---:R-:W-:Y:S04]  /*0f40*/  STG.E.64 desc[UR4][R12.64+0x160], R26 ;  /* 0x0001601a0c007986 */ /* 0x004fe8000c101b04 */
[----:B------:R-:W2:Y:S01]  /*0f50*/  LDG.E.64 R18, desc[UR4][R18.64+0xf0] ;  /* 0x0000f00412127981 */ /* 0x000ea2000c1e1b00 */
[----:B------:R-:W-:-:S03]  /*0f60*/  IMAD.WIDE R4, R29, 0x28, R4 ;  /* 0x000000281d047825 */ /* 0x000fc600078e0204 */
[----:B--2---:R-:W-:Y:S04]  /*0f70*/  STG.E.64 desc[UR4][R16.64+0x1f0], R18 ;  /* 0x0001f01210007986 */ /* 0x004fe8000c101b04 */
[----:B------:R-:W2:Y:S01]  /*0f80*/  LDG.E.64 R6, desc[UR4][R6.64+0x18] ;  /* 0x0000180406067981 */ /* 0x000ea2000c1e1b00 */
[----:B------:R-:W-:-:S03]  /*0f90*/  IMAD.WIDE R8, R29, 0x40, R8 ;  /* 0x000000401d087825 */ /* 0x000fc600078e0208 */
[----:B--2---:R-:W-:Y:S04]  /*0fa0*/  STG.E.64 desc[UR4][R4.64+0x18], R6 ;  /* 0x0000180604007986 */ /* 0x004fe8000c101b04 */
[----:B------:R-:W2:Y:S04]  /*0fb0*/  LDG.E.64 R10, desc[UR4][R10.64+0x10] ;  /* 0x000010040a0a7981 */ /* 0x000ea8000c1e1b00 */
[----:B--2---:R-:W-:Y:S01]  /*0fc0*/  STG.E.64 desc[UR4][R8.64+0x10], R10 ;  /* 0x0000100a08007986 */ /* 0x004fe2000c101b04 */
[----:B------:R-:W-:Y:S05]  /*0fd0*/  EXIT ;  /* 0x000000000000794d */ /* 0x000fea0003800000 */
.L_x_15:
[----:B0123--:R-:W2:Y:S01]  /*0fe0*/  LDG.E.64 R20, desc[UR4][R14.64+0xe0] ;  /* 0x0000e0040e147981 */ /* 0x00fea2000c1e1b00 */
[----:B------:R-:W-:-:S04]  /*0ff0*/  IADD3 R29, PT, PT, R2, 0x4d00, R29 ;  /* 0x00004d00021d7810 */ /* 0x000fc80007ffe01d */
        /* <DEDUP_REMOVED lines=33> */
.L_x_16:
        /* <DEDUP_REMOVED lines=15> */
.L_x_452:


//--------------------- .text._Z7ComputeP3cruP4cru2P7cytosolP6cyt_buP5sl_budid --------------------------
	.section	.text._Z7ComputeP3cruP4cru2P7cytosolP6cyt_buP5sl_budid,"ax",@progbits
	.align	128
        .global         _Z7ComputeP3cruP4cru2P7cytosolP6cyt_buP5sl_budid
        .type           _Z7ComputeP3cruP4cru2P7cytosolP6cyt_buP5sl_budid,@function
        .size           _Z7ComputeP3cruP4cru2P7cytosolP6cyt_buP5sl_budid,(.L_x_447 - _Z7ComputeP3cruP4cru2P7cytosolP6cyt_buP5sl_budid)
        .other          _Z7ComputeP3cruP4cru2P7cytosolP6cyt_buP5sl_budid,@"STO_CUDA_ENTRY STV_DEFAULT"
_Z7ComputeP3cruP4cru2P7cytosolP6cyt_buP5sl_budid:
.text._Z7ComputeP3cruP4cru2P7cytosolP6cyt_buP5sl_budid:
        /* <DEDUP_REMOVED lines=21> */
[----:B------:R-:W1:Y:S01]  /*0150*/  LDCU.64 UR6, c[0x0][0x358] ;  /* 0x00006b00ff0677ac */ /* 0x000e620008000a00 */
[----:B------:R-:W-:-:S04]  /*0160*/  IMAD R3, R3, 0x1c, R0 ;  /* 0x0000001c03037824 */ /* 0x000fc800078e0200 */
[----:B------:R-:W-:Y:S02]  /*0170*/  IMAD.U32 R52, R3, 0x40, R52 ;  /* 0x0000004003347824 */ /* 0x000fe400078e0034 */
[----:B------:R-:W2:Y:S02]  /*0180*/  LDC.64 R20, c[0x0][0x3a8] ;  /* 0x0000ea00ff147b82 */ /* 0x000ea40000000a00 */
[----:B0-----:R-:W-:-:S05]  /*0190*/  IMAD.WIDE R96, R52, 0x90, R96 ;  /* 0x0000009034607825 */ /* 0x001fca00078e0260 */
[----:B-1----:R0:W5:Y:S04]  /*01a0*/  LDG.E R0, desc[UR6][R96.64+0x80] ;  /* 0x0000800660007981 */ /* 0x002168000c1e1900 */
[----:B------:R0:W5:Y:S04]  /*01b0*/  LDG.E.64 R94, desc[UR6][R96.64+0x88] ;  /* 0x00008806605e7981 */ /* 0x000168000c1e1b00 */
[----:B------:R0:W5:Y:S04]  /*01c0*/  LDG.E.64 R2, desc[UR6][R96.64+0x60] ;  /* 0x0000600660027981 */ /* 0x000168000c1e1b00 */
[----:B------:R0:W5:Y:S04]  /*01d0*/  LDG.E.64 R106, desc[UR6][R96.64+0x68] ;  /* 0x00006806606a7981 */ /* 0x000168000c1e1b00 */
[----:B------:R0:W5:Y:S04]  /*01e0*/  LDG.E.64 R98, desc[UR6][R96.64+0x70] ;  /* 0x0000700660627981 */ /* 0x000168000c1e1b00 */
[----:B------:R0:W5:Y:S01]  /*01f0*/  LDG.E.64 R100, desc[UR6][R96.64+0x78] ;  /* 0x0000780660647981 */ /* 0x000162000c1e1b00 */
[C---:B--2---:R-:W-:Y:S01]  /*0200*/  DMUL R4, R20.reuse, -0.125 ;  /* 0xbfc0000014047828 */ /* 0x044fe20000000000 */
[----:B------:R-:W-:Y:S01]  /*0210*/  IMAD.MOV.U32 R12, RZ, RZ, 0x652b82fe ;  /* 0x652b82feff0c7424 */ /* 0x000fe200078e00ff */
[----:B------:R-:W-:Y:S01]  /*0220*/  UMOV UR4, 0xfefa39ef ;  /* 0xfefa39ef00047882 */ /* 0x000fe20000000000 */
[----:B------:R-:W-:Y:S01]  /*0230*/  IMAD.MOV.U32 R13, RZ, RZ, 0x3ff71547 ;  /* 0x3ff71547ff0d7424 */ /* 0x000fe200078e00ff */
[----:B------:R-:W-:Y:S01]  /*0240*/  UMOV UR5, 0x3fe62e42 ;  /* 0x3fe62e4200057882 */ /* 0x000fe20000000000 */
[----:B------:R-:W1:Y:S01]  /*0250*/  MUFU.RCP64H R11, -8.5 ;  /* 0xc0210000000b7908 */ /* 0x000e620000001800 */
[----:B------:R-:W-:Y:S01]  /*0260*/  IMAD.MOV.U32 R16, RZ, RZ, 0x0 ;  /* 0x00000000ff107424 */ /* 0x000fe200078e00ff */
[----:B------:R-:W-:Y:S01]  /*0270*/  DADD R34, R20, 28 ;  /* 0x403c000014227429 */ /* 0x000fe20000000000 */
[----:B------:R-:W-:Y:S01]  /*0280*/  IMAD.MOV.U32 R17, RZ, RZ, 0x40210000 ;  /* 0x40210000ff117424 */ /* 0x000fe200078e00ff */
[----:B------:R-:W-:Y:S01]  /*0290*/  DFMA R12, R4, R12, 6.75539944105574400000e+15 ;  /* 0x43380000040c742b */ /* 0x000fe2000000000c */
[----:B------:R-:W-:Y:S01]  /*02a0*/  IMAD.MOV.U32 R10, RZ, RZ, 0x1 ;  /* 0x00000001ff0a7424 */ /* 0x000fe200078e00ff */
[----:B------:R0:W-:Y:S01]  /*02b0*/  STG.E desc[UR6][R96.64+0x30], RZ ;  /* 0x000030ff60007986 */ /* 0x0001e2000c101906 */
[----:B------:R-:W-:Y:S01]  /*02c0*/  FSETP.GEU.AND P1, PT, |R5|, 4.2275390625, PT ;  /* 0x408748000500780b */ /* 0x000fe20003f2e200 */
[----:B------:R-:W-:-:S04]  /*02d0*/  IMAD.MOV.U32 R24, RZ, RZ, RZ ;  /* 0x000000ffff187224 */ /* 0x000fc800078e00ff */
[----:B------:R-:W-:Y:S01]  /*02e0*/  DADD R6, R12, -6.75539944105574400000e+15 ;  /* 0xc33800000c067429 */ /* 0x000fe20000000000 */
[----:B------:R-:W-:Y:S01]  /*02f0*/  FSETP.GEU.AND P4, PT, |R35|, 6.5827683646048100446e-37, PT ;  /* 0x036000002300780b */ /* 0x000fe20003f8e200 */
[----:B-1----:R-:W-:-:S06]  /*0300*/  DFMA R14, R10, R16, 1 ;  /* 0x3ff000000a0e742b */ /* 0x002fcc0000000010 */
[----:B------:R-:W-:Y:S01]  /*0310*/  DFMA R8, R6, -UR4, R4 ;  /* 0x8000000406087c2b */ /* 0x000fe20008000004 */
[----:B------:R-:W-:Y:S01]  /*0320*/  UMOV UR4, 0x3b39803f ;  /* 0x3b39803f00047882 */ /* 0x000fe20000000000 */
[----:B------:R-:W-:Y:S01]  /*0330*/  UMOV UR5, 0x3c7abc9e ;  /* 0x3c7abc9e00057882 */ /* 0x000fe20000000000 */
[----:B------:R-:W-:Y:S01]  /*0340*/  LEA.HI R4, R12, R12, RZ, 0x1 ;  /* 0x0000000c0c047211 */ /* 0x000fe200078f08ff */
[----:B------:R-:W-:-:S04]  /*0350*/  DFMA R14, R14, R14, R14 ;  /* 0x0000000e0e0e722b */ /* 0x000fc8000000000e */
[----:B------:R-:W-:Y:S01]  /*0360*/  DFMA R8, R6, -UR4, R8 ;  /* 0x8000000406087c2b */ /* 0x000fe20008000008 */
[----:B------:R-:W-:Y:S01]  /*0370*/  UMOV UR4, 0x69ce2bdf ;  /* 0x69ce2bdf00047882 */ /* 0x000fe20000000000 */
[----:B------:R-:W-:Y:S01]  /*0380*/  IMAD.MOV.U32 R6, RZ, RZ, -0x35dec16 ;  /* 0xfca213eaff067424 */ /* 0x000fe200078e00ff */
[----:B------:R-:W-:Y:S01]  /*0390*/  MOV R7, 0x3e928af3 ;  /* 0x3e928af300077802 */ /* 0x000fe20000000f00 */
[----:B------:R-:W-:Y:S01]  /*03a0*/  UMOV UR5, 0x3e5ade15 ;  /* 0x3e5ade1500057882 */ /* 0x000fe20000000000 */
[----:B------:R-:W-:-:S04]  /*03b0*/  DFMA R14, R10, R14, R10 ;  /* 0x0000000e0a0e722b */ /* 0x000fc8000000000a */
[----:B------:R-:W-:Y:S01]  /*03c0*/  DFMA R6, R8, UR4, R6 ;  /* 0x0000000408067c2b */ /* 0x000fe20008000006 */
[----:B------:R-:W-:Y:S01]  /*03d0*/  UMOV UR4, 0x62401315 ;  /* 0x6240131500047882 */ /* 0x000fe20000000000 */
[----:B------:R-:W-:Y:S02]  /*03e0*/  UMOV UR5, 0x3ec71dee ;  /* 0x3ec71dee00057882 */ /* 0x000fe40000000000 */
[----:B------:R-:W-:-:S04]  /*03f0*/  DFMA R10, R14, R16, 1 ;  /* 0x3ff000000e0a742b */ /* 0x000fc80000000010 */
[----:B------:R-:W-:Y:S01]  /*0400*/  DFMA R6, R8, R6, UR4 ;  /* 0x0000000408067e2b */ /* 0x000fe20008000006 */
[----:B------:R-:W-:Y:S01]  /*0410*/  UMOV UR4, 0x7c89eb71 ;  /* 0x7c89eb7100047882 */ /* 0x000fe20000000000 */
[----:B------:R-:W-:Y:S02]  /*0420*/  UMOV UR5, 0x3efa0199 ;  /* 0x3efa019900057882 */ /* 0x000fe40000000000 */
[----:B------:R-:W-:-:S04]  /*0430*/  DFMA R14, R14, R10, R14 ;  /* 0x0000000a0e0e722b */ /* 0x000fc8000000000e */
[----:B------:R-:W-:Y:S01]  /*0440*/  DFMA R6, R8, R6, UR4 ;  /* 0x0000000408067e2b */ /* 0x000fe20008000006 */
[----:B------:R-:W-:Y:S01]  /*0450*/  UMOV UR4, 0x14761f65 ;  /* 0x14761f6500047882 */ /* 0x000fe20000000000 */
[----:B------:R-:W-:Y:S02]  /*0460*/  UMOV UR5, 0x3f2a01a0 ;  /* 0x3f2a01a000057882 */ /* 0x000fe40000000000 */
[----:B------:R-:W-:-:S04]  /*0470*/  DMUL R16, R34, R14 ;  /* 0x0000000e22107228 */ /* 0x000fc80000000000 */
[----:B------:R-:W-:Y:S01]  /*0480*/  DFMA R6, R8, R6, UR4 ;  /* 0x0000000408067e2b */ /* 0x000fe20008000006 */
[----:B------:R-:W-:Y:S01]  /*0490*/  UMOV UR4, 0x1852b7af ;  /* 0x1852b7af00047882 */ /* 0x000fe20000000000 */
[----:B------:R-:W-:Y:S02]  /*04a0*/  UMOV UR5, 0x3f56c16c ;  /* 0x3f56c16c00057882 */ /* 0x000fe40000000000 */
[----:B------:R-:W-:-:S04]  /*04b0*/  DFMA R18, R16, 8.5, R34 ;  /* 0x402100001012782b */ /* 0x000fc80000000022 */
[----:B------:R-:W-:Y:S01]  /*04c0*/  DFMA R6, R8, R6, UR4 ;  /* 0x0000000408067e2b */ /* 0x000fe20008000006 */
[----:B------:R-:W-:Y:S01]  /*04d0*/  UMOV UR4, 0x11122322 ;  /* 0x1112232200047882 */ /* 0x000fe20000000000 */
[----:B------:R-:W-:-:S06]  /*04e0*/  UMOV UR5, 0x3f811111 ;  /* 0x3f81111100057882 */ /* 0x000fcc0000000000 */
        /* <DEDUP_REMOVED lines=11> */
[----:B------:R-:W-:Y:S02]  /*05a0*/  UMOV UR5, 0x3f1a36e2 ;  /* 0x3f1a36e200057882 */ /* 0x000fe40000000000 */
[----:B------:R-:W-:-:S04]  /*05b0*/  DSETP.GEU.AND P0, PT, |R20|, UR4, PT ;  /* 0x0000000414007e2a */ /* 0x000fc8000bf0e200 */
[----:B------:R-:W-:Y:S02]  /*05c0*/  DFMA R10, R8, R6, 1 ;  /* 0x3ff00000080a742b */ /* 0x000fe40000000006 */
[----:B------:R-:W-:Y:S01]  /*05d0*/  DFMA R6, R14, R18, R16 ;  /* 0x000000120e06722b */ /* 0x000fe20000000010 */
[----:B------:R-:W-:Y:S02]  /*05e0*/  P2R R42, PR, RZ, 0x1 ;  /* 0x00000001ff2a7803 */ /* 0x000fe40000000000 */
[----:B------:R-:W-:-:S03]  /*05f0*/  FSETP.GEU.AND P0, PT, |R5|, 4.1917929649353027344, PT ;  /* 0x4086232b0500780b */ /* 0x000fc60003f0e200 */
[----:B------:R-:W-:Y:S01]  /*0600*/  DFMA R10, R8, R10, 1 ;  /* 0x3ff00000080a742b */ /* 0x000fe2000000000a */
[----:B------:R-:W-:-:S03]  /*0610*/  SHF.R.S32.HI R9, RZ, 0x1, R4 ;  /* 0x00000001ff097819 */ /* 0x000fc60000011404 */
[----:B------:R-:W-:Y:S02]  /*0620*/  FFMA R4, RZ, -2.515625, R7 ;  /* 0xc0210000ff047823 */ /* 0x000fe40000000007 */
[----:B------:R-:W-:-:S03]  /*0630*/  IMAD.IADD R14, R12, 0x1, -R9 ;  /* 0x000000010c0e7824 */ /* 0x000fc600078e0a09 */
[----:B------:R-:W-:Y:S01]  /*0640*/  FSETP.GT.AND P2, PT, |R4|, 1.469367938527859385e-39, PT ;  /* 0x001000000400780b */ /* 0x000fe20003f44200 */
[----:B------:R-:W-:Y:S01]  /*0650*/  IMAD.MOV.U32 R8, RZ, RZ, R10 ;  /* 0x000000ffff087224 */ /* 0x000fe200078e000a */
[----:B------:R-:W-:Y:S01]  /*0660*/  LEA R9, R9, R11, 0x14 ;  /* 0x0000000b09097211 */ /* 0x000fe200078ea0ff */
[----:B------:R-:W-:Y:S01]  /*0670*/  IMAD R17, R12, 0x100000, R11 ;  /* 0x001000000c117824 */ /* 0x000fe200078e020b */
[----:B------:R-:W-:Y:S01]  /*0680*/  LEA R15, R14, 0x3ff00000, 0x14 ;  /* 0x3ff000000e0f7811 */ /* 0x000fe200078ea0ff */
[----:B------:R-:W-:Y:S01]  /*0690*/  IMAD.MOV.U32 R14, RZ, RZ, RZ ;  /* 0x000000ffff0e7224 */ /* 0x000fe200078e00ff */
[----:B------:R-:W-:-:S04]  /*06a0*/  IADD3 R4, P3, PT, R96, 0x20, RZ ;  /* 0x0000002060047810 */ /* 0x000fc80007f7e0ff */
[----:B------:R-:W-:Y:S01]  /*06b0*/  IADD3.X R5, PT, PT, RZ, R97, RZ, P3, !PT ;  /* 0x00000061ff057210 */ /* 0x000fe20001ffe4ff */
[----:B------:R-:W-:Y:S02]  /*06c0*/  DMUL R8, R8, R14 ;  /* 0x0000000e08087228 */ /* 0x000fe40000000000 */
[----:B0-----:R-:W-:Y:S09]  /*06d0*/  @P2 BRA P4, `(.L_x_17) ;  /* 0x00000000001c2947 */ /* 0x001ff20002000000 */
[----:B------:R-:W-:Y:S01]  /*06e0*/  IMAD.MOV.U32 R36, RZ, RZ, R34 ;  /* 0x000000ffff247224 */ /* 0x000fe200078e0022 */
[----:B------:R-:W-:Y:S01]  /*06f0*/  MOV R34, 0x730 ;  /* 0x0000073000227802 */ /* 0x000fe20000000f00 */
[----:B------:R-:W-:Y:S02]  /*0700*/  IMAD.MOV.U32 R33, RZ, RZ, RZ ;  /* 0x000000ffff217224 */ /* 0x000fe400078e00ff */
[----:B------:R-:W-:-:S07]  /*0710*/  IMAD.MOV.U32 R32, RZ, RZ, -0x3fdf0000 ;  /* 0xc0210000ff207424 */ /* 0x000fce00078e00ff */
[----:B-----5:R-:W-:Y:S05]  /*0720*/  CALL.REL.NOINC `($__internal_1_$__cuda_sm20_div_rn_f64_full) ;  /* 0x000001bc001c7944 */ /* 0x020fea0003c00000 */
[----:B------:R-:W-:Y:S01]  /*0730*/  IMAD.MOV.U32 R6, RZ, RZ, R32 ;  /* 0x000000ffff067224 */ /* 0x000fe200078e0020 */
[----:B------:R-:W-:-:S07]  /*0740*/  MOV R7, R33 ;  /* 0x0000002100077202 */ /* 0x000fce0000000f00 */
.L_x_17:
[----:B------:R-:W-:Y:S01]  /*0750*/  IMAD.MOV.U32 R18, RZ, RZ, 0x652b82fe ;  /* 0x652b82feff127424 */ /* 0x000fe200078e00ff */
[----:B------:R-:W-:Y:S01]  /*0760*/  UMOV UR4, 0xfefa39ef ;  /* 0xfefa39ef00047882 */ /* 0x000fe20000000000 */
[----:B------:R-:W-:Y:S01]  /*0770*/  IMAD.MOV.U32 R19, RZ, RZ, 0x3ff71547 ;  /* 0x3ff71547ff137424 */ /* 0x000fe200078e00ff */
[----:B------:R-:W-:Y:S01]  /*0780*/  UMOV UR5, 0x3fe62e42 ;  /* 0x3fe62e4200057882 */ /* 0x000fe20000000000 */
[----:B------:R-:W0:Y:S01]  /*0790*/  MUFU.RCP64H R21, 12 ;  /* 0x4028000000157908 */ /* 0x000e220000001800 */
[----:B------:R-:W-:Y:S01]  /*07a0*/  MOV R26, 0x0 ;  /* 0x00000000001a7802 */ /* 0x000fe20000000f00 */
[----:B------:R-:W-:Y:S01]  /*07b0*/  IMAD.MOV.U32 R27, RZ, RZ, 0x40280000 ;  /* 0x40280000ff1b7424 */ /* 0x000fe200078e00ff */
[----:B------:R-:W1:Y:S01]  /*07c0*/  LDC.64 R28, c[0x0][0x3a8] ;  /* 0x0000ea00ff1c7b82 */ /* 0x000e620000000a00 */
[C---:B------:R-:W-:Y:S01]  /*07d0*/  DFMA R18, R6.reuse, R18, 6.75539944105574400000e+15 ;  /* 0x433800000612742b */ /* 0x040fe20000000012 */
[----:B------:R-:W-:Y:S01]  /*07e0*/  IMAD.MOV.U32 R20, RZ, RZ, 0x1 ;  /* 0x00000001ff147424 */ /* 0x000fe200078e00ff */
[C---:B------:R-:W-:Y:S01]  /*07f0*/  DADD R30, R6.reuse, +INF ;  /* 0x7ff00000061e7429 */ /* 0x040fe20000000000 */
[C---:B------:R-:W-:Y:S01]  /*0800*/  FSETP.GEU.AND P4, PT, |R7|.reuse, 4.1917929649353027344, PT ;  /* 0x4086232b0700780b */ /* 0x040fe20003f8e200 */
[----:B------:R-:W-:Y:S01]  /*0810*/  DSETP.GEU.AND P2, PT, R6, RZ, PT ;  /* 0x000000ff0600722a */ /* 0x000fe20003f4e000 */
[----:B------:R-:W-:-:S02]  /*0820*/  FSETP.GEU.AND P6, PT, |R7|, 4.2275390625, PT ;  /* 0x408748000700780b */ /* 0x000fc40003fce200 */
[----:B------:R-:W-:Y:S01]  /*0830*/  P2R R41, PR, RZ, 0x10 ;  /* 0x00000010ff297803 */ /* 0x000fe20000000000 */
[----:B------:R-:W-:Y:S02]  /*0840*/  DADD R12, R18, -6.75539944105574400000e+15 ;  /* 0xc3380000120c7429 */ /* 0x000fe40000000000 */
[----:B0-----:R-:W-:-:S06]  /*0850*/  DFMA R22, R20, -R26, 1 ;  /* 0x3ff000001416742b */ /* 0x001fcc000000081a */
[----:B------:R-:W-:Y:S01]  /*0860*/  DFMA R14, R12, -UR4, R6 ;  /* 0x800000040c0e7c2b */ /* 0x000fe20008000006 */
[----:B------:R-:W-:Y:S01]  /*0870*/  UMOV UR4, 0x3b39803f ;  /* 0x3b39803f00047882 */ /* 0x000fe20000000000 */
[----:B------:R-:W-:Y:S01]  /*0880*/  UMOV UR5, 0x3c7abc9e ;  /* 0x3c7abc9e00057882 */ /* 0x000fe20000000000 */
[----:B------:R-:W-:Y:S01]  /*0890*/  LEA.HI R6, R18, R18, RZ, 0x1 ;  /* 0x0000001212067211 */ /* 0x000fe200078f08ff */
[----:B------:R-:W-:Y:S02]  /*08a0*/  DFMA R22, R22, R22, R22 ;  /* 0x000000161616722b */ /* 0x000fe40000000016 */
[----:B-1----:R-:W-:Y:S02]  /*08b0*/  DADD R34, R28, -60 ;  /* 0xc04e00001c227429 */ /* 0x002fe40000000000 */
[----:B------:R-:W-:Y:S01]  /*08c0*/  DFMA R14, R12, -UR4, R14 ;  /* 0x800000040c0e7c2b */ /* 0x000fe2000800000e */
[----:B------:R-:W-:Y:S01]  /*08d0*/  UMOV UR4, 0x69ce2bdf ;  /* 0x69ce2bdf00047882 */ /* 0x000fe20000000000 */
[----:B------:R-:W-:Y:S01]  /*08e0*/  IMAD.MOV.U32 R12, RZ, RZ, -0x35dec16 ;  /* 0xfca213eaff0c7424 */ /* 0x000fe200078e00ff */
[----:B------:R-:W-:Y:S01]  /*08f0*/  UMOV UR5, 0x3e5ade15 ;  /* 0x3e5ade1500057882 */ /* 0x000fe20000000000 */
[----:B------:R-:W-:Y:S01]  /*0900*/  IMAD.MOV.U32 R13, RZ, RZ, 0x3e928af3 ;  /* 0x3e928af3ff0d7424 */ /* 0x000fe200078e00ff */
[----:B------:R-:W-:-:S02]  /*0910*/  DFMA R22, R20, R22, R20 ;  /* 0x000000161416722b */ /* 0x000fc40000000014 */
[----:B------:R-:W-:-:S03]  /*0920*/  DMUL R28, R28, -0.125 ;  /* 0xbfc000001c1c7828 */ /* 0x000fc60000000000 */
[----:B------:R-:W-:Y:S01]  /*0930*/  DFMA R12, R14, UR4, R12 ;  /* 0x000000040e0c7c2b */ /* 0x000fe2000800000c */
[----:B------:R-:W-:Y:S01]  /*0940*/  UMOV UR4, 0x62401315 ;  /* 0x6240131500047882 */ /* 0x000fe20000000000 */
[----:B------:R-:W-:Y:S01]  /*0950*/  UMOV UR5, 0x3ec71dee ;  /* 0x3ec71dee00057882 */ /* 0x000fe20000000000 */
[----:B------:R-:W-:Y:S02]  /*0960*/  DFMA R20, R22, -R26, 1 ;  /* 0x3ff000001614742b */ /* 0x000fe4000000081a */
[----:B------:R-:W-:-:S03]  /*0970*/  DSETP.GEU.AND P3, PT, R28, RZ, PT ;  /* 0x000000ff1c00722a */ /* 0x000fc60003f6e000 */
[----:B------:R-:W-:Y:S01]  /*0980*/  DFMA R12, R14, R12, UR4 ;  /* 0x000000040e0c7e2b */ /* 0x000fe2000800000c */
[----:B------:R-:W-:Y:S01]  /*0990*/  UMOV UR4, 0x7c89eb71 ;  /* 0x7c89eb7100047882 */ /* 0x000fe20000000000 */
[----:B------:R-:W-:Y:S01]  /*09a0*/  UMOV UR5, 0x3efa0199 ;  /* 0x3efa019900057882 */ /* 0x000fe20000000000 */
[----:B------:R-:W-:-:S05]  /*09b0*/  DFMA R20, R22, R20, R22 ;  /* 0x000000141614722b */ /* 0x000fca0000000016 */
[----:B------:R-:W-:Y:S01]  /*09c0*/  DFMA R12, R14, R12, UR4 ;  /* 0x000000040e0c7e2b */ /* 0x000fe2000800000c */
[----:B------:R-:W-:Y:S01]  /*09d0*/  UMOV UR4, 0x14761f65 ;  /* 0x14761f6500047882 */ /* 0x000fe20000000000 */
[----:B------:R-:W-:Y:S01]  /*09e0*/  UMOV UR5, 0x3f2a01a0 ;  /* 0x3f2a01a000057882 */ /* 0x000fe20000000000 */
[----:B------:R-:W-:-:S05]  /*09f0*/  DMUL R32, R34, R20 ;  /* 0x0000001422207228 */ /* 0x000fca0000000000 */
[----:B------:R-:W-:Y:S01]  /*0a00*/  DFMA R12, R14, R12, UR4 ;  /* 0x000000040e0c7e2b */ /* 0x000fe2000800000c */
[----:B------:R-:W-:Y:S01]  /*0a10*/  UMOV UR4, 0x1852b7af ;  /* 0x1852b7af00047882 */ /* 0x000fe20000000000 */
[----:B------:R-:W-:Y:S01]  /*0a20*/  UMOV UR5, 0x3f56c16c ;  /* 0x3f56c16c00057882 */ /* 0x000fe20000000000 */
[----:B------:R-:W-:-:S05]  /*0a30*/  DFMA R22, R32, -12, R34 ;  /* 0xc02800002016782b */ /* 0x000fca0000000022 */
[----:B------:R-:W-:Y:S01]  /*0a40*/  DFMA R12, R14, R12, UR4 ;  /* 0x000000040e0c7e2b */ /* 0x000fe2000800000c */
[----:B------:R-:W-:Y:S01]  /*0a50*/  UMOV UR4, 0x11122322 ;  /* 0x1112232200047882 */ /* 0x000fe20000000000 */
[----:B------:R-:W-:Y:S01]  /*0a60*/  UMOV UR5, 0x3f811111 ;  /* 0x3f81111100057882 */ /* 0x000fe20000000000 */
[----:B------:R-:W-:Y:S02]  /*0a70*/  DFMA R32, R20, R22, R32 ;  /* 0x000000161420722b */ /* 0x000fe40000000020 */
[----:B------:R-:W-:Y:S01]  /*0a80*/  DADD R20, R28, +INF ;  /* 0x7ff000001c147429 */ /* 0x000fe20000000000 */
[----:B------:R-:W-:Y:S02]  /*0a90*/  FSEL R29, R30, RZ, P2 ;  /* 0x000000ff1e1d7208 */ /* 0x000fe40001000000 */
[----:B------:R-:W-:Y:S01]  /*0aa0*/  DFMA R12, R14, R12, UR4 ;  /* 0x000000040e0c7e2b */ /* 0x000fe2000800000c */
[----:B------:R-:W-:Y:S01]  /*0ab0*/  UMOV UR4, 0x555502a1 ;  /* 0x555502a100047882 */ /* 0x000fe20000000000 */
[----:B------:R-:W-:Y:S01]  /*0ac0*/  UMOV UR5, 0x3fa55555 ;  /* 0x3fa5555500057882 */ /* 0x000fe20000000000 */
[----:B------:R-:W-:-:S04]  /*0ad0*/  FSEL R30, R31, RZ, P2 ;  /* 0x000000ff1f1e7208 */ /* 0x000fc80001000000 */
[----:B------:R-:W-:Y:S01]  /*0ae0*/  FSEL R19, R20, RZ, P3 ;  /* 0x000000ff14137208 */ /* 0x000fe20001800000 */
[----:B------:R-:W-:Y:S01]  /*0af0*/  DFMA R12, R14, R12, UR4 ;  /* 0x000000040e0c7e2b */ /* 0x000fe2000800000c */
[----:B------:R-:W-:Y:S01]  /*0b00*/  UMOV UR4, 0x55555511 ;  /* 0x5555551100047882 */ /* 0x000fe20000000000 */
[----:B------:R-:W-:Y:S01]  /*0b10*/  UMOV UR5, 0x3fc55555 ;  /* 0x3fc5555500057882 */ /* 0x000fe20000000000 */
[----:B------:R-:W-:Y:S02]  /*0b20*/  FSEL R21, R21, RZ, P3 ;  /* 0x000000ff15157208 */ /* 0x000fe40001800000 */
[----:B------:R-:W-:-:S03]  /*0b30*/  FSETP.GEU.AND P3, PT, |R35|, 6.5827683646048100446e-37, PT ;  /* 0x036000002300780b */ /* 0x000fc60003f6e200 */
[----:B------:R-:W-:Y:S01]  /*0b40*/  DFMA R12, R14, R12, UR4 ;  /* 0x000000040e0c7e2b */ /* 0x000fe2000800000c */
[----:B------:R-:W-:Y:S01]  /*0b50*/  UMOV UR4, 0xb ;  /* 0x0000000b00047882 */ /* 0x000fe20000000000 */
[----:B------:R-:W-:-:S06]  /*0b60*/  UMOV UR5, 0x3fe00000 ;  /* 0x3fe0000000057882 */ /* 0x000fcc0000000000 */
[----:B------:R-:W-:-:S08]  /*0b70*/  DFMA R12, R14, R12, UR4 ;  /* 0x000000040e0c7e2b */ /* 0x000fd0000800000c */
[----:B------:R-:W-:-:S08]  /*0b80*/  DFMA R12, R14, R12, 1 ;  /* 0x3ff000000e0c742b */ /* 0x000fd0000000000c */
[----:B------:R-:W-:Y:S01]  /*0b90*/  DFMA R14, R14, R12, 1 ;  /* 0x3ff000000e0e742b */ /* 0x000fe2000000000c */
[----:B------:R-:W-:Y:S01]  /*0ba0*/  FFMA R12, RZ, 2.625, R33 ;  /* 0x40280000ff0c7823 */ /* 0x000fe20000000021 */
[----:B------:R-:W-:-:S04]  /*0bb0*/  SHF.R.S32.HI R13, RZ, 0x1, R6 ;  /* 0x00000001ff0d7819 */ /* 0x000fc80000011406 */
[----:B------:R-:W-:Y:S01]  /*0bc0*/  FSETP.GT.AND P2, PT, |R12|, 1.469367938527859385e-39, PT ;  /* 0x001000000c00780b */ /* 0x000fe20003f44200 */
[----:B------:R-:W-:-:S03]  /*0bd0*/  IMAD.IADD R6, R18, 0x1, -R13 ;  /* 0x0000000112067824 */ /* 0x000fc600078e0a0d */
[--C-:B------:R-:W-:Y:S02]  /*0be0*/  IMAD R13, R13, 0x100000, R15.reuse ;  /* 0x001000000d0d7824 */ /* 0x100fe400078e020f */
[----:B------:R-:W-:Y:S01]  /*0bf0*/  IMAD.MOV.U32 R12, RZ, RZ, R14 ;  /* 0x000000ffff0c7224 */ /* 0x000fe200078e000e */
[----:B------:R-:W-:Y:S01]  /*0c00*/  LEA R7, R6, 0x3ff00000, 0x14 ;  /* 0x3ff0000006077811 */ /* 0x000fe200078ea0ff */
[----:B------:R-:W-:Y:S01]  /*0c10*/  IMAD R31, R18, 0x100000, R15 ;  /* 0x00100000121f7824 */ /* 0x000fe200078e020f */
[----:B------:R-:W-:-:S06]  /*0c20*/  MOV R6, RZ ;  /* 0x000000ff00067202 */ /* 0x000fcc0000000f00 */
[----:B------:R-:W-:Y:S01]  /*0c30*/  DMUL R12, R12, R6 ;  /* 0x000000060c0c7228 */ /* 0x000fe20000000000 */
[----:B------:R-:W-:Y:S10]  /*0c40*/  @P2 BRA P3, `(.L_x_18) ;  /* 0x0000000000142947 */ /* 0x000ff40001800000 */
[----:B------:R-:W-:Y:S01]  /*0c50*/  IMAD.MOV.U32 R36, RZ, RZ, R34 ;  /* 0x000000ffff247224 */ /* 0x000fe200078e0022 */
[----:B------:R-:W-:Y:S01]  /*0c60*/  MOV R32, 0x40280000 ;  /* 0x4028000000207802 */ /* 0x000fe20000000f00 */
[----:B------:R-:W-:Y:S01]  /*0c70*/  IMAD.MOV.U32 R33, RZ, RZ, RZ ;  /* 0x000000ffff217224 */ /* 0x000fe200078e00ff */
[----:B------:R-:W-:-:S07]  /*0c80*/  MOV R34, 0xca0 ;  /* 0x00000ca000227802 */ /* 0x000fce0000000f00 */
[----:B-----5:R-:W-:Y:S05]  /*0c90*/  CALL.REL.NOINC `($__internal_1_$__cuda_sm20_div_rn_f64_full) ;  /* 0x000001b400c07944 */ /* 0x020fea0003c00000 */
.L_x_18:
[----:B------:R0:W5:Y:S01]  /*0ca0*/  LDG.E.64 R6, desc[UR6][R96.64] ;  /* 0x0000000660067981 */ /* 0x000162000c1e1b00 */
[----:B------:R-:W1:Y:S01]  /*0cb0*/  LDC.64 R34, c[0x0][0x3a8] ;  /* 0x0000ea00ff227b82 */ /* 0x000e620000000a00 */
[----:B------:R-:W-:Y:S01]  /*0cc0*/  UMOV UR4, 0x5bc01a37 ;  /* 0x5bc01a3700047882 */ /* 0x000fe20000000000 */
[----:B------:R-:W-:Y:S01]  /*0cd0*/  UMOV UR5, 0x3fa14120 ;  /* 0x3fa1412000057882 */ /* 0x000fe20000000000 */
[----:B------:R-:W-:Y:S01]  /*0ce0*/  UMOV UR8, 0x5bc01a37 ;  /* 0x5bc01a3700087882 */ /* 0x000fe20000000000 */
[----:B------:R-:W-:Y:S01]  /*0cf0*/  UMOV UR9, 0x3fa14120 ;  /* 0x3fa1412000097882 */ /* 0x000fe20000000000 */
[----:B------:R-:W-:Y:S01]  /*0d00*/  IMAD.MOV.U32 R38, RZ, RZ, 0x652b82fe ;  /* 0x652b82feff267424 */ /* 0x000fe200078e00ff */
[----:B------:R-:W-:Y:S01]  /*0d10*/  FSEL R19, R19, R8, P1 ;  /* 0x0000000813137208 */ /* 0x000fe20000800000 */
[----:B------:R-:W-:Y:S01]  /*0d20*/  IMAD.MOV.U32 R39, RZ, RZ, 0x3ff71547 ;  /* 0x3ff71547ff277424 */ /* 0x000fe200078e00ff */
[----:B------:R-:W-:Y:S01]  /*0d30*/  @P0 FSEL R17, R21, R9, P1 ;  /* 0x0000000915110208 */ /* 0x000fe20000800000 */
[----:B------:R-:W-:Y:S01]  /*0d40*/  IMAD.MOV.U32 R54, RZ, RZ, -0x35dec16 ;  /* 0xfca213eaff367424 */ /* 0x000fe200078e00ff */
[----:B------:R-:W-:Y:S01]  /*0d50*/  FSEL R16, R10, R19, !P0 ;  /* 0x000000130a107208 */ /* 0x000fe20004000000 */
[----:B------:R-:W-:Y:S01]  /*0d60*/  IMAD.MOV.U32 R55, RZ, RZ, 0x3e928af3 ;  /* 0x3e928af3ff377424 */ /* 0x000fe200078e00ff */
[C---:B------:R-:W-:Y:S01]  /*0d70*/  DADD R18, R32.reuse, +INF ;  /* 0x7ff0000020127429 */ /* 0x040fe20000000000 */
[C---:B------:R-:W-:Y:S01]  /*0d80*/  FSETP.GEU.AND P1, PT, |R33|.reuse, 4.1917929649353027344, PT ;  /* 0x4086232b2100780b */ /* 0x040fe20003f2e200 */
[C---:B------:R-:W-:Y:S01]  /*0d90*/  DFMA R26, R32.reuse, R38, 6.75539944105574400000e+15 ;  /* 0x43380000201a742b */ /* 0x040fe20000000026 */
[----:B------:R-:W-:Y:S01]  /*0da0*/  FSETP.GEU.AND P0, PT, |R33|, 4.2275390625, PT ;  /* 0x408748002100780b */ /* 0x000fe20003f0e200 */
[----:B------:R-:W-:Y:S01]  /*0db0*/  DSETP.GEU.AND P2, PT, R32, RZ, PT ;  /* 0x000000ff2000722a */ /* 0x000fe20003f4e000 */
[----:B-----5:R-:W-:-:S05]  /*0dc0*/  VIADD R102, R2, 0x2c3e28 ;  /* 0x002c3e2802667836 */ /* 0x020fca0000000000 */
[----:B------:R-:W-:Y:S01]  /*0dd0*/  FSEL R28, R18, RZ, P2 ;  /* 0x000000ff121c7208 */ /* 0x000fe20001000000 */
[----:B-1----:R-:W-:-:S08]  /*0de0*/  DADD R22, R34, 10.5 ;  /* 0x4025000022167429 */ /* 0x002fd00000000000 */
[C---:B------:R-:W-:Y:S01]  /*0df0*/  DMUL R36, R22.reuse, UR4 ;  /* 0x0000000416247c28 */ /* 0x040fe20008000000 */
[----:B------:R-:W-:Y:S01]  /*0e00*/  UMOV UR4, 0xfefa39ef ;  /* 0xfefa39ef00047882 */ /* 0x000fe20000000000 */
[----:B------:R-:W-:Y:S01]  /*0e10*/  DMUL R22, R22, -UR8 ;  /* 0x8000000816167c28 */ /* 0x000fe20008000000 */
[----:B------:R-:W-:Y:S01]  /*0e20*/  UMOV UR5, 0x3fe62e42 ;  /* 0x3fe62e4200057882 */ /* 0x000fe20000000000 */
[----:B------:R-:W-:Y:S01]  /*0e30*/  UMOV UR8, 0x62401315 ;  /* 0x6240131500087882 */ /* 0x000fe20000000000 */
[----:B------:R-:W-:-:S05]  /*0e40*/  UMOV UR9, 0x3ec71dee ;  /* 0x3ec71dee00097882 */ /* 0x000fca0000000000 */
[----:B------:R-:W-:Y:S02]  /*0e50*/  DMUL R36, R36, R22 ;  /* 0x0000001624247228 */ /* 0x000fe40000000000 */
[----:B------:R-:W-:Y:S01]  /*0e60*/  DADD R22, R26, -6.75539944105574400000e+15 ;  /* 0xc33800001a167429 */ /* 0x000fe20000000000 */
[----:B------:R-:W-:-:S05]  /*0e70*/  FSEL R27, R19, RZ, P2 ;  /* 0x000000ff131b7208 */ /* 0x000fca0001000000 */
[----:B------:R-:W-:Y:S02]  /*0e80*/  DFMA R38, R36, R38, 6.75539944105574400000e+15 ;  /* 0x433800002426742b */ /* 0x000fe40000000026 */
[----:B------:R-:W-:Y:S01]  /*0e90*/  DFMA R44, R22, -UR4, R32 ;  /* 0x80000004162c7c2b */ /* 0x000fe20008000020 */
[C---:B------:R-:W-:Y:S02]  /*0ea0*/  FSETP.GEU.AND P2, PT, |R37|.reuse, 4.1917929649353027344, PT ;  /* 0x4086232b2500780b */ /* 0x040fe40003f4e200 */
[----:B------:R-:W-:-:S03]  /*0eb0*/  FSETP.GEU.AND P5, PT, |R37|, 4.2275390625, PT ;  /* 0x408748002500780b */ /* 0x000fc60003fae200 */
[----:B------:R-:W-:Y:S02]  /*0ec0*/  DADD R48, R38, -6.75539944105574400000e+15 ;  /* 0xc338000026307429 */ /* 0x000fe40000000000 */
[----:B------:R-:W-:-:S04]  /*0ed0*/  LEA.HI R18, R38, R38, RZ, 0x1 ;  /* 0x0000002626127211 */ /* 0x000fc800078f08ff */
[----:B------:R-:W-:Y:S02]  /*0ee0*/  SHF.R.S32.HI R33, RZ, 0x1, R18 ;  /* 0x00000001ff217819 */ /* 0x000fe40000011412 */
[----:B------:R-:W-:Y:S01]  /*0ef0*/  DFMA R50, R48, -UR4, R36 ;  /* 0x8000000430327c2b */ /* 0x000fe20008000024 */
[----:B------:R-:W-:Y:S01]  /*0f00*/  UMOV UR4, 0x3b39803f ;  /* 0x3b39803f00047882 */ /* 0x000fe20000000000 */
[----:B------:R-:W-:Y:S01]  /*0f10*/  UMOV UR5, 0x3c7abc9e ;  /* 0x3c7abc9e00057882 */ /* 0x000fe20000000000 */
[----:B------:R-:W-:Y:S01]  /*0f20*/  IMAD.IADD R39, R38, 0x1, -R33 ;  /* 0x0000000126277824 */ /* 0x000fe200078e0a21 */
[----:B------:R-:W-:-:S04]  /*0f30*/  DFMA R46, R22, -UR4, R44 ;  /* 0x80000004162e7c2b */ /* 0x000fc8000800002c */
[----:B------:R-:W-:Y:S01]  /*0f40*/  DFMA R22, R48, -UR4, R50 ;  /* 0x8000000430167c2b */ /* 0x000fe20008000032 */
[----:B------:R-:W-:Y:S01]  /*0f50*/  UMOV UR4, 0x69ce2bdf ;  /* 0x69ce2bdf00047882 */ /* 0x000fe20000000000 */
[----:B------:R-:W-:Y:S01]  /*0f60*/  UMOV UR5, 0x3e5ade15 ;  /* 0x3e5ade1500057882 */ /* 0x000fe20000000000 */
[----:B------:R-:W-:Y:S01]  /*0f70*/  LEA R39, R39, 0x3ff00000, 0x14 ;  /* 0x3ff0000027277811 */ /* 0x000fe200078ea0ff */
[----:B------:R-:W-:-:S04]  /*0f80*/  DFMA R44, R46, UR4, R54 ;  /* 0x000000042e2c7c2b */ /* 0x000fc80008000036 */
[----:B------:R-:W-:Y:S01]  /*0f90*/  DFMA R48, R22, UR4, R54 ;  /* 0x0000000416307c2b */ /* 0x000fe20008000036 */
[----:B------:R-:W-:Y:S01]  /*0fa0*/  UMOV UR4, 0x7c89eb71 ;  /* 0x7c89eb7100047882 */ /* 0x000fe20000000000 */
[----:B------:R-:W-:Y:S02]  /*0fb0*/  UMOV UR5, 0x3efa0199 ;  /* 0x3efa019900057882 */ /* 0x000fe40000000000 */
[----:B------:R-:W-:-:S04]  /*0fc0*/  DFMA R44, R46, R44, UR8 ;  /* 0x000000082e2c7e2b */ /* 0x000fc8000800002c */
[----:B------:R-:W-:Y:S01]  /*0fd0*/  DFMA R48, R22, R48, UR8 ;  /* 0x0000000816307e2b */ /* 0x000fe20008000030 */
        /* <DEDUP_REMOVED lines=10> */
[----:B------:R-:W-:Y:S02]  /*1080*/  DFMA R8, R46, R44, UR4 ;  /* 0x000000042e087e2b */ /* 0x000fe4000800002c */
[----:B------:R-:W-:Y:S02]  /*1090*/  DADD R44, R16, 1 ;  /* 0x3ff00000102c7429 */ /* 0x000fe40000000000 */
[----:B------:R-:W-:Y:S01]  /*10a0*/  DFMA R48, R22, R48, UR4 ;  /* 0x0000000416307e2b */ /* 0x000fe20008000030 */
[----:B------:R-:W-:Y:S01]  /*10b0*/  UMOV UR4, 0x555502a1 ;  /* 0x555502a100047882 */ /* 0x000fe20000000000 */
[----:B------:R-:W-:-:S02]  /*10c0*/  UMOV UR5, 0x3fa55555 ;  /* 0x3fa5555500057882 */ /* 0x000fc40000000000 */
[----:B------:R-:W-:Y:S01]  /*10d0*/  DFMA R8, R46, R8, UR8 ;  /* 0x000000082e087e2b */ /* 0x000fe20008000008 */
[----:B------:R-:W1:Y:S03]  /*10e0*/  MUFU.RCP64H R21, R45 ;  /* 0x0000002d00157308 */ /* 0x000e660000001800 */
[----:B------:R-:W-:Y:S01]  /*10f0*/  DFMA R48, R22, R48, UR8 ;  /* 0x0000000816307e2b */ /* 0x000fe20008000030 */
[----:B------:R-:W-:Y:S01]  /*1100*/  IADD3 R20, PT, PT, R45, 0x300402, RZ ;  /* 0x003004022d147810 */ /* 0x000fe20007ffe0ff */
[----:B------:R-:W-:Y:S01]  /*1110*/  UMOV UR8, 0x55555511 ;  /* 0x5555551100087882 */ /* 0x000fe20000000000 */
[----:B------:R-:W-:Y:S01]  /*1120*/  UMOV UR9, 0x3fc55555 ;  /* 0x3fc5555500097882 */ /* 0x000fe20000000000 */
[----:B------:R-:W-:Y:S01]  /*1130*/  DFMA R8, R46, R8, UR4 ;  /* 0x000000042e087e2b */ /* 0x000fe20008000008 */
[----:B------:R-:W-:-:S03]  /*1140*/  FSETP.GEU.AND P3, PT, |R20|, 5.8789094863358348022e-39, PT ;  /* 0x004004021400780b */ /* 0x000fc60003f6e200 */
[----:B------:R-:W-:Y:S01]  /*1150*/  DFMA R48, R22, R48, UR4 ;  /* 0x0000000416307e2b */ /* 0x000fe20008000030 */
[----:B------:R-:W-:Y:S01]  /*1160*/  UMOV UR4, 0xb ;  /* 0x0000000b00047882 */ /* 0x000fe20000000000 */
[----:B------:R-:W-:Y:S02]  /*1170*/  UMOV UR5, 0x3fe00000 ;  /* 0x3fe0000000057882 */ /* 0x000fe40000000000 */
[----:B------:R-:W-:Y:S02]  /*1180*/  DFMA R8, R46, R8, UR8 ;  /* 0x000000082e087e2b */ /* 0x000fe40008000008 */
[----:B-1----:R-:W-:Y:S02]  /*1190*/  DFMA R10, -R44, R20, 1 ;  /* 0x3ff000002c0a742b */ /* 0x002fe40000000114 */
[----:B------:R-:W-:-:S04]  /*11a0*/  DFMA R48, R22, R48, UR8 ;  /* 0x0000000816307e2b */ /* 0x000fc80008000030 */
[----:B------:R-:W-:Y:S02]  /*11b0*/  DFMA R8, R46, R8, UR4 ;  /* 0x000000042e087e2b */ /* 0x000fe40008000008 */
[----:B------:R-:W-:Y:S02]  /*11c0*/  DFMA R10, R10, R10, R10 ;  /* 0x0000000a0a0a722b */ /* 0x000fe4000000000a */
[----:B------:R-:W-:Y:S01]  /*11d0*/  DFMA R48, R22, R48, UR4 ;  /* 0x0000000416307e2b */ /* 0x000fe20008000030 */
[----:B------:R-:W-:Y:S01]  /*11e0*/  UMOV UR4, 0x1eb851ec ;  /* 0x1eb851ec00047882 */ /* 0x000fe20000000000 */
[----:B------:R-:W-:Y:S02]  /*11f0*/  UMOV UR5, 0x3fa1eb85 ;  /* 0x3fa1eb8500057882 */ /* 0x000fe40000000000 */
[----:B------:R-:W-:Y:S02]  /*1200*/  DFMA R8, R46, R8, 1 ;  /* 0x3ff000002e08742b */ /* 0x000fe40000000008 */
[----:B------:R-:W-:-:S02]  /*1210*/  DFMA R50, R20, R10, R20 ;  /* 0x0000000a1432722b */ /* 0x000fc40000000014 */
[----:B------:R-:W-:Y:S01]  /*1220*/  DFMA R48, R22, R48, 1 ;  /* 0x3ff000001630742b */ /* 0x000fe20000000030 */
[C---:B------:R-:W-:Y:S02]  /*1230*/  LEA.HI R21, R26.reuse, R26, RZ, 0x1 ;  /* 0x0000001a1a157211 */ /* 0x040fe400078f08ff */
[----:B------:R-:W-:Y:S01]  /*1240*/  MOV R20, RZ ;  /* 0x000000ff00147202 */ /* 0x000fe20000000f00 */
[----:B------:R-:W-:Y:S01]  /*1250*/  DFMA R10, R46, R8, 1 ;  /* 0x3ff000002e0a742b */ /* 0x000fe20000000008 */
[----:B------:R-:W-:Y:S01]  /*1260*/  SHF.R.S32.HI R25, RZ, 0x1, R21 ;  /* 0x00000001ff197819 */ /* 0x000fe20000011415 */
[----:B------:R-:W-:Y:S02]  /*1270*/  DFMA R8, -R44, R50, 1 ;  /* 0x3ff000002c08742b */ /* 0x000fe40000000132 */
[----:B------:R-:W-:Y:S02]  /*1280*/  DFMA R22, R22, R48, 1 ;  /* 0x3ff000001616742b */ /* 0x000fe40000000030 */
[----:B------:R-:W-:-:S04]  /*1290*/  IMAD.IADD R21, R26, 0x1, -R25 ;  /* 0x000000011a157824 */ /* 0x000fc800078e0a19 */
[----:B------:R-:W-:Y:S01]  /*12a0*/  DFMA R18, R50, R8, R50 ;  /* 0x000000083212722b */ /* 0x000fe20000000032 */
[----:B------:R-:W-:Y:S01]  /*12b0*/  LEA R21, R21, 0x3ff00000, 0x14 ;  /* 0x3ff0000015157811 */ /* 0x000fe200078ea0ff */
[----:B------:R-:W-:Y:S02]  /*12c0*/  IMAD R9, R25, 0x100000, R11 ;  /* 0x0010000019097824 */ /* 0x000fe400078e020b */
[----:B------:R-:W-:Y:S01]  /*12d0*/  IMAD.MOV.U32 R8, RZ, RZ, R10 ;  /* 0x000000ffff087224 */ /* 0x000fe200078e000a */
[----:B------:R-:W-:Y:S01]  /*12e0*/  MOV R32, R22 ;  /* 0x0000001600207202 */ /* 0x000fe20000000f00 */
[--C-:B------:R-:W-:Y:S02]  /*12f0*/  IMAD R25, R38, 0x100000, R23.reuse ;  /* 0x0010000026197824 */ /* 0x100fe400078e0217 */
[----:B------:R-:W-:Y:S02]  /*1300*/  IMAD R33, R33, 0x100000, R23 ;  /* 0x0010000021217824 */ /* 0x000fe400078e0217 */
[----:B------:R-:W-:Y:S01]  /*1310*/  IMAD.MOV.U32 R38, RZ, RZ, RZ ;  /* 0x000000ffff267224 */ /* 0x000fe200078e00ff */
[----:B------:R-:W-:Y:S01]  /*1320*/  DMUL R8, R8, R20 ;  /* 0x0000001408087228 */ /* 0x000fe20000000000 */
[----:B------:R-:W-:-:S04]  /*1330*/  IMAD R26, R26, 0x100000, R11 ;  /* 0x001000001a1a7824 */ /* 0x000fc800078e020b */
[----:B------:R-:W-:Y:S02]  /*1340*/  DMUL R20, R32, R38 ;  /* 0x0000002620147228 */ /* 0x000fe40000000000 */
[----:B------:R-:W-:Y:S01]  /*1350*/  DMUL R38, R34, UR4 ;  /* 0x0000000422267c28 */ /* 0x000fe20008000000 */
[----:B0-----:R-:W-:Y:S10]  /*1360*/  @P3 BRA `(.L_x_19) ;  /* 0x0000000000183947 */ /* 0x001ff40003800000 */
[----:B------:R-:W-:Y:S02]  /*1370*/  LOP3.LUT R18, R45, 0x7fffffff, RZ, 0xc0, !PT ;  /* 0x7fffffff2d127812 */ /* 0x000fe400078ec0ff */
[----:B------:R-:W-:-:S03]  /*1380*/  MOV R40, 0x13b0 ;  /* 0x000013b000287802 */ /* 0x000fc60000000f00 */
[----:B------:R-:W-:-:S07]  /*1390*/  VIADD R37, R18, 0xfff00000 ;  /* 0xfff0000012257836 */ /* 0x000fce0000000000 */
[----:B------:R-:W-:Y:S05]  /*13a0*/  CALL.REL.NOINC `($__internal_0_$__cuda_sm20_dblrcp_rn_slowpath_v3) ;  /* 0x000001ac00507944 */ /* 0x000fea0003c00000 */
[----:B------:R-:W-:Y:S02]  /*13b0*/  IMAD.MOV.U32 R18, RZ, RZ, R34 ;  /* 0x000000ffff127224 */ /* 0x000fe400078e0022 */
[----:B------:R-:W-:-:S07]  /*13c0*/  IMAD.MOV.U32 R19, RZ, RZ, R35 ;  /* 0x000000ffff137224 */ /* 0x000fce00078e0023 */
.L_x_19:
[----:B------:R-:W0:Y:S01]  /*13d0*/  MUFU.RCP64H R33, R39 ;  /* 0x0000002700217308 */ /* 0x000e220000001800 */
[----:B------:R-:W-:-:S06]  /*13e0*/  MOV R32, 0x1 ;  /* 0x0000000100207802 */ /* 0x000fcc0000000f00 */
[----:B0-----:R-:W-:-:S08]  /*13f0*/  DFMA R34, R32, -R38, 1 ;  /* 0x3ff000002022742b */ /* 0x001fd00000000826 */
[----:B------:R-:W-:-:S08]  /*1400*/  DFMA R34, R34, R34, R34 ;  /* 0x000000222222722b */ /* 0x000fd00000000022 */
[----:B------:R-:W-:Y:S02]  /*1410*/  DFMA R32, R32, R34, R32 ;  /* 0x000000222020722b */ /* 0x000fe40000000020 */
[----:B------:R-:W-:-:S06]  /*1420*/  DADD R34, -R16, 1 ;  /* 0x3ff0000010227429 */ /* 0x000fcc0000000100 */
[----:B------:R-:W-:-:S04]  /*1430*/  DFMA R36, R32, -R38, 1 ;  /* 0x3ff000002024742b */ /* 0x000fc80000000826 */
[----:B------:R-:W-:-:S04]  /*1440*/  FSETP.GEU.AND P3, PT, |R35|, 6.5827683646048100446e-37, PT ;  /* 0x036000002300780b */ /* 0x000fc80003f6e200 */
[----:B------:R-:W-:-:S08]  /*1450*/  DFMA R32, R32, R36, R32 ;  /* 0x000000242020722b */ /* 0x000fd00000000020 */
[----:B------:R-:W-:-:S08]  /*1460*/  DMUL R16, R34, R32 ;  /* 0x0000002022107228 */ /* 0x000fd00000000000 */
[----:B------:R-:W-:-:S08]  /*1470*/  DFMA R36, R16, -R38, R34 ;  /* 0x800000261024722b */ /* 0x000fd00000000022 */
[----:B------:R-:W-:-:S10]  /*1480*/  DFMA R32, R32, R36, R16 ;  /* 0x000000242020722b */ /* 0x000fd40000000010 */
[----:B------:R-:W-:-:S05]  /*1490*/  FFMA R16, RZ, R39, R33 ;  /* 0x00000027ff107223 */ /* 0x000fca0000000021 */
[----:B------:R-:W-:-:S13]  /*14a0*/  FSETP.GT.AND P4, PT, |R16|, 1.469367938527859385e-39, PT ;  /* 0x001000001000780b */ /* 0x000fda0003f84200 */
[----:B------:R-:W-:Y:S05]  /*14b0*/  @P4 BRA P3, `(.L_x_20) ;  /* 0x0000000000144947 */ /* 0x000fea0001800000 */
[----:B------:R-:W-:Y:S01]  /*14c0*/  IMAD.MOV.U32 R36, RZ, RZ, R34 ;  /* 0x000000ffff247224 */ /* 0x000fe200078e0022 */
[----:B------:R-:W-:Y:S01]  /*14d0*/  MOV R34, 0x1510 ;  /* 0x0000151000227802 */ /* 0x000fe20000000f00 */
[----:B------:R-:W-:Y:S02]  /*14e0*/  IMAD.MOV.U32 R33, RZ, RZ, R38 ;  /* 0x000000ffff217224 */ /* 0x000fe400078e0026 */
[----:B------:R-:W-:-:S07]  /*14f0*/  IMAD.MOV.U32 R32, RZ, RZ, R39 ;  /* 0x000000ffff207224 */ /* 0x000fce00078e0027 */
[----:B------:R-:W-:Y:S05]  /*1500*/  CALL.REL.NOINC `($__internal_1_$__cuda_sm20_div_rn_f64_full) ;  /* 0x000001ac00a47944 */ /* 0x000fea0003c00000 */
.L_x_20:
[----:B------:R-:W-:Y:S01]  /*1510*/  DMUL R36, R32, R18 ;  /* 0x0000001220247228 */ /* 0x000fe20000000000 */
[----:B------:R-:W-:Y:S05]  /*1520*/  BSSY.RECONVERGENT B0, `(.L_x_21) ;  /* 0x0000012000007945 */ /* 0x000fea0003800200 */
[----:B------:R-:W0:Y:S04]  /*1530*/  MUFU.RCP64H R33, R37 ;  /* 0x0000002500217308 */ /* 0x000e280000001800 */
[----:B------:R-:W-:-:S05]  /*1540*/  VIADD R32, R37, 0x300402 ;  /* 0x0030040225207836 */ /* 0x000fca0000000000 */
[----:B------:R-:W-:Y:S01]  /*1550*/  FSETP.GEU.AND P3, PT, |R32|, 5.8789094863358348022e-39, PT ;  /* 0x004004022000780b */ /* 0x000fe20003f6e200 */
[----:B0-----:R-:W-:-:S08]  /*1560*/  DFMA R16, -R36, R32, 1 ;  /* 0x3ff000002410742b */ /* 0x001fd00000000120 */
[----:B------:R-:W-:-:S08]  /*1570*/  DFMA R16, R16, R16, R16 ;  /* 0x000000101010722b */ /* 0x000fd00000000010 */
[----:B------:R-:W-:-:S08]  /*1580*/  DFMA R16, R32, R16, R32 ;  /* 0x000000102010722b */ /* 0x000fd00000000020 */
[----:B------:R-:W-:-:S08]  /*1590*/  DFMA R34, -R36, R16, 1 ;  /* 0x3ff000002422742b */ /* 0x000fd00000000110 */
[----:B------:R-:W-:Y:S01]  /*15a0*/  DFMA R16, R16, R34, R16 ;  /* 0x000000221010722b */ /* 0x000fe20000000010 */
[----:B------:R-:W-:Y:S10]  /*15b0*/  @P3 BRA `(.L_x_22) ;  /* 0x0000000000203947 */ /* 0x000ff40003800000 */
[----:B------:R-:W-:Y:S01]  /*15c0*/  LOP3.LUT R16, R37, 0x7fffffff, RZ, 0xc0, !PT ;  /* 0x7fffffff25107812 */ /* 0x000fe200078ec0ff */
[----:B------:R-:W-:Y:S01]  /*15d0*/  IMAD.MOV.U32 R45, RZ, RZ, R37 ;  /* 0x000000ffff2d7224 */ /* 0x000fe200078e0025 */
[----:B------:R-:W-:Y:S02]  /*15e0*/  MOV R44, R36 ;  /* 0x00000024002c7202 */ /* 0x000fe40000000f00 */
[----:B------:R-:W-:Y:S01]  /*15f0*/  MOV R40, 0x1620 ;  /* 0x0000162000287802 */ /* 0x000fe20000000f00 */
[----:B------:R-:W-:-:S07]  /*1600*/  VIADD R37, R16, 0xfff00000 ;  /* 0xfff0000010257836 */ /* 0x000fce0000000000 */
[----:B------:R-:W-:Y:S05]  /*1610*/  CALL.REL.NOINC `($__internal_0_$__cuda_sm20_dblrcp_rn_slowpath_v3) ;  /* 0x000001a800b47944 */ /* 0x000fea0003c00000 */
[----:B------:R-:W-:Y:S02]  /*1620*/  IMAD.MOV.U32 R16, RZ, RZ, R34 ;  /* 0x000000ffff107224 */ /* 0x000fe400078e0022 */
[----:B------:R-:W-:-:S07]  /*1630*/  IMAD.MOV.U32 R17, RZ, RZ, R35 ;  /* 0x000000ffff117224 */ /* 0x000fce00078e0023 */
.L_x_22:
[----:B------:R-:W-:Y:S05]  /*1640*/  BSYNC.RECONVERGENT B0 ;  /* 0x0000000000007941 */ /* 0x000fea0003800200 */
.L_x_21:
[----:B------:R-:W0:Y:S01]  /*1650*/  MUFU.RCP64H R33, R19 ;  /* 0x0000001300217308 */ /* 0x000e220000001800 */
[----:B------:R-:W-:Y:S01]  /*1660*/  MOV R32, 0x1 ;  /* 0x0000000100207802 */ /* 0x000fe20000000f00 */
[----:B------:R-:W-:Y:S01]  /*1670*/  UMOV UR4, 0x1eb851ec ;  /* 0x1eb851ec00047882 */ /* 0x000fe20000000000 */
[----:B------:R-:W-:Y:S01]  /*1680*/  UMOV UR5, 0x3fd1eb85 ;  /* 0x3fd1eb8500057882 */ /* 0x000fe20000000000 */
[----:B------:R-:W-:Y:S03]  /*1690*/  BSSY.RECONVERGENT B0, `(.L_x_23) ;  /* 0x0000012000007945 */ /* 0x000fe60003800200 */
[----:B0-----:R-:W-:-:S08]  /*16a0*/  DFMA R34, R32, -R18, 1 ;  /* 0x3ff000002022742b */ /* 0x001fd00000000812 */
[----:B------:R-:W-:-:S08]  /*16b0*/  DFMA R34, R34, R34, R34 ;  /* 0x000000222222722b */ /* 0x000fd00000000022 */
[----:B------:R-:W-:-:S08]  /*16c0*/  DFMA R34, R32, R34, R32 ;  /* 0x000000222022722b */ /* 0x000fd00000000020 */
[----:B------:R-:W-:-:S08]  /*16d0*/  DFMA R32, R34, -R18, 1 ;  /* 0x3ff000002220742b */ /* 0x000fd00000000812 */
[----:B------:R-:W-:-:S08]  /*16e0*/  DFMA R32, R34, R32, R34 ;  /* 0x000000202220722b */ /* 0x000fd00000000022 */
[----:B------:R-:W-:-:S08]  /*16f0*/  DMUL R34, R32, UR4 ;  /* 0x0000000420227c28 */ /* 0x000fd00008000000 */
[----:B------:R-:W-:-:S08]  /*1700*/  DFMA R36, R34, -R18, UR4 ;  /* 0x0000000422247e2b */ /* 0x000fd00008000812 */
[----:B------:R-:W-:-:S10]  /*1710*/  DFMA R32, R32, R36, R34 ;  /* 0x000000242020722b */ /* 0x000fd40000000022 */
[----:B------:R-:W-:-:S05]  /*1720*/  FFMA R34, RZ, R19, R33 ;  /* 0x00000013ff227223 */ /* 0x000fca0000000021 */
[----:B------:R-:W-:-:S13]  /*1730*/  FSETP.GT.AND P3, PT, |R34|, 1.469367938527859385e-39, PT ;  /* 0x001000002200780b */ /* 0x000fda0003f64200 */
[----:B------:R-:W-:Y:S05]  /*1740*/  @P3 BRA `(.L_x_24) ;  /* 0x0000000000183947 */ /* 0x000fea0003800000 */
[----:B------:R-:W-:Y:S01]  /*1750*/  IMAD.MOV.U32 R36, RZ, RZ, 0x1eb851ec ;  /* 0x1eb851ecff247424 */ /* 0x000fe200078e00ff */
[----:B------:R-:W-:Y:S01]  /*1760*/  MOV R34, 0x17b0 ;  /* 0x000017b000227802 */ /* 0x000fe20000000f00 */
[----:B------:R-:W-:Y:S02]  /*1770*/  IMAD.MOV.U32 R35, RZ, RZ, 0x3fd1eb85 ;  /* 0x3fd1eb85ff237424 */ /* 0x000fe400078e00ff */
[----:B------:R-:W-:Y:S02]  /*1780*/  IMAD.MOV.U32 R33, RZ, RZ, R18 ;  /* 0x000000ffff217224 */ /* 0x000fe400078e0012 */
[----:B------:R-:W-:-:S07]  /*1790*/  IMAD.MOV.U32 R32, RZ, RZ, R19 ;  /* 0x000000ffff207224 */ /* 0x000fce00078e0013 */
[----:B------:R-:W-:Y:S05]  /*17a0*/  CALL.REL.NOINC `($__internal_1_$__cuda_sm20_div_rn_f64_full) ;  /* 0x000001a800fc7944 */ /* 0x000fea0003c00000 */
.L_x_24:
[----:B------:R-:W-:Y:S05]  /*17b0*/  BSYNC.RECONVERGENT B0 ;  /* 0x0000000000007941 */ /* 0x000fea0003800200 */
.L_x_23:
[----:B------:R-:W-:Y:S01]  /*17c0*/  ISETP.NE.AND P3, PT, R41, RZ, PT ;  /* 0x000000ff2900720c */ /* 0x000fe20003f65270 */
[----:B------:R-:W-:Y:S01]  /*17d0*/  BSSY.RECONVERGENT B0, `(.L_x_25) ;  /* 0x0000017000007945 */ /* 0x000fe20003800200 */
[----:B------:R-:W-:Y:S02]  /*17e0*/  FSEL R29, R29, R12, P6 ;  /* 0x0000000c1d1d7208 */ /* 0x000fe40003000000 */
[----:B------:R-:W-:-:S09]  /*17f0*/  ISETP.NE.AND P4, PT, R42, RZ, PT ;  /* 0x000000ff2a00720c */ /* 0x000fd20003f85270 */
[----:B------:R-:W-:Y:S02]  /*1800*/  @P3 FSEL R31, R30, R13, P6 ;  /* 0x0000000d1e1f3208 */ /* 0x000fe40003000000 */
[----:B------:R-:W-:-:S06]  /*1810*/  FSEL R30, R14, R29, !P3 ;  /* 0x0000001d0e1e7208 */ /* 0x000fcc0005800000 */
[----:B------:R-:W-:-:S06]  /*1820*/  DADD R36, R30, 1 ;  /* 0x3ff000001e247429 */ /* 0x000fcc0000000000 */
[----:B------:R-:W0:Y:S04]  /*1830*/  MUFU.RCP64H R13, R37 ;  /* 0x00000025000d7308 */ /* 0x000e280000001800 */
[----:B------:R-:W-:-:S04]  /*1840*/  IADD3 R12, PT, PT, R37, 0x300402, RZ ;  /* 0x00300402250c7810 */ /* 0x000fc80007ffe0ff */
[----:B------:R-:W-:Y:S02]  /*1850*/  FSETP.GEU.AND P3, PT, |R12|, 5.8789094863358348022e-39, PT ;  /* 0x004004020c00780b */ /* 0x000fe40003f6e200 */
[----:B0-----:R-:W-:-:S08]  /*1860*/  DFMA R14, -R36, R12, 1 ;  /* 0x3ff00000240e742b */ /* 0x001fd0000000010c */
[----:B------:R-:W-:-:S08]  /*1870*/  DFMA R14, R14, R14, R14 ;  /* 0x0000000e0e0e722b */ /* 0x000fd0000000000e */
[----:B------:R-:W-:Y:S01]  /*1880*/  DFMA R14, R12, R14, R12 ;  /* 0x0000000e0c0e722b */ /* 0x000fe2000000000c */
[----:B------:R-:W-:Y:S02]  /*1890*/  FSEL R12, R32, R16, !P4 ;  /* 0x00000010200c7208 */ /* 0x000fe40006000000 */
[----:B------:R-:W-:-:S05]  /*18a0*/  FSEL R13, R33, R17, !P4 ;  /* 0x00000011210d7208 */ /* 0x000fca0006000000 */
[----:B------:R-:W-:-:S08]  /*18b0*/  DFMA R30, -R36, R14, 1 ;  /* 0x3ff00000241e742b */ /* 0x000fd0000000010e */
[----:B------:R-:W-:Y:S01]  /*18c0*/  DFMA R34, R14, R30, R14 ;  /* 0x0000001e0e22722b */ /* 0x000fe2000000000e */
[----:B------:R-:W-:Y:S10]  /*18d0*/  @P3 BRA `(.L_x_26) ;  /* 0x0000000000183947 */ /* 0x000ff40003800000 */
[----:B------:R-:W-:Y:S01]  /*18e0*/  LOP3.LUT R14, R37, 0x7fffffff, RZ, 0xc0, !PT ;  /* 0x7fffffff250e7812 */ /* 0x000fe200078ec0ff */
[----:B------:R-:W-:Y:S01]  /*18f0*/  IMAD.MOV.U32 R45, RZ, RZ, R37 ;  /* 0x000000ffff2d7224 */ /* 0x000fe200078e0025 */
[----:B------:R-:W-:Y:S01]  /*1900*/  MOV R40, 0x1940 ;  /* 0x0000194000287802 */ /* 0x000fe20000000f00 */
[----:B------:R-:W-:Y:S02]  /*1910*/  IMAD.MOV.U32 R44, RZ, RZ, R36 ;  /* 0x000000ffff2c7224 */ /* 0x000fe400078e0024 */
[----:B------:R-:W-:-:S07]  /*1920*/  VIADD R37, R14, 0xfff00000 ;  /* 0xfff000000e257836 */ /* 0x000fce0000000000 */
[----:B------:R-:W-:Y:S05]  /*1930*/  CALL.REL.NOINC `($__internal_0_$__cuda_sm20_dblrcp_rn_slowpath_v3) ;  /* 0x000001a400ec7944 */ /* 0x000fea0003c00000 */
.L_x_26:
[----:B------:R-:W-:Y:S05]  /*1940*/  BSYNC.RECONVERGENT B0 ;  /* 0x0000000000007941 */ /* 0x000fea0003800200 */
.L_x_25:
[----:B------:R-:W-:Y:S01]  /*1950*/  FSEL R11, R28, R8, P0 ;  /* 0x000000081c0b7208 */ /* 0x000fe20000000000 */
[----:B------:R-:W0:Y:S01]  /*1960*/  LDC.64 R16, c[0x0][0x3a8] ;  /* 0x0000ea00ff107b82 */ /* 0x000e220000000a00 */
[----:B------:R-:W-:Y:S01]  /*1970*/  @P1 FSEL R26, R27, R9, P0 ;  /* 0x000000091b1a1208 */ /* 0x000fe20000000000 */
[----:B------:R-:W-:Y:S01]  /*1980*/  UMOV UR4, 0x5bc01a37 ;  /* 0x5bc01a3700047882 */ /* 0x000fe20000000000 */
[----:B------:R-:W-:Y:S01]  /*1990*/  FSEL R10, R10, R11, !P1 ;  /* 0x0000000b0a0a7208 */ /* 0x000fe20004800000 */
[----:B------:R-:W-:Y:S01]  /*19a0*/  UMOV UR5, 0x3fa14120 ;  /* 0x3fa1412000057882 */ /* 0x000fe20000000000 */
[----:B------:R-:W-:Y:S01]  /*19b0*/  MOV R8, 0x1 ;  /* 0x0000000100087802 */ /* 0x000fe20000000f00 */
[----:B------:R-:W-:Y:S01]  /*19c0*/  IMAD.MOV.U32 R11, RZ, RZ, R26 ;  /* 0x000000ffff0b7224 */ /* 0x000fe200078e001a */
[----:B------:R-:W-:Y:S01]  /*19d0*/  UMOV UR8, 0x5bc01a37 ;  /* 0x5bc01a3700087882 */ /* 0x000fe20000000000 */
[----:B------:R-:W-:Y:S01]  /*19e0*/  UMOV UR9, 0x3fa14120 ;  /* 0x3fa1412000097882 */ /* 0x000fe20000000000 */
[----:B------:R-:W-:Y:S01]  /*19f0*/  FSETP.GEU.AND P3, PT, |R35|, 6.5827683646048100446e-37, PT ;  /* 0x036000002300780b */ /* 0x000fe20003f6e200 */
[----:B------:R-:W-:Y:S02]  /*1a00*/  BSSY.RECONVERGENT B0, `(.L_x_27) ;  /* 0x000001b000007945 */ /* 0x000fe40003800200 */
[----:B------:R-:W-:-:S06]  /*1a10*/  DADD R14, R10, 1 ;  /* 0x3ff000000a0e7429 */ /* 0x000fcc0000000000 */
[----:B------:R-:W1:Y:S01]  /*1a20*/  MUFU.RCP64H R9, R15 ;  /* 0x0000000f00097308 */ /* 0x000e620000001800 */
[----:B0-----:R-:W-:-:S08]  /*1a30*/  DADD R16, R16, 10.5 ;  /* 0x4025000010107429 */ /* 0x001fd00000000000 */
[C---:B------:R-:W-:Y:S02]  /*1a40*/  DMUL R26, R16.reuse, UR4 ;  /* 0x00000004101a7c28 */ /* 0x040fe40008000000 */
[----:B------:R-:W-:Y:S02]  /*1a50*/  DMUL R16, R16, -UR8 ;  /* 0x8000000810107c28 */ /* 0x000fe40008000000 */
[----:B-1----:R-:W-:-:S06]  /*1a60*/  DFMA R10, -R14, R8, 1 ;  /* 0x3ff000000e0a742b */ /* 0x002fcc0000000108 */
[----:B------:R-:W-:Y:S02]  /*1a70*/  DMUL R16, R26, R16 ;  /* 0x000000101a107228 */ /* 0x000fe40000000000 */
[----:B------:R-:W-:-:S06]  /*1a80*/  DFMA R10, R10, R10, R10 ;  /* 0x0000000a0a0a722b */ /* 0x000fcc000000000a */
[----:B------:R-:W-:Y:S02]  /*1a90*/  DSETP.GEU.AND P0, PT, R16, RZ, PT ;  /* 0x000000ff1000722a */ /* 0x000fe40003f0e000 */
[----:B------:R-:W-:-:S08]  /*1aa0*/  DFMA R10, R8, R10, R8 ;  /* 0x0000000a080a722b */ /* 0x000fd00000000008 */
[----:B------:R-:W-:-:S08]  /*1ab0*/  DFMA R8, -R14, R10, 1 ;  /* 0x3ff000000e08742b */ /* 0x000fd0000000010a */
[----:B------:R-:W-:-:S08]  /*1ac0*/  DFMA R8, R10, R8, R10 ;  /* 0x000000080a08722b */ /* 0x000fd0000000000a */
[----:B------:R-:W-:-:S08]  /*1ad0*/  DMUL R32, R8, R34 ;  /* 0x0000002208207228 */ /* 0x000fd00000000000 */
[----:B------:R-:W-:-:S08]  /*1ae0*/  DFMA R10, -R14, R32, R34 ;  /* 0x000000200e0a722b */ /* 0x000fd00000000122 */
[----:B------:R-:W-:Y:S02]  /*1af0*/  DFMA R32, R8, R10, R32 ;  /* 0x0000000a0820722b */ /* 0x000fe40000000020 */
[----:B------:R-:W-:-:S08]  /*1b00*/  DADD R10, R16, +INF ;  /* 0x7ff00000100a7429 */ /* 0x000fd00000000000 */
[----:B------:R-:W-:Y:S02]  /*1b10*/  FFMA R8, RZ, R15, R33 ;  /* 0x0000000fff087223 */ /* 0x000fe40000000021 */
[----:B------:R-:W-:Y:S02]  /*1b20*/  FSEL R9, R10, RZ, P0 ;  /* 0x000000ff0a097208 */ /* 0x000fe40000000000 */
[----:B------:R-:W-:Y:S02]  /*1b30*/  FSEL R11, R11, RZ, P0 ;  /* 0x000000ff0b0b7208 */ /* 0x000fe40000000000 */
[----:B------:R-:W-:-:S13]  /*1b40*/  FSETP.GT.AND P1, PT, |R8|, 1.469367938527859385e-39, PT ;  /* 0x001000000800780b */ /* 0x000fda0003f24200 */
[----:B------:R-:W-:Y:S05]  /*1b50*/  @P1 BRA P3, `(.L_x_28) ;  /* 0x0000000000141947 */ /* 0x000fea0001800000 */
[----:B------:R-:W-:Y:S01]  /*1b60*/  IMAD.MOV.U32 R36, RZ, RZ, R34 ;  /* 0x000000ffff247224 */ /* 0x000fe200078e0022 */
[----:B------:R-:W-:Y:S01]  /*1b70*/  MOV R34, 0x1bb0 ;  /* 0x00001bb000227802 */ /* 0x000fe20000000f00 */
[----:B------:R-:W-:Y:S02]  /*1b80*/  IMAD.MOV.U32 R33, RZ, RZ, R14 ;  /* 0x000000ffff217224 */ /* 0x000fe400078e000e */
[----:B------:R-:W-:-:S07]  /*1b90*/  IMAD.MOV.U32 R32, RZ, RZ, R15 ;  /* 0x000000ffff207224 */ /* 0x000fce00078e000f */
[----:B------:R-:W-:Y:S05]  /*1ba0*/  CALL.REL.NOINC `($__internal_1_$__cuda_sm20_div_rn_f64_full) ;  /* 0x000001a400fc7944 */ /* 0x000fea0003c00000 */
.L_x_28:
[----:B------:R-:W-:Y:S05]  /*1bb0*/  BSYNC.RECONVERGENT B0 ;  /* 0x0000000000007941 */ /* 0x000fea0003800200 */
.L_x_27:
[----:B------:R-:W0:Y:S01]  /*1bc0*/  MUFU.RCP64H R15, R7 ;  /* 0x00000007000f7308 */ /* 0x000e220000001800 */
[----:B------:R-:W-:Y:S01]  /*1bd0*/  IMAD.MOV.U32 R14, RZ, RZ, 0x1 ;  /* 0x00000001ff0e7424 */ /* 0x000fe200078e00ff */
[----:B------:R-:W-:Y:S01]  /*1be0*/  FSEL R23, R9, R20, P5 ;  /* 0x0000001409177208 */ /* 0x000fe20002800000 */
[----:B------:R-:W-:Y:S01]  /*1bf0*/  DADD R32, -R32, 1 ;  /* 0x3ff0000020207429 */ /* 0x000fe20000000100 */
[----:B------:R-:W-:Y:S01]  /*1c00*/  @P2 FSEL R25, R11, R21, P5 ;  /* 0x000000150b192208 */ /* 0x000fe20002800000 */
[----:B------:R-:W-:Y:S01]  /*1c10*/  UMOV UR4, 0x3126e979 ;  /* 0x3126e97900047882 */ /* 0x000fe20000000000 */
[----:B------:R-:W-:Y:S01]  /*1c20*/  FSEL R10, R22, R23, !P2 ;  /* 0x00000017160a7208 */ /* 0x000fe20005000000 */
[----:B------:R-:W-:Y:S01]  /*1c30*/  UMOV UR5, 0x3f7cac08 ;  /* 0x3f7cac0800057882 */ /* 0x000fe20000000000 */
[----:B------:R-:W-:Y:S01]  /*1c40*/  BSSY.RECONVERGENT B0, `(.L_x_29) ;  /* 0x000001e000007945 */ /* 0x000fe20003800200 */
[----:B------:R-:W-:Y:S01]  /*1c50*/  IMAD.MOV.U32 R11, RZ, RZ, R25 ;  /* 0x000000ffff0b7224 */ /* 0x000fe200078e0019 */
[----:B0-----:R-:W-:-:S08]  /*1c60*/  DFMA R16, -R6, R14, 1 ;  /* 0x3ff000000610742b */ /* 0x001fd0000000010e */
[----:B------:R-:W-:-:S08]  /*1c70*/  DFMA R16, R16, R16, R16 ;  /* 0x000000101010722b */ /* 0x000fd00000000010 */
[----:B------:R-:W-:-:S08]  /*1c80*/  DFMA R16, R14, R16, R14 ;  /* 0x000000100e10722b */ /* 0x000fd0000000000e */
[----:B------:R-:W-:-:S08]  /*1c90*/  DFMA R14, -R6, R16, 1 ;  /* 0x3ff00000060e742b */ /* 0x000fd00000000110 */
[----:B------:R-:W-:-:S08]  /*1ca0*/  DFMA R14, R16, R14, R16 ;  /* 0x0000000e100e722b */ /* 0x000fd00000000010 */
[----:B------:R-:W-:-:S08]  /*1cb0*/  DMUL R16, R14, 35 ;  /* 0x404180000e107828 */ /* 0x000fd00000000000 */
[----:B------:R-:W-:-:S08]  /*1cc0*/  DFMA R26, -R6, R16, 35 ;  /* 0x40418000061a742b */ /* 0x000fd00000000110 */
[----:B------:R-:W-:Y:S01]  /*1cd0*/  DFMA R8, R14, R26, R16 ;  /* 0x0000001a0e08722b */ /* 0x000fe20000000010 */
[----:B------:R-:W-:Y:S01]  /*1ce0*/  MOV R16, 0x47ae147b ;  /* 0x47ae147b00107802 */ /* 0x000fe20000000f00 */
[----:B------:R-:W-:Y:S01]  /*1cf0*/  IMAD.MOV.U32 R17, RZ, RZ, 0x3f947ae1 ;  /* 0x3f947ae1ff117424 */ /* 0x000fe200078e00ff */
[----:B------:R-:W-:Y:S02]  /*1d00*/  DADD R14, -R18, 1 ;  /* 0x3ff00000120e7429 */ /* 0x000fe40000000100 */
[----:B------:R-:W-:-:S03]  /*1d10*/  DMUL R18, R12, R18 ;  /* 0x000000120c127228 */ /* 0x000fc60000000000 */
[----:B------:R-:W-:Y:S02]  /*1d20*/  DFMA R10, R10, -UR4, R16 ;  /* 0x800000040a0a7c2b */ /* 0x000fe40008000010 */
[----:B------:R-:W-:Y:S01]  /*1d30*/  FFMA R20, RZ, R7, R9 ;  /* 0x00000007ff147223 */ /* 0x000fe20000000009 */
[----:B------:R-:W-:Y:S02]  /*1d40*/  DADD R16, -R32, 1 ;  /* 0x3ff0000020107429 */ /* 0x000fe40000000100 */
[----:B------:R-:W-:Y:S02]  /*1d50*/  DMUL R14, R12, R14 ;  /* 0x0000000e0c0e7228 */ /* 0x000fe40000000000 */
[----:B------:R-:W-:Y:S01]  /*1d60*/  FSETP.GT.AND P0, PT, |R20|, 1.469367938527859385e-39, PT ;  /* 0x001000001400780b */ /* 0x000fe20003f04200 */
[----:B------:R-:W-:-:S03]  /*1d70*/  DMUL R12, R32, R10 ;  /* 0x0000000a200c7228 */ /* 0x000fc60000000000 */
[----:B------:R-:W-:-:S09]  /*1d80*/  DMUL R10, R10, R16 ;  /* 0x000000100a0a7228 */ /* 0x000fd20000000000 */
[----:B------:R-:W-:Y:S05]  /*1d90*/  @P0 BRA `(.L_x_30) ;  /* 0x0000000000200947 */ /* 0x000fea0003800000 */
[----:B------:R-:W-:Y:S01]  /*1da0*/  IMAD.MOV.U32 R36, RZ, RZ, RZ ;  /* 0x000000ffff247224 */ /* 0x000fe200078e00ff */
[----:B------:R-:W-:Y:S01]  /*1db0*/  MOV R33, R6 ;  /* 0x0000000600217202 */ /* 0x000fe20000000f00 */
[----:B------:R-:W-:Y:S01]  /*1dc0*/  IMAD.MOV.U32 R35, RZ, RZ, 0x40418000 ;  /* 0x40418000ff237424 */ /* 0x000fe200078e00ff */
[----:B------:R-:W-:Y:S01]  /*1dd0*/  MOV R34, 0x1e00 ;  /* 0x00001e0000227802 */ /* 0x000fe20000000f00 */
[----:B------:R-:W-:-:S07]  /*1de0*/  IMAD.MOV.U32 R32, RZ, RZ, R7 ;  /* 0x000000ffff207224 */ /* 0x000fce00078e0007 */
[----:B------:R-:W-:Y:S05]  /*1df0*/  CALL.REL.NOINC `($__internal_1_$__cuda_sm20_div_rn_f64_full) ;  /* 0x000001a400687944 */ /* 0x000fea0003c00000 */
[----:B------:R-:W-:Y:S02]  /*1e00*/  IMAD.MOV.U32 R8, RZ, RZ, R32 ;  /* 0x000000ffff087224 */ /* 0x000fe400078e0020 */
[----:B------:R-:W-:-:S07]  /*1e10*/  IMAD.MOV.U32 R9, RZ, RZ, R33 ;  /* 0x000000ffff097224 */ /* 0x000fce00078e0021 */
.L_x_30:
[----:B------:R-:W-:Y:S05]  /*1e20*/  BSYNC.RECONVERGENT B0 ;  /* 0x0000000000007941 */ /* 0x000fea0003800200 */
.L_x_29:
[----:B------:R-:W-:Y:S01]  /*1e30*/  DFMA R22, R8, R8, 1 ;  /* 0x3ff000000816742b */ /* 0x000fe20000000008 */
[----:B------:R-:W-:Y:S01]  /*1e40*/  UMOV UR4, 0x66666666 ;  /* 0x6666666600047882 */ /* 0x000fe20000000000 */
[----:B------:R-:W-:Y:S01]  /*1e50*/  IMAD.MOV.U32 R8, RZ, RZ, 0x1 ;  /* 0x00000001ff087424 */ /* 0x000fe200078e00ff */
[----:B------:R-:W-:Y:S01]  /*1e60*/  UMOV UR5, 0x3fc66666 ;  /* 0x3fc6666600057882 */ /* 0x000fe20000000000 */
[----:B------:R-:W-:Y:S02]  /*1e70*/  BSSY.RECONVERGENT B0, `(.L_x_31) ;  /* 0x0000015000007945 */ /* 0x000fe40003800200 */
[----:B------:R-:W0:Y:S02]  /*1e80*/  MUFU.RCP64H R9, R23 ;  /* 0x0000001700097308 */ /* 0x000e240000001800 */
[----:B0-----:R-:W-:-:S08]  /*1e90*/  DFMA R16, -R22, R8, 1 ;  /* 0x3ff000001610742b */ /* 0x001fd00000000108 */
[----:B------:R-:W-:-:S08]  /*1ea0*/  DFMA R16, R16, R16, R16 ;  /* 0x000000101010722b */ /* 0x000fd00000000010 */
[----:B------:R-:W-:-:S08]  /*1eb0*/  DFMA R16, R8, R16, R8 ;  /* 0x000000100810722b */ /* 0x000fd00000000008 */
[----:B------:R-:W-:-:S08]  /*1ec0*/  DFMA R8, -R22, R16, 1 ;  /* 0x3ff000001608742b */ /* 0x000fd00000000110 */
[----:B------:R-:W-:-:S08]  /*1ed0*/  DFMA R8, R16, R8, R16 ;  /* 0x000000081008722b */ /* 0x000fd00000000010 */
[----:B------:R-:W-:-:S08]  /*1ee0*/  DMUL R16, R8, UR4 ;  /* 0x0000000408107c28 */ /* 0x000fd00008000000 */
[----:B------:R-:W-:-:S08]  /*1ef0*/  DFMA R20, -R22, R16, UR4 ;  /* 0x0000000416147e2b */ /* 0x000fd00008000110 */
[----:B------:R-:W-:-:S10]  /*1f00*/  DFMA R16, R8, R20, R16 ;  /* 0x000000140810722b */ /* 0x000fd40000000010 */
[----:B------:R-:W-:-:S05]  /*1f10*/  FFMA R8, RZ, R23, R17 ;  /* 0x00000017ff087223 */ /* 0x000fca0000000011 */
[----:B------:R-:W-:-:S13]  /*1f20*/  FSETP.GT.AND P0, PT, |R8|, 1.469367938527859385e-39, PT ;  /* 0x001000000800780b */ /* 0x000fda0003f04200 */
[----:B------:R-:W-:Y:S05]  /*1f30*/  @P0 BRA `(.L_x_32) ;  /* 0x0000000000200947 */ /* 0x000fea0003800000 */
[----:B------:R-:W-:Y:S01]  /*1f40*/  MOV R33, R22 ;  /* 0x0000001600217202 */ /* 0x000fe20000000f00 */
[----:B------:R-:W-:Y:S01]  /*1f50*/  IMAD.MOV.U32 R32, RZ, RZ, R23 ;  /* 0x000000ffff207224 */ /* 0x000fe200078e0017 */
[----:B------:R-:W-:Y:S01]  /*1f60*/  MOV R34, 0x1fa0 ;  /* 0x00001fa000227802 */ /* 0x000fe20000000f00 */
[----:B------:R-:W-:Y:S02]  /*1f70*/  IMAD.MOV.U32 R36, RZ, RZ, 0x66666666 ;  /* 0x66666666ff247424 */ /* 0x000fe400078e00ff */
[----:B------:R-:W-:-:S07]  /*1f80*/  IMAD.MOV.U32 R35, RZ, RZ, 0x3fc66666 ;  /* 0x3fc66666ff237424 */ /* 0x000fce00078e00ff */
[----:B------:R-:W-:Y:S05]  /*1f90*/  CALL.REL.NOINC `($__internal_1_$__cuda_sm20_div_rn_f64_full) ;  /* 0x000001a400007944 */ /* 0x000fea0003c00000 */
[----:B------:R-:W-:Y:S01]  /*1fa0*/  IMAD.MOV.U32 R16, RZ, RZ, R32 ;  /* 0x000000ffff107224 */ /* 0x000fe200078e0020 */
[----:B------:R-:W-:-:S07]  /*1fb0*/  MOV R17, R33 ;  /* 0x0000002100117202 */ /* 0x000fce0000000f00 */
.L_x_32:
[----:B------:R-:W-:Y:S05]  /*1fc0*/  BSYNC.RECONVERGENT B0 ;  /* 0x0000000000007941 */ /* 0x000fea0003800200 */
.L_x_31:
[----:B------:R-:W-:-:S05]  /*1fd0*/  IMAD.WIDE.U32 R8, R24, 0x4, R4 ;  /* 0x0000000418087825 */ /* 0x000fca00078e0004 */
[----:B------:R0:W5:Y:S01]  /*1fe0*/  LDG.E R21, desc[UR6][R8.64] ;  /* 0x0000000608157981 */ /* 0x000162000c1e1900 */
[----:B------:R-:W-:Y:S01]  /*1ff0*/  SHF.R.U32.HI R20, RZ, 0x2, R3 ;  /* 0x00000002ff147819 */ /* 0x000fe20000011603 */
[----:B------:R-:W-:Y:S01]  /*2000*/  IMAD.SHL.U32 R22, R99, 0x10, RZ ;  /* 0x0000001063167824 */ /* 0x000fe200078e00ff */
[----:B------:R-:W-:Y:S01]  /*2010*/  SHF.R.U32.HI R23, RZ, 0x2, R106 ;  /* 0x00000002ff177819 */ /* 0x000fe2000001166a */
[----:B------:R-:W1:Y:S01]  /*2020*/  MUFU.RCP64H R27, 0.024999991059303283691 ;  /* 0x3f999999001b7908 */ /* 0x000e620000001800 */
[----:B------:R-:W-:Y:S01]  /*2030*/  LOP3.LUT R20, R20, R3, RZ, 0x3c, !PT ;  /* 0x0000000314147212 */ /* 0x000fe200078e3cff */
[----:B------:R-:W-:Y:S01]  /*2040*/  HFMA2 R34, -RZ, RZ, -0.0027332305908203125, -0.002735137939453125 ;  /* 0x9999999aff227431 */ /* 0x000fe200000001ff */
[----:B------:R-:W-:Y:S01]  /*2050*/  LOP3.LUT R23, R23, R106, RZ, 0x3c, !PT ;  /* 0x0000006a17177212 */ /* 0x000fe200078e3cff */
[----:B------:R-:W-:Y:S01]  /*2060*/  IMAD.MOV.U32 R35, RZ, RZ, 0x3f999999 ;  /* 0x3f999999ff237424 */ /* 0x000fe200078e00ff */
[----:B------:R-:W-:Y:S01]  /*2070*/  BSSY.RECONVERGENT B0, `(.L_x_33) ;  /* 0x0000029000007945 */ /* 0x000fe20003800200 */
[----:B------:R-:W-:-:S02]  /*2080*/  IMAD.SHL.U32 R3, R20, 0x2, RZ ;  /* 0x0000000214037824 */ /* 0x000fc400078e00ff */
[----:B------:R-:W-:Y:S02]  /*2090*/  IMAD.MOV.U32 R26, RZ, RZ, 0x1 ;  /* 0x00000001ff1a7424 */ /* 0x000fe400078e00ff */
[----:B------:R-:W-:Y:S01]  /*20a0*/  IMAD.MOV.U32 R32, RZ, RZ, 0x0 ;  /* 0x00000000ff207424 */ /* 0x000fe200078e00ff */
[----:B------:R-:W-:Y:S01]  /*20b0*/  LOP3.LUT R3, R99, R22, R3, 0x96, !PT ;  /* 0x0000001663037212 */ /* 0x000fe200078e9603 */
[----:B------:R-:W-:Y:S02]  /*20c0*/  IMAD.SHL.U32 R22, R23, 0x2, RZ ;  /* 0x0000000217167824 */ /* 0x000fe400078e00ff */
[----:B------:R-:W-:Y:S01]  /*20d0*/  IMAD.MOV.U32 R33, RZ, RZ, 0x3ca00000 ;  /* 0x3ca00000ff217424 */ /* 0x000fe200078e00ff */
[----:B------:R-:W-:Y:S01]  /*20e0*/  LOP3.LUT R3, R3, R20, RZ, 0x3c, !PT ;  /* 0x0000001403037212 */ /* 0x000fe200078e3cff */
[----:B------:R-:W-:Y:S01]  /*20f0*/  IMAD.MOV.U32 R103, RZ, RZ, R107 ;  /* 0x000000ffff677224 */ /* 0x000fe200078e006b */
[----:B-1----:R-:W-:Y:S01]  /*2100*/  DFMA R28, R26, -R34, 1 ;  /* 0x3ff000001a1c742b */ /* 0x002fe20000000822 */
[----:B------:R-:W-:Y:S01]  /*2110*/  IMAD.MOV.U32 R106, RZ, RZ, R98 ;  /* 0x000000ffff6a7224 */ /* 0x000fe200078e0062 */
[C---:B------:R-:W-:Y:S01]  /*2120*/  IADD3 R31, PT, PT, R2.reuse, 0x587c5, R3 ;  /* 0x000587c5021f7810 */ /* 0x040fe20007ffe003 */
[----:B------:R-:W-:Y:S01]  /*2130*/  IMAD.SHL.U32 R20, R3, 0x10, RZ ;  /* 0x0000001003147824 */ /* 0x000fe200078e00ff */
[----:B------:R-:W-:Y:S01]  /*2140*/  MOV R107, R99 ;  /* 0x00000063006b7202 */ /* 0x000fe20000000f00 */
[----:B------:R-:W-:-:S02]  /*2150*/  VIADD R2, R2, 0xb0f8a ;  /* 0x000b0f8a02027836 */ /* 0x000fc40000000000 */
[----:B------:R-:W-:Y:S01]  /*2160*/  IMAD.MOV.U32 R98, RZ, RZ, R3 ;  /* 0x000000ffff627224 */ /* 0x000fe200078e0003 */
[----:B------:R-:W-:Y:S01]  /*2170*/  LOP3.LUT R20, R23, R22, R20, 0x96, !PT ;  /* 0x0000001617147212 */ /* 0x000fe200078e9614 */
[----:B------:R-:W-:-:S03]  /*2180*/  DFMA R28, R28, R28, R28 ;  /* 0x0000001c1c1c722b */ /* 0x000fc6000000001c */
[----:B------:R-:W-:-:S05]  /*2190*/  LOP3.LUT R25, R20, R3, RZ, 0x3c, !PT ;  /* 0x0000000314197212 */ /* 0x000fca00078e3cff */
[----:B------:R-:W-:Y:S01]  /*21a0*/  IMAD.IADD R22, R25, 0x1, R2 ;  /* 0x0000000119167824 */ /* 0x000fe200078e0202 */
[----:B------:R-:W-:Y:S01]  /*21b0*/  DFMA R28, R26, R28, R26 ;  /* 0x0000001c1a1c722b */ /* 0x000fe2000000001a */
[----:B------:R-:W-:Y:S02]  /*21c0*/  IMAD.MOV.U32 R99, RZ, RZ, R25 ;  /* 0x000000ffff637224 */ /* 0x000fe400078e0019 */
[----:B------:R-:W-:-:S03]  /*21d0*/  IMAD.WIDE.U32 R22, R22, 0x200000, RZ ;  /* 0x0020000016167825 */ /* 0x000fc600078e00ff */
[----:B------:R-:W-:Y:S02]  /*21e0*/  LOP3.LUT R30, R22, R31, RZ, 0x3c, !PT ;  /* 0x0000001f161e7212 */ /* 0x000fe400078e3cff */
[----:B------:R-:W-:Y:S01]  /*21f0*/  DFMA R26, R28, -R34, 1 ;  /* 0x3ff000001c1a742b */ /* 0x000fe20000000822 */
[----:B------:R-:W-:-:S04]  /*2200*/  MOV R31, R23 ;  /* 0x00000017001f7202 */ /* 0x000fc80000000f00 */
[----:B------:R-:W1:Y:S03]  /*2210*/  I2F.F64.U64 R22, R30 ;  /* 0x0000001e00167312 */ /* 0x000e660000301800 */
[----:B------:R-:W-:Y:S02]  /*2220*/  DFMA R26, R28, R26, R28 ;  /* 0x0000001a1c1a722b */ /* 0x000fe4000000001c */
[----:B-1----:R-:W-:-:S08]  /*2230*/  DFMA R36, R22, R32, 5.5511151231257827021e-17 ;  /* 0x3c9000001624742b */ /* 0x002fd00000000020 */
[----:B------:R-:W-:Y:S02]  /*2240*/  DMUL R32, R36, R26 ;  /* 0x0000001a24207228 */ /* 0x000fe40000000000 */
[----:B------:R-:W-:-:S06]  /*2250*/  FSETP.GEU.AND P1, PT, |R37|, 6.5827683646048100446e-37, PT ;  /* 0x036000002500780b */ /* 0x000fcc0003f2e200 */
[----:B------:R-:W-:-:S08]  /*2260*/  DFMA R22, R32, -R34, R36 ;  /* 0x800000222016722b */ /* 0x000fd00000000024 */
[----:B------:R-:W-:-:S10]  /*2270*/  DFMA R32, R26, R22, R32 ;  /* 0x000000161a20722b */ /* 0x000fd40000000020 */
[----:B------:R-:W-:-:S05]  /*2280*/  FFMA R20, RZ, 1.1999999284744262695, R33 ;  /* 0x3f999999ff147823 */ /* 0x000fca0000000021 */
[----:B------:R-:W-:-:S13]  /*2290*/  FSETP.GT.AND P0, PT, |R20|, 1.469367938527859385e-39, PT ;  /* 0x001000001400780b */ /* 0x000fda0003f04200 */
[----:B0-----:R-:W-:Y:S05]  /*22a0*/  @P0 BRA P1, `(.L_x_34) ;  /* 0x0000000000140947 */ /* 0x001fea0000800000 */
[----:B------:R-:W-:Y:S01]  /*22b0*/  IMAD.MOV.U32 R35, RZ, RZ, R37 ;  /* 0x000000ffff237224 */ /* 0x000fe200078e0025 */
[----:B------:R-:W-:Y:S01]  /*22c0*/  MOV R32, 0x3f999999 ;  /* 0x3f99999900207802 */ /* 0x000fe20000000f00 */
[----:B------:R-:W-:Y:S01]  /*22d0*/  IMAD.MOV.U32 R33, RZ, RZ, -0x66666666 ;  /* 0x9999999aff217424 */ /* 0x000fe200078e00ff */
[----:B------:R-:W-:-:S07]  /*22e0*/  MOV R34, 0x2300 ;  /* 0x0000230000227802 */ /* 0x000fce0000000f00 */
[----:B-----5:R-:W-:Y:S05]  /*22f0*/  CALL.REL.NOINC `($__internal_1_$__cuda_sm20_div_rn_f64_full) ;  /* 0x000001a000287944 */ /* 0x020fea0003c00000 */
.L_x_34:
[----:B------:R-:W-:Y:S05]  /*2300*/  BSYNC.RECONVERGENT B0 ;  /* 0x0000000000007941 */ /* 0x000fea0003800200 */
.L_x_33:
[----:B-----5:R-:W-:Y:S01]  /*2310*/  LOP3.LUT R3, R21, 0x1, RZ, 0xc0, !PT ;  /* 0x0000000115037812 */ /* 0x020fe200078ec0ff */
[----:B------:R-:W-:Y:S04]  /*2320*/  BSSY.RECONVERGENT B1, `(.L_x_35) ;  /* 0x000004c000017945 */ /* 0x000fe80003800200 */
[----:B------:R-:W-:Y:S01]  /*2330*/  BSSY.RELIABLE B0, `(.L_x_36) ;  /* 0x0000012000007945 */ /* 0x000fe20003800100 */
[----:B------:R-:W-:-:S13]  /*2340*/  ISETP.NE.U32.AND P0, PT, R3, 0x1, PT ;  /* 0x000000010300780c */ /* 0x000fda0003f05070 */
[----:B------:R-:W-:Y:S05]  /*2350*/  @P0 BRA `(.L_x_37) ;  /* 0x0000000000280947 */ /* 0x000fea0003800000 */
[----:B------:R-:W-:Y:S01]  /*2360*/  UMOV UR4, 0xc28f5c29 ;  /* 0xc28f5c2900047882 */ /* 0x000fe20000000000 */
[----:B------:R-:W-:Y:S02]  /*2370*/  UMOV UR5, 0x3fcc28f5 ;  /* 0x3fcc28f500057882 */ /* 0x000fe40000000000 */
[----:B------:R-:W-:-:S14]  /*2380*/  DSETP.GEU.AND P0, PT, R32, UR4, PT ;  /* 0x0000000420007e2a */ /* 0x000fdc000bf0e000 */
[----:B------:R-:W-:Y:S05]  /*2390*/  @!P0 BREAK.RELIABLE B0 ;  /* 0x0000000000008942 */ /* 0x000fea0003800100 */
[----:B------:R-:W-:Y:S01]  /*23a0*/  @!P0 VIADD R21, R21, 0xffffffff ;  /* 0xffffffff15158836 */ /* 0x000fe20000000000 */
[----:B------:R-:W-:Y:S06]  /*23b0*/  @!P0 BRA `(.L_x_38) ;  /* 0x0000000400088947 */ /* 0x000fec0003800000 */
[----:B------:R-:W-:Y:S01]  /*23c0*/  UMOV UR4, 0xc28f5c29 ;  /* 0xc28f5c2900047882 */ /* 0x000fe20000000000 */
[----:B------:R-:W-:Y:S02]  /*23d0*/  UMOV UR5, 0x3fcc28f5 ;  /* 0x3fcc28f500057882 */ /* 0x000fe40000000000 */
[----:B------:R-:W-:Y:S01]  /*23e0*/  DADD R32, R32, -UR4 ;  /* 0x8000000420207e29 */ /* 0x000fe20008000000 */
[----:B------:R-:W-:Y:S10]  /*23f0*/  BRA `(.L_x_39) ;  /* 0x0000000000147947 */ /* 0x000ff40003800000 */
.L_x_37:
[----:B------:R-:W-:-:S14]  /*2400*/  DSETP.GEU.AND P0, PT, R32, 2, PT ;  /* 0x400000002000742a */ /* 0x000fdc0003f0e000 */
[----:B------:R-:W-:Y:S05]  /*2410*/  @!P0 BREAK.RELIABLE B0 ;  /* 0x0000000000008942 */ /* 0x000fea0003800100 */
[----:B------:R-:W-:Y:S01]  /*2420*/  @!P0 VIADD R21, R21, 0x1 ;  /* 0x0000000115158836 */ /* 0x000fe20000000000 */
[----:B------:R-:W-:Y:S06]  /*2430*/  @!P0 BRA `(.L_x_38) ;  /* 0x0000000000e88947 */ /* 0x000fec0003800000 */
[----:B------:R-:W-:-:S11]  /*2440*/  DADD R32, R32, -2 ;  /* 0xc000000020207429 */ /* 0x000fd60000000000 */
.L_x_39:
[----:B------:R-:W-:Y:S05]  /*2450*/  BSYNC.RELIABLE B0 ;  /* 0x0000000000007941 */ /* 0x000fea0003800100 */
.L_x_36:
[----:B------:R-:W-:Y:S01]  /*2460*/  LEA.HI R3, R21, R21, RZ, 0x1 ;  /* 0x0000001515037211 */ /* 0x000fe200078f08ff */
[----:B------:R-:W-:Y:S03]  /*2470*/  BSSY.RELIABLE B2, `(.L_x_40) ;  /* 0x0000012000027945 */ /* 0x000fe60003800100 */
[----:B------:R-:W-:-:S04]  /*2480*/  SHF.R.U32.HI R3, RZ, 0x1, R3 ;  /* 0x00000001ff037819 */ /* 0x000fc80000011603 */
[----:B------:R-:W-:-:S04]  /*2490*/  LOP3.LUT R3, R3, 0x1, RZ, 0xc0, !PT ;  /* 0x0000000103037812 */ /* 0x000fc800078ec0ff */
[----:B------:R-:W-:-:S13]  /*24a0*/  ISETP.NE.U32.AND P0, PT, R3, 0x1, PT ;  /* 0x000000010300780c */ /* 0x000fda0003f05070 */
[----:B------:R-:W-:Y:S05]  /*24b0*/  @P0 BRA `(.L_x_41) ;  /* 0x00000000001c0947 */ /* 0x000fea0003800000 */
[----:B------:R-:W-:Y:S01]  /*24c0*/  DSETP.GEU.AND P0, PT, R32, R18, PT ;  /* 0x000000122000722a */ /* 0x000fe20003f0e000 */
[----:B------:R-:W-:Y:S02]  /*24d0*/  IMAD.MOV.U32 R22, RZ, RZ, R18 ;  /* 0x000000ffff167224 */ /* 0x000fe400078e0012 */
[----:B------:R-:W-:-:S11]  /*24e0*/  IMAD.MOV.U32 R23, RZ, RZ, R19 ;  /* 0x000000ffff177224 */ /* 0x000fd600078e0013 */
[----:B------:R-:W-:Y:S05]  /*24f0*/  @!P0 BREAK.RELIABLE B2 ;  /* 0x0000000000028942 */ /* 0x000fea0003800100 */
[----:B------:R-:W-:Y:S05]  /*2500*/  @P0 BRA `(.L_x_42) ;  /* 0x0000000000200947 */ /* 0x000fea0003800000 */
[----:B------:R-:W-:Y:S01]  /*2510*/  IADD3 R21, PT, PT, R21, -0x2, RZ ;  /* 0xfffffffe15157810 */ /* 0x000fe20007ffe0ff */
[----:B------:R-:W-:Y:S06]  /*2520*/  BRA `(.L_x_38) ;  /* 0x0000000000ac7947 */ /* 0x000fec0003800000 */
.L_x_41:
[----:B------:R-:W-:-:S14]  /*2530*/  DSETP.GEU.AND P0, PT, R32, R14, PT ;  /* 0x0000000e2000722a */ /* 0x000fdc0003f0e000 */
[----:B------:R-:W-:Y:S05]  /*2540*/  @!P0 BREAK.RELIABLE B2 ;  /* 0x0000000000028942 */ /* 0x000fea0003800100 */
[----:B------:R-:W-:Y:S01]  /*2550*/  @!P0 VIADD R21, R21, 0x2 ;  /* 0x0000000215158836 */ /* 0x000fe20000000000 */
[----:B------:R-:W-:Y:S06]  /*2560*/  @!P0 BRA `(.L_x_38) ;  /* 0x00000000009c8947 */ /* 0x000fec0003800000 */
[----:B------:R-:W-:Y:S02]  /*2570*/  IMAD.MOV.U32 R22, RZ, RZ, R14 ;  /* 0x000000ffff167224 */ /* 0x000fe400078e000e */
[----:B------:R-:W-:-:S07]  /*2580*/  IMAD.MOV.U32 R23, RZ, RZ, R15 ;  /* 0x000000ffff177224 */ /* 0x000fce00078e000f */
.L_x_42:
[----:B------:R-:W-:Y:S05]  /*2590*/  BSYNC.RELIABLE B2 ;  /* 0x0000000000027941 */ /* 0x000fea0003800100 */
.L_x_40:
[----:B------:R-:W-:Y:S01]  /*25a0*/  SHF.R.S32.HI R20, RZ, 0x1f, R21 ;  /* 0x0000001fff147819 */ /* 0x000fe20000011415 */
[----:B------:R-:W-:Y:S01]  /*25b0*/  BSSY.RELIABLE B2, `(.L_x_43) ;  /* 0x0000014000027945 */ /* 0x000fe20003800100 */
[----:B------:R-:W-:Y:S02]  /*25c0*/  DADD R32, -R22, R32 ;  /* 0x0000000016207229 */ /* 0x000fe40000000120 */
[----:B------:R-:W-:-:S04]  /*25d0*/  LEA.HI R3, R20, R21, RZ, 0x2 ;  /* 0x0000001514037211 */ /* 0x000fc800078f10ff */
[----:B------:R-:W-:-:S04]  /*25e0*/  SHF.R.U32.HI R3, RZ, 0x2, R3 ;  /* 0x00000002ff037819 */ /* 0x000fc80000011603 */
[----:B------:R-:W-:-:S04]  /*25f0*/  LOP3.LUT R3, R3, 0x1, RZ, 0xc0, !PT ;  /* 0x0000000103037812 */ /* 0x000fc800078ec0ff */
[----:B------:R-:W-:-:S13]  /*2600*/  ISETP.NE.U32.AND P0, PT, R3, 0x1, PT ;  /* 0x000000010300780c */ /* 0x000fda0003f05070 */
[----:B------:R-:W-:Y:S05]  /*2610*/  @P0 BRA `(.L_x_44) ;  /* 0x00000000001c0947 */ /* 0x000fea0003800000 */
[----:B------:R-:W-:Y:S01]  /*2620*/  DSETP.GEU.AND P0, PT, R32, R12, PT ;  /* 0x0000000c2000722a */ /* 0x000fe20003f0e000 */
[----:B------:R-:W-:Y:S01]  /*2630*/  IMAD.MOV.U32 R22, RZ, RZ, R12 ;  /* 0x000000ffff167224 */ /* 0x000fe200078e000c */
[----:B------:R-:W-:-:S12]  /*2640*/  MOV R23, R13 ;  /* 0x0000000d00177202 */ /* 0x000fd80000000f00 */
[----:B------:R-:W-:Y:S05]  /*2650*/  @!P0 BREAK.RELIABLE B2 ;  /* 0x0000000000028942 */ /* 0x000fea0003800100 */
[----:B------:R-:W-:Y:S05]  /*2660*/  @P0 BRA `(.L_x_45) ;  /* 0x0000000000200947 */ /* 0x000fea0003800000 */
[----:B------:R-:W-:Y:S01]  /*2670*/  VIADD R21, R21, 0xfffffffc ;  /* 0xfffffffc15157836 */ /* 0x000fe20000000000 */
[----:B------:R-:W-:Y:S06]  /*2680*/  BRA `(.L_x_38) ;  /* 0x0000000000547947 */ /* 0x000fec0003800000 */
.L_x_44:
[----:B------:R-:W-:-:S14]  /*2690*/  DSETP.GEU.AND P0, PT, R32, R10, PT ;  /* 0x0000000a2000722a */ /* 0x000fdc0003f0e000 */
[----:B------:R-:W-:Y:S05]  /*26a0*/  @!P0 BREAK.RELIABLE B2 ;  /* 0x0000000000028942 */ /* 0x000fea0003800100 */
[----:B------:R-:W-:Y:S01]  /*26b0*/  @!P0 VIADD R21, R21, 0x4 ;  /* 0x0000000415158836 */ /* 0x000fe20000000000 */
[----:B------:R-:W-:Y:S06]  /*26c0*/  @!P0 BRA `(.L_x_38) ;  /* 0x0000000000448947 */ /* 0x000fec0003800000 */
[----:B------:R-:W-:Y:S02]  /*26d0*/  IMAD.MOV.U32 R22, RZ, RZ, R10 ;  /* 0x000000ffff167224 */ /* 0x000fe400078e000a */
[----:B------:R-:W-:-:S07]  /*26e0*/  IMAD.MOV.U32 R23, RZ, RZ, R11 ;  /* 0x000000ffff177224 */ /* 0x000fce00078e000b */
.L_x_45:
[----:B------:R-:W-:Y:S05]  /*26f0*/  BSYNC.RELIABLE B2 ;  /* 0x0000000000027941 */ /* 0x000fea0003800100 */
.L_x_43:
[----:B------:R-:W-:Y:S01]  /*2700*/  LEA.HI R3, R20, R21, RZ, 0x3 ;  /* 0x0000001514037211 */ /* 0x000fe200078f18ff */
[----:B------:R-:W-:-:S03]  /*2710*/  DADD R32, R32, -R22 ;  /* 0x0000000020207229 */ /* 0x000fc60000000816 */
[----:B------:R-:W-:-:S04]  /*2720*/  SHF.R.U32.HI R3, RZ, 0x3, R3 ;  /* 0x00000003ff037819 */ /* 0x000fc80000011603 */
[----:B------:R-:W-:-:S04]  /*2730*/  LOP3.LUT R3, R3, 0x1, RZ, 0xc0, !PT ;  /* 0x0000000103037812 */ /* 0x000fc800078ec0ff */
[----:B------:R-:W-:-:S13]  /*2740*/  ISETP.NE.U32.AND P0, PT, R3, 0x1, PT ;  /* 0x000000010300780c */ /* 0x000fda0003f05070 */
[----:B------:R-:W-:Y:S05]  /*2750*/  @P0 BRA `(.L_x_46) ;  /* 0x0000000000180947 */ /* 0x000fea0003800000 */
[----:B------:R-:W-:Y:S01]  /*2760*/  UMOV UR4, 0xbc6a7efa ;  /* 0xbc6a7efa00047882 */ /* 0x000fe20000000000 */
[----:B------:R-:W-:Y:S02]  /*2770*/  UMOV UR5, 0x3f789374 ;  /* 0x3f78937400057882 */ /* 0x000fe40000000000 */
[----:B------:R-:W-:-:S14]  /*2780*/  DSETP.GEU.AND P0, PT, R32, UR4, PT ;  /* 0x0000000420007e2a */ /* 0x000fdc000bf0e000 */
[----:B------:R-:W-:Y:S05]  /*2790*/  @P0 BRA `(.L_x_38) ;  /* 0x0000000000100947 */ /* 0x000fea0003800000 */
[----:B------:R-:W-:Y:S01]  /*27a0*/  IADD3 R21, PT, PT, R21, -0x8, RZ ;  /* 0xfffffff815157810 */ /* 0x000fe20007ffe0ff */
[----:B------:R-:W-:Y:S06]  /*27b0*/  BRA `(.L_x_38) ;  /* 0x0000000000087947 */ /* 0x000fec0003800000 */
.L_x_46:
[----:B------:R-:W-:-:S14]  /*27c0*/  DSETP.GEU.AND P0, PT, R32, R16, PT ;  /* 0x000000102000722a */ /* 0x000fdc0003f0e000 */
[----:B------:R-:W-:-:S07]  /*27d0*/  @!P0 VIADD R21, R21, 0x8 ;  /* 0x0000000815158836 */ /* 0x000fce0000000000 */
.L_x_38:
[----:B------:R-:W-:Y:S05]  /*27e0*/  BSYNC.RECONVERGENT B1 ;  /* 0x0000000000017941 */ /* 0x000fea0003800200 */
.L_x_35:
[----:B------:R-:W-:Y:S05]  /*27f0*/  WARPSYNC.ALL ;  /* 0x0000000000007948 */ /* 0x000fea0003800000 */
[----:B------:R-:W-:Y:S01]  /*2800*/  ISETP.NE.AND P0, PT, R21, RZ, PT ;  /* 0x000000ff1500720c */ /* 0x000fe20003f05270 */
[----:B------:R0:W-:-:S12]  /*2810*/  STG.E desc[UR6][R8.64], R21 ;  /* 0x0000001508007986 */ /* 0x0001d8000c101906 */
[----:B------:R-:W2:Y:S01]  /*2820*/  @!P0 LDG.E R3, desc[UR6][R96.64+0x30] ;  /* 0x0000300660038981 */ /* 0x000ea2000c1e1900 */
[----:B------:R-:W-:Y:S02]  /*2830*/  VIADD R24, R24, 0x1 ;  /* 0x0000000118187836 */ /* 0x000fe40000000000 */
[----:B--2---:R-:W-:Y:S02]  /*2840*/  @!P0 VIADD R23, R3, 0x1 ;  /* 0x0000000103178836 */ /* 0x004fe40000000000 */
[----:B------:R-:W-:-:S03]  /*2850*/  IMAD.MOV.U32 R3, RZ, RZ, R103 ;  /* 0x000000ffff037224 */ /* 0x000fc600078e0067 */
[----:B------:R0:W-:Y:S01]  /*2860*/  @!P0 STG.E desc[UR6][R96.64+0x30], R23 ;  /* 0x0000301760008986 */ /* 0x0001e2000c101906 */
[----:B------:R-:W-:-:S13]  /*2870*/  ISETP.NE.AND P0, PT, R24, 0x4, PT ;  /* 0x000000041800780c */ /* 0x000fda0003f05270 */
[----:B0-----:R-:W-:Y:S05]  /*2880*/  @P0 BRA `(.L_x_31) ;  /* 0xfffffff400d00947 */ /* 0x001fea000383ffff */
[----:B------:R-:W0:Y:S01]  /*2890*/  MUFU.RCP64H R3, 1000 ;  /* 0x408f400000037908 */ /* 0x000e220000001800 */
[----:B------:R-:W-:Y:S01]  /*28a0*/  MOV R8, 0x0 ;  /* 0x0000000000087802 */ /* 0x000fe20000000f00 */
[----:B------:R-:W-:Y:S01]  /*28b0*/  IMAD.MOV.U32 R9, RZ, RZ, 0x408f4000 ;  /* 0x408f4000ff097424 */ /* 0x000fe200078e00ff */
[----:B------:R-:W-:Y:S01]  /*28c0*/  FSETP.GEU.AND P1, PT, |R7|, 6.5827683646048100446e-37, PT ;  /* 0x036000000700780b */ /* 0x000fe20003f2e200 */
[----:B------:R-:W-:Y:S01]  /*28d0*/  IMAD.MOV.U32 R2, RZ, RZ, 0x1 ;  /* 0x00000001ff027424 */ /* 0x000fe200078e00ff */
[----:B------:R-:W-:Y:S05]  /*28e0*/  BSSY.RECONVERGENT B2, `(.L_x_47) ;  /* 0x0000014000027945 */ /* 0x000fea0003800200 */
[----:B0-----:R-:W-:-:S08]  /*28f0*/  DFMA R4, R2, -R8, 1 ;  /* 0x3ff000000204742b */ /* 0x001fd00000000808 */
[----:B------:R-:W-:-:S08]  /*2900*/  DFMA R4, R4, R4, R4 ;  /* 0x000000040404722b */ /* 0x000fd00000000004 */
[----:B------:R-:W-:-:S08]  /*2910*/  DFMA R4, R2, R4, R2 ;  /* 0x000000040204722b */ /* 0x000fd00000000002 */
[----:B------:R-:W-:-:S08]  /*2920*/  DFMA R2, R4, -R8, 1 ;  /* 0x3ff000000402742b */ /* 0x000fd00000000808 */
[----:B------:R-:W-:-:S08]  /*2930*/  DFMA R2, R4, R2, R4 ;  /* 0x000000020402722b */ /* 0x000fd00000000004 */
[----:B------:R-:W-:-:S08]  /*2940*/  DMUL R4, R6, R2 ;  /* 0x0000000206047228 */ /* 0x000fd00000000000 */
[----:B------:R-:W-:-:S08]  /*2950*/  DFMA R8, R4, -1000, R6 ;  /* 0xc08f40000408782b */ /* 0x000fd00000000006 */
[----:B------:R-:W-:-:S10]  /*2960*/  DFMA R2, R2, R8, R4 ;  /* 0x000000080202722b */ /* 0x000fd40000000004 */
[----:B------:R-:W-:-:S05]  /*2970*/  FFMA R4, RZ, 4.4765625, R3 ;  /* 0x408f4000ff047823 */ /* 0x000fca0000000003 */
[----:B------:R-:W-:-:S13]  /*2980*/  FSETP.GT.AND P0, PT, |R4|, 1.469367938527859385e-39, PT ;  /* 0x001000000400780b */ /* 0x000fda0003f04200 */
[----:B------:R-:W-:Y:S05]  /*2990*/  @P0 BRA P1, `(.L_x_48) ;  /* 0x0000000000200947 */ /* 0x000fea0000800000 */
[----:B------:R-:W-:Y:S01]  /*29a0*/  IMAD.MOV.U32 R36, RZ, RZ, R6 ;  /* 0x000000ffff247224 */ /* 0x000fe200078e0006 */
[----:B------:R-:W-:Y:S01]  /*29b0*/  MOV R33, RZ ;  /* 0x000000ff00217202 */ /* 0x000fe20000000f00 */
[----:B------:R-:W-:Y:S01]  /*29c0*/  IMAD.MOV.U32 R35, RZ, RZ, R7 ;  /* 0x000000ffff237224 */ /* 0x000fe200078e0007 */
[----:B------:R-:W-:Y:S01]  /*29d0*/  MOV R34, 0x2a00 ;  /* 0x00002a0000227802 */ /* 0x000fe20000000f00 */
[----:B------:R-:W-:-:S07]  /*29e0*/  IMAD.MOV.U32 R32, RZ, RZ, 0x408f4000 ;  /* 0x408f4000ff207424 */ /* 0x000fce00078e00ff */
[----:B------:R-:W-:Y:S05]  /*29f0*/  CALL.REL.NOINC `($__internal_1_$__cuda_sm20_div_rn_f64_full) ;  /* 0x0000019800687944 */ /* 0x000fea0003c00000 */
[----:B------:R-:W-:Y:S02]  /*2a00*/  IMAD.MOV.U32 R2, RZ, RZ, R32 ;  /* 0x000000ffff027224 */ /* 0x000fe400078e0020 */
[----:B------:R-:W-:-:S07]  /*2a10*/  IMAD.MOV.U32 R3, RZ, RZ, R33 ;  /* 0x000000ffff037224 */ /* 0x000fce00078e0021 */
.L_x_48:
[----:B------:R-:W-:Y:S05]  /*2a20*/  BSYNC.RECONVERGENT B2 ;  /* 0x0000000000027941 */ /* 0x000fea0003800200 */
.L_x_47:
[----:B------:R-:W0:Y:S01]  /*2a30*/  MUFU.RCP64H R5, 8.313995361328125 ;  /* 0x4020a0c400057908 */ /* 0x000e220000001800 */
[----:B------:R-:W-:Y:S01]  /*2a40*/  IMAD.MOV.U32 R8, RZ, RZ, -0x645a1cac ;  /* 0x9ba5e354ff087424 */ /* 0x000fe200078e00ff */
[----:B------:R-:W-:Y:S01]  /*2a50*/  MOV R9, 0x4020a0c4 ;  /* 0x4020a0c400097802 */ /* 0x000fe20000000f00 */
[----:B------:R-:W-:Y:S01]  /*2a60*/  IMAD.MOV.U32 R4, RZ, RZ, 0x1 ;  /* 0x00000001ff047424 */ /* 0x000fe200078e00ff */
[----:B------:R-:W1:Y:S01]  /*2a70*/  LDCU.64 UR4, c[0x0][0x3a8] ;  /* 0x00007500ff0477ac */ /* 0x000e620008000a00 */
[----:B------:R-:W-:Y:S02]  /*2a80*/  IMAD.MOV.U32 R34, RZ, RZ, 0x3d70a3d7 ;  /* 0x3d70a3d7ff227424 */ /* 0x000fe400078e00ff */
[----:B------:R-:W-:Y:S02]  /*2a90*/  IMAD.MOV.U32 R35, RZ, RZ, 0x40581f0a ;  /* 0x40581f0aff237424 */ /* 0x000fe400078e00ff */
[----:B0-----:R-:W-:-:S04]  /*2aa0*/  DFMA R6, R4, -R8, 1 ;  /* 0x3ff000000406742b */ /* 0x001fc80000000808 */
[----:B-1----:R-:W-:-:S04]  /*2ab0*/  DMUL R34, R34, UR4 ;  /* 0x0000000422227c28 */ /* 0x002fc80008000000 */
[----:B------:R-:W-:-:S06]  /*2ac0*/  DFMA R6, R6, R6, R6 ;  /* 0x000000060606722b */ /* 0x000fcc0000000006 */
[----:B------:R-:W-:Y:S02]  /*2ad0*/  FSETP.GEU.AND P1, PT, |R35|, 6.5827683646048100446e-37, PT ;  /* 0x036000002300780b */ /* 0x000fe40003f2e200 */
[----:B------:R-:W-:-:S08]  /*2ae0*/  DFMA R6, R4, R6, R4 ;  /* 0x000000060406722b */ /* 0x000fd00000000004 */
[----:B------:R-:W-:-:S08]  /*2af0*/  DFMA R4, R6, -R8, 1 ;  /* 0x3ff000000604742b */ /* 0x000fd00000000808 */
[----:B------:R-:W-:-:S08]  /*2b00*/  DFMA R4, R6, R4, R6 ;  /* 0x000000040604722b */ /* 0x000fd00000000006 */
[----:B------:R-:W-:-:S08]  /*2b10*/  DMUL R32, R34, R4 ;  /* 0x0000000422207228 */ /* 0x000fd00000000000 */
[----:B------:R-:W-:-:S08]  /*2b20*/  DFMA R6, R32, -R8, R34 ;  /* 0x800000082006722b */ /* 0x000fd00000000022 */
[----:B------:R-:W-:-:S10]  /*2b30*/  DFMA R32, R4, R6, R32 ;  /* 0x000000060420722b */ /* 0x000fd40000000020 */
[----:B------:R-:W-:-:S05]  /*2b40*/  FFMA R4, RZ, 2.5098123550415039062, R33 ;  /* 0x4020a0c4ff047823 */ /* 0x000fca0000000021 */
[----:B------:R-:W-:-:S13]  /*2b50*/  FSETP.GT.AND P0, PT, |R4|, 1.469367938527859385e-39, PT ;  /* 0x001000000400780b */ /* 0x000fda0003f04200 */
[----:B------:R-:W-:Y:S05]  /*2b60*/  @P0 BRA P1, `(.L_x_49) ;  /* 0x0000000000140947 */ /* 0x000fea0000800000 */
[----:B------:R-:W-:Y:S01]  /*2b70*/  IMAD.MOV.U32 R36, RZ, RZ, R34 ;  /* 0x000000ffff247224 */ /* 0x000fe200078e0022 */
[----:B------:R-:W-:Y:S01]  /*2b80*/  MOV R33, 0x9ba5e354 ;  /* 0x9ba5e35400217802 */ /* 0x000fe20000000f00 */
[----:B------:R-:W-:Y:S01]  /*2b90*/  IMAD.MOV.U32 R32, RZ, RZ, 0x4020a0c4 ;  /* 0x4020a0c4ff207424 */ /* 0x000fe200078e00ff */
[----:B------:R-:W-:-:S07]  /*2ba0*/  MOV R34, 0x2bc0 ;  /* 0x00002bc000227802 */ /* 0x000fce0000000f00 */
[----:B------:R-:W-:Y:S05]  /*2bb0*/  CALL.REL.NOINC `($__internal_1_$__cuda_sm20_div_rn_f64_full) ;  /* 0x0000019400f87944 */ /* 0x000fea0003c00000 */
.L_x_49:
[----:B------:R-:W0:Y:S01]  /*2bc0*/  MUFU.RCP64H R5, 308 ;  /* 0x4073400000057908 */ /* 0x000e220000001800 */
[----:B------:R-:W-:Y:S01]  /*2bd0*/  IMAD.MOV.U32 R8, RZ, RZ, 0x0 ;  /* 0x00000000ff087424 */ /* 0x000fe200078e00ff */
[----:B------:R-:W-:Y:S01]  /*2be0*/  FSETP.GEU.AND P1, PT, |R33|, 6.5827683646048100446e-37, PT ;  /* 0x036000002100780b */ /* 0x000fe20003f2e200 */
[----:B------:R-:W-:Y:S01]  /*2bf0*/  IMAD.MOV.U32 R9, RZ, RZ, 0x40734000 ;  /* 0x40734000ff097424 */ /* 0x000fe200078e00ff */
[----:B------:R-:W-:Y:S01]  /*2c00*/  BSSY.RECONVERGENT B2, `(.L_x_50) ;  /* 0x0000015000027945 */ /* 0x000fe20003800200 */
[----:B------:R-:W-:-:S06]  /*2c10*/  IMAD.MOV.U32 R4, RZ, RZ, 0x1 ;  /* 0x00000001ff047424 */ /* 0x000fcc00078e00ff */
        /* <DEDUP_REMOVED lines=8> */
[----:B------:R-:W-:-:S05]  /*2ca0*/  FFMA R4, RZ, 3.80078125, R13 ;  /* 0x40734000ff047823 */ /* 0x000fca000000000d */
[----:B------:R-:W-:-:S13]  /*2cb0*/  FSETP.GT.AND P0, PT, |R4|, 1.469367938527859385e-39, PT ;  /* 0x001000000400780b */ /* 0x000fda0003f04200 */
[----:B------:R-:W-:Y:S05]  /*2cc0*/  @P0 BRA P1, `(.L_x_51) ;  /* 0x0000000000200947 */ /* 0x000fea0000800000 */
[----:B------:R-:W-:Y:S01]  /*2cd0*/  MOV R36, R32 ;  /* 0x0000002000247202 */ /* 0x000fe20000000f00 */
[----:B------:R-:W-:Y:S01]  /*2ce0*/  IMAD.MOV.U32 R35, RZ, RZ, R33 ;  /* 0x000000ffff237224 */ /* 0x000fe200078e0021 */
[----:B------:R-:W-:Y:S01]  /*2cf0*/  MOV R34, 0x2d30 ;  /* 0x00002d3000227802 */ /* 0x000fe20000000f00 */
[----:B------:R-:W-:Y:S02]  /*2d00*/  IMAD.MOV.U32 R33, RZ, RZ, RZ ;  /* 0x000000ffff217224 */ /* 0x000fe400078e00ff */
[----:B------:R-:W-:-:S07]  /*2d10*/  IMAD.MOV.U32 R32, RZ, RZ, 0x40734000 ;  /* 0x40734000ff207424 */ /* 0x000fce00078e00ff */
[----:B------:R-:W-:Y:S05]  /*2d20*/  CALL.REL.NOINC `($__internal_1_$__cuda_sm20_div_rn_f64_full) ;  /* 0x00000194009c7944 */ /* 0x000fea0003c00000 */
[----:B------:R-:W-:Y:S01]  /*2d30*/  IMAD.MOV.U32 R12, RZ, RZ, R32 ;  /* 0x000000ffff0c7224 */ /* 0x000fe200078e0020 */
[----:B------:R-:W-:-:S07]  /*2d40*/  MOV R13, R33 ;  /* 0x00000021000d7202 */ /* 0x000fce0000000f00 */
.L_x_51:
[----:B------:R-:W-:Y:S05]  /*2d50*/  BSYNC.RECONVERGENT B2 ;  /* 0x0000000000027941 */ /* 0x000fea0003800200 */
.L_x_50:
[----:B------:R-:W-:Y:S01]  /*2d60*/  UMOV UR4, 0xd2f1a9fc ;  /* 0xd2f1a9fc00047882 */ /* 0x000fe20000000000 */
[----:B------:R-:W-:Y:S01]  /*2d70*/  UMOV UR5, 0x3f50624d ;  /* 0x3f50624d00057882 */ /* 0x000fe20000000000 */
[----:B------:R-:W-:Y:S01]  /*2d80*/  BSSY.RECONVERGENT B2, `(.L_x_52) ;  /* 0x00000a5000027945 */ /* 0x000fe20003800200 */
[----:B------:R-:W-:-:S14]  /*2d90*/  DSETP.GEU.AND P0, PT, |R12|, UR4, PT ;  /* 0x000000040c007e2a */ /* 0x000fdc000bf0e200 */
[----:B------:R-:W-:Y:S05]  /*2da0*/  @P0 BRA `(.L_x_53) ;  /* 0x00000004000c0947 */ /* 0x000fea0003800000 */
[----:B------:R-:W-:Y:S01]  /*2db0*/  DADD R8, R12, R12 ;  /* 0x000000000c087229 */ /* 0x000fe2000000000c */
[----:B------:R-:W-:Y:S01]  /*2dc0*/  IMAD.MOV.U32 R10, RZ, RZ, 0x652b82fe ;  /* 0x652b82feff0a7424 */ /* 0x000fe200078e00ff */
[----:B------:R-:W-:Y:S01]  /*2dd0*/  UMOV UR4, 0xfefa39ef ;  /* 0xfefa39ef00047882 */ /* 0x000fe20000000000 */
[----:B------:R-:W-:Y:S01]  /*2de0*/  IMAD.MOV.U32 R11, RZ, RZ, 0x3ff71547 ;  /* 0x3ff71547ff0b7424 */ /* 0x000fe200078e00ff */
[----:B------:R-:W-:Y:S01]  /*2df0*/  UMOV UR5, 0x3fe62e42 ;  /* 0x3fe62e4200057882 */ /* 0x000fe20000000000 */
[----:B------:R-:W-:Y:S04]  /*2e00*/  BSSY.RECONVERGENT B1, `(.L_x_54) ;  /* 0x0000036000017945 */ /* 0x000fe80003800200 */
[----:B------:R-:W-:Y:S01]  /*2e10*/  DFMA R10, R8, R10, 6.75539944105574400000e+15 ;  /* 0x43380000080a742b */ /* 0x000fe2000000000a */
[----:B------:R-:W-:-:S07]  /*2e20*/  FSETP.GEU.AND P0, PT, |R9|, 4.1917929649353027344, PT ;  /* 0x4086232b0900780b */ /* 0x000fce0003f0e200 */
[----:B------:R-:W-:-:S08]  /*2e30*/  DADD R4, R10, -6.75539944105574400000e+15 ;  /* 0xc33800000a047429 */ /* 0x000fd00000000000 */
[----:B------:R-:W-:Y:S01]  /*2e40*/  DFMA R6, R4, -UR4, R8 ;  /* 0x8000000404067c2b */ /* 0x000fe20008000008 */
[----:B------:R-:W-:Y:S01]  /*2e50*/  UMOV UR4, 0x3b39803f ;  /* 0x3b39803f00047882 */ /* 0x000fe20000000000 */
[----:B------:R-:W-:-:S06]  /*2e60*/  UMOV UR5, 0x3c7abc9e ;  /* 0x3c7abc9e00057882 */ /* 0x000fcc0000000000 */
[----:B------:R-:W-:Y:S01]  /*2e70*/  DFMA R6, R4, -UR4, R6 ;  /* 0x8000000404067c2b */ /* 0x000fe20008000006 */
[----:B------:R-:W-:Y:S01]  /*2e80*/  UMOV UR4, 0x69ce2bdf ;  /* 0x69ce2bdf00047882 */ /* 0x000fe20000000000 */
[----:B------:R-:W-:Y:S01]  /*2e90*/  IMAD.MOV.U32 R4, RZ, RZ, -0x35dec16 ;  /* 0xfca213eaff047424 */ /* 0x000fe200078e00ff */
[----:B------:R-:W-:Y:S01]  /*2ea0*/  UMOV UR5, 0x3e5ade15 ;  /* 0x3e5ade1500057882 */ /* 0x000fe20000000000 */
[----:B------:R-:W-:-:S06]  /*2eb0*/  IMAD.MOV.U32 R5, RZ, RZ, 0x3e928af3 ;  /* 0x3e928af3ff057424 */ /* 0x000fcc00078e00ff */
[----:B------:R-:W-:Y:S01]  /*2ec0*/  DFMA R4, R6, UR4, R4 ;  /* 0x0000000406047c2b */ /* 0x000fe20008000004 */
        /* <DEDUP_REMOVED lines=23> */
[----:B------:R-:W-:-:S08]  /*3040*/  DFMA R4, R6, R4, UR4 ;  /* 0x0000000406047e2b */ /* 0x000fd00008000004 */
[----:B------:R-:W-:-:S08]  /*3050*/  DFMA R4, R6, R4, 1 ;  /* 0x3ff000000604742b */ /* 0x000fd00000000004 */
[----:B------:R-:W-:-:S10]  /*3060*/  DFMA R6, R6, R4, 1 ;  /* 0x3ff000000606742b */ /* 0x000fd40000000004 */
[----:B------:R-:W-:Y:S01]  /*3070*/  LEA R5, R10, R7, 0x14 ;  /* 0x000000070a057211 */ /* 0x000fe200078ea0ff */
[----:B------:R-:W-:Y:S01]  /*3080*/  IMAD.MOV.U32 R4, RZ, RZ, R6 ;  /* 0x000000ffff047224 */ /* 0x000fe200078e0006 */
[----:B------:R-:W-:Y:S06]  /*3090*/  @!P0 BRA `(.L_x_55) ;  /* 0x0000000000308947 */ /* 0x000fec0003800000 */
[----:B------:R-:W-:Y:S01]  /*30a0*/  FSETP.GEU.AND P1, PT, |R9|, 4.2275390625, PT ;  /* 0x408748000900780b */ /* 0x000fe20003f2e200 */
[C---:B------:R-:W-:Y:S02]  /*30b0*/  DADD R14, R8.reuse, +INF ;  /* 0x7ff00000080e7429 */ /* 0x040fe40000000000 */
[----:B------:R-:W-:-:S08]  /*30c0*/  DSETP.GEU.AND P0, PT, R8, RZ, PT ;  /* 0x000000ff0800722a */ /* 0x000fd00003f0e000 */
[----:B------:R-:W-:Y:S02]  /*30d0*/  FSEL R5, R15, RZ, P0 ;  /* 0x000000ff0f057208 */ /* 0x000fe40000000000 */
[----:B------:R-:W-:-:S04]  /*30e0*/  @!P1 LEA.HI R4, R10, R10, RZ, 0x1 ;  /* 0x0000000a0a049211 */ /* 0x000fc800078f08ff */
[----:B------:R-:W-:Y:S02]  /*30f0*/  @!P1 SHF.R.S32.HI R9, RZ, 0x1, R4 ;  /* 0x00000001ff099819 */ /* 0x000fe40000011404 */
[----:B------:R-:W-:-:S03]  /*3100*/  FSEL R4, R14, RZ, P0 ;  /* 0x000000ff0e047208 */ /* 0x000fc60000000000 */
[----:B------:R-:W-:Y:S02]  /*3110*/  @!P1 IMAD.IADD R8, R10, 0x1, -R9 ;  /* 0x000000010a089824 */ /* 0x000fe400078e0a09 */
[----:B------:R-:W-:-:S03]  /*3120*/  @!P1 IMAD R7, R9, 0x100000, R7 ;  /* 0x0010000009079824 */ /* 0x000fc600078e0207 */
[----:B------:R-:W-:Y:S01]  /*3130*/  @!P1 LEA R9, R8, 0x3ff00000, 0x14 ;  /* 0x3ff0000008099811 */ /* 0x000fe200078ea0ff */
[----:B------:R-:W-:-:S06]  /*3140*/  @!P1 IMAD.MOV.U32 R8, RZ, RZ, RZ ;  /* 0x000000ffff089224 */ /* 0x000fcc00078e00ff */
[----:B------:R-:W-:-:S11]  /*3150*/  @!P1 DMUL R4, R6, R8 ;  /* 0x0000000806049228 */ /* 0x000fd60000000000 */
.L_x_55:
[----:B------:R-:W-:Y:S05]  /*3160*/  BSYNC.RECONVERGENT B1 ;  /* 0x0000000000017941 */ /* 0x000fea0003800200 */
.L_x_54:
[----:B------:R-:W-:Y:S01]  /*3170*/  UMOV UR4, 0xcccccccd ;  /* 0xcccccccd00047882 */ /* 0x000fe20000000000 */
[----:B------:R-:W-:Y:S02]  /*3180*/  UMOV UR5, 0x3ffccccc ;  /* 0x3ffccccc00057882 */ /* 0x000fe40000000000 */
[----:B------:R-:W-:Y:S01]  /*3190*/  DFMA R2, R4, R2, -UR4 ;  /* 0x8000000404027e2b */ /* 0x000fe20008000002 */
[----:B------:R-:W-:Y:S01]  /*31a0*/  UMOV UR4, 0xc4fda080 ;  /* 0xc4fda08000047882 */ /* 0x000fe20000000000 */
[----:B------:R-:W-:-:S06]  /*31b0*/  UMOV UR5, 0x40877dd8 ;  /* 0x40877dd800057882 */ /* 0x000fcc0000000000 */
[----:B------:R-:W-:Y:S01]  /*31c0*/  DMUL R32, R2, UR4 ;  /* 0x0000000402207c28 */ /* 0x000fe20008000000 */
[----:B------:R-:W-:Y:S10]  /*31d0*/  BRA `(.L_x_56) ;  /* 0x00000004007c7947 */ /* 0x000ff40003800000 */
.L_x_53:
[----:B------:R-:W-:Y:S01]  /*31e0*/  DADD R10, R12, R12 ;  /* 0x000000000c0a7229 */ /* 0x000fe2000000000c */
[----:B------:R-:W-:Y:S01]  /*31f0*/  MOV R8, 0x652b82fe ;  /* 0x652b82fe00087802 */ /* 0x000fe20000000f00 */
[----:B------:R-:W-:Y:S01]  /*3200*/  IMAD.MOV.U32 R9, RZ, RZ, 0x3ff71547 ;  /* 0x3ff71547ff097424 */ /* 0x000fe200078e00ff */
[----:B------:R-:W-:Y:S01]  /*3210*/  UMOV UR4, 0xfefa39ef ;  /* 0xfefa39ef00047882 */ /* 0x000fe20000000000 */
[----:B------:R-:W-:Y:S01]  /*3220*/  UMOV UR5, 0x3fe62e42 ;  /* 0x3fe62e4200057882 */ /* 0x000fe20000000000 */
[----:B------:R-:W-:Y:S03]  /*3230*/  BSSY.RECONVERGENT B1, `(.L_x_57) ;  /* 0x0000036000017945 */ /* 0x000fe60003800200 */
[----:B------:R-:W-:Y:S02]  /*3240*/  DFMA R8, R10, R8, 6.75539944105574400000e+15 ;  /* 0x433800000a08742b */ /* 0x000fe40000000008 */
[----:B------:R-:W-:-:S06]  /*3250*/  FSETP.GEU.AND P0, PT, |R11|, 4.1917929649353027344, PT ;  /* 0x4086232b0b00780b */ /* 0x000fcc0003f0e200 */
        /* <DEDUP_REMOVED lines=36> */
[----:B------:R-:W-:Y:S01]  /*34a0*/  IMAD R5, R8, 0x100000, R7 ;  /* 0x0010000008057824 */ /* 0x000fe200078e0207 */
[----:B------:R-:W-:Y:S01]  /*34b0*/  MOV R4, R6 ;  /* 0x0000000600047202 */ /* 0x000fe20000000f00 */
        /* <DEDUP_REMOVED lines=13> */
.L_x_58:
[----:B------:R-:W-:Y:S05]  /*3590*/  BSYNC.RECONVERGENT B1 ;  /* 0x0000000000017941 */ /* 0x000fea0003800200 */
.L_x_57:
[----:B------:R-:W-:Y:S01]  /*35a0*/  DADD R14, R4, -1 ;  /* 0xbff00000040e7429 */ /* 0x000fe20000000000 */
[----:B------:R-:W-:Y:S01]  /*35b0*/  IMAD.MOV.U32 R8, RZ, RZ, 0x1 ;  /* 0x00000001ff087424 */ /* 0x000fe200078e00ff */
[----:B------:R-:W-:Y:S01]  /*35c0*/  UMOV UR4, 0x872b020d ;  /* 0x872b020d00047882 */ /* 0x000fe20000000000 */
[----:B------:R-:W-:Y:S01]  /*35d0*/  UMOV UR5, 0x4046d916 ;  /* 0x4046d91600057882 */ /* 0x000fe20000000000 */
[----:B------:R-:W-:Y:S01]  /*35e0*/  BSSY.RECONVERGENT B3, `(.L_x_56) ;  /* 0x000001e000037945 */ /* 0x000fe20003800200 */
[----:B------:R-:W-:Y:S01]  /*35f0*/  DMUL R6, R12, UR4 ;  /* 0x000000040c067c28 */ /* 0x000fe20008000000 */
[----:B------:R-:W0:Y:S01]  /*3600*/  MUFU.RCP64H R9, R15 ;  /* 0x0000000f00097308 */ /* 0x000e220000001800 */
[----:B------:R-:W-:Y:S01]  /*3610*/  UMOV UR4, 0x3d70a3d7 ;  /* 0x3d70a3d700047882 */ /* 0x000fe20000000000 */
[----:B------:R-:W-:-:S05]  /*3620*/  UMOV UR5, 0x40581f0a ;  /* 0x40581f0a00057882 */ /* 0x000fca0000000000 */
[----:B------:R-:W-:Y:S01]  /*3630*/  DMUL R6, R6, UR4 ;  /* 0x0000000406067c28 */ /* 0x000fe20008000000 */
[----:B------:R-:W-:Y:S01]  /*3640*/  UMOV UR4, 0xcccccccd ;  /* 0xcccccccd00047882 */ /* 0x000fe20000000000 */
[----:B------:R-:W-:Y:S02]  /*3650*/  UMOV UR5, 0x3ffccccc ;  /* 0x3ffccccc00057882 */ /* 0x000fe40000000000 */
[----:B------:R-:W-:Y:S01]  /*3660*/  DFMA R2, R4, R2, -UR4 ;  /* 0x8000000404027e2b */ /* 0x000fe20008000002 */
[----:B------:R-:W-:Y:S01]  /*3670*/  UMOV UR4, 0xa9fbe76d ;  /* 0xa9fbe76d00047882 */ /* 0x000fe20000000000 */
[----:B------:R-:W-:Y:S02]  /*3680*/  UMOV UR5, 0x3fd5d2f1 ;  /* 0x3fd5d2f100057882 */ /* 0x000fe40000000000 */
[----:B------:R-:W-:Y:S02]  /*3690*/  DMUL R6, R6, UR4 ;  /* 0x0000000406067c28 */ /* 0x000fe40008000000 */
[----:B0-----:R-:W-:-:S06]  /*36a0*/  DFMA R10, -R14, R8, 1 ;  /* 0x3ff000000e0a742b */ /* 0x001fcc0000000108 */
[----:B------:R-:W-:Y:S02]  /*36b0*/  DMUL R34, R2, R6 ;  /* 0x0000000602227228 */ /* 0x000fe40000000000 */
[----:B------:R-:W-:-:S08]  /*36c0*/  DFMA R10, R10, R10, R10 ;  /* 0x0000000a0a0a722b */ /* 0x000fd0000000000a */
[----:B------:R-:W-:Y:S01]  /*36d0*/  DFMA R10, R8, R10, R8 ;  /* 0x0000000a080a722b */ /* 0x000fe20000000008 */
[----:B------:R-:W-:-:S07]  /*36e0*/  FSETP.GEU.AND P1, PT, |R35|, 6.5827683646048100446e-37, PT ;  /* 0x036000002300780b */ /* 0x000fce0003f2e200 */
[----:B------:R-:W-:-:S08]  /*36f0*/  DFMA R4, -R14, R10, 1 ;  /* 0x3ff000000e04742b */ /* 0x000fd0000000010a */
[----:B------:R-:W-:-:S08]  /*3700*/  DFMA R4, R10, R4, R10 ;  /* 0x000000040a04722b */ /* 0x000fd0000000000a */
[----:B------:R-:W-:-:S08]  /*3710*/  DMUL R32, R34, R4 ;  /* 0x0000000422207228 */ /* 0x000fd00000000000 */
[----:B------:R-:W-:-:S08]  /*3720*/  DFMA R2, -R14, R32, R34 ;  /* 0x000000200e02722b */ /* 0x000fd00000000122 */
[----:B------:R-:W-:-:S10]  /*3730*/  DFMA R32, R4, R2, R32 ;  /* 0x000000020420722b */ /* 0x000fd40000000020 */
[----:B------:R-:W-:-:S05]  /*3740*/  FFMA R2, RZ, R15, R33 ;  /* 0x0000000fff027223 */ /* 0x000fca0000000021 */
[----:B------:R-:W-:-:S13]  /*3750*/  FSETP.GT.AND P0, PT, |R2|, 1.469367938527859385e-39, PT ;  /* 0x001000000200780b */ /* 0x000fda0003f04200 */
[----:B------:R-:W-:Y:S05]  /*3760*/  @P0 BRA P1, `(.L_x_59) ;  /* 0x0000000000140947 */ /* 0x000fea0000800000 */
[----:B------:R-:W-:Y:S01]  /*3770*/  MOV R36, R34 ;  /* 0x0000002200247202 */ /* 0x000fe20000000f00 */
[----:B------:R-:W-:Y:S01]  /*3780*/  IMAD.MOV.U32 R33, RZ, RZ, R14 ;  /* 0x000000ffff217224 */ /* 0x000fe200078e000e */
[----:B------:R-:W-:Y:S01]  /*3790*/  MOV R34, 0x37c0 ;  /* 0x000037c000227802 */ /* 0x000fe20000000f00 */
[----:B------:R-:W-:-:S07]  /*37a0*/  IMAD.MOV.U32 R32, RZ, RZ, R15 ;  /* 0x000000ffff207224 */ /* 0x000fce00078e000f */
[----:B------:R-:W-:Y:S05]  /*37b0*/  CALL.REL.NOINC `($__internal_1_$__cuda_sm20_div_rn_f64_full) ;  /* 0x0000018800f87944 */ /* 0x000fea0003c00000 */
.L_x_59:
[----:B------:R-:W-:Y:S05]  /*37c0*/  BSYNC.RECONVERGENT B3 ;  /* 0x0000000000037941 */ /* 0x000fea0003800200 */
.L_x_56:
[----:B------:R-:W-:Y:S05]  /*37d0*/  BSYNC.RECONVERGENT B2 ;  /* 0x0000000000027941 */ /* 0x000fea0003800200 */
.L_x_52:
[----:B------:R-:W0:Y:S01]  /*37e0*/  LDC.64 R48, c[0x0][0x380] ;  /* 0x0000e000ff307b82 */ /* 0x000e220000000a00 */
[----:B------:R-:W2:Y:S01]  /*37f0*/  LDG.E R14, desc[UR6][R96.64+0x30] ;  /* 0x00003006600e7981 */ /* 0x000ea2000c1e1900 */
[----:B0-----:R-:W-:-:S05]  /*3800*/  IMAD.WIDE R48, R52, 0x28, R48 ;  /* 0x0000002834307825 */ /* 0x001fca00078e0230 */
[----:B------:R-:W3:Y:S01]  /*3810*/  LDG.E.64 R34, desc[UR6][R48.64+0x18] ;  /* 0x0000180630227981 */ /* 0x000ee2000c1e1b00 */
[----:B------:R-:W0:Y:S01]  /*3820*/  MUFU.RCP64H R3, 1000 ;  /* 0x408f400000037908 */ /* 0x000e220000001800 */
[----:B------:R-:W-:Y:S01]  /*3830*/  IMAD.MOV.U32 R4, RZ, RZ, 0x0 ;  /* 0x00000000ff047424 */ /* 0x000fe200078e00ff */
[----:B------:R-:W-:Y:S01]  /*3840*/  MOV R2, 0x1 ;  /* 0x0000000100027802 */ /* 0x000fe20000000f00 */
[----:B------:R-:W-:-:S06]  /*3850*/  IMAD.MOV.U32 R5, RZ, RZ, 0x408f4000 ;  /* 0x408f4000ff057424 */ /* 0x000fcc00078e00ff */
[----:B0-----:R-:W-:-:S08]  /*3860*/  DFMA R6, R2, -R4, 1 ;  /* 0x3ff000000206742b */ /* 0x001fd00000000804 */
[----:B------:R-:W-:-:S08]  /*3870*/  DFMA R6, R6, R6, R6 ;  /* 0x000000060606722b */ /* 0x000fd00000000006 */
[----:B------:R-:W-:-:S08]  /*3880*/  DFMA R6, R2, R6, R2 ;  /* 0x000000060206722b */ /* 0x000fd00000000002 */
[----:B------:R-:W-:-:S08]  /*3890*/  DFMA R4, R6, -R4, 1 ;  /* 0x3ff000000604742b */ /* 0x000fd00000000804 */
[----:B------:R-:W-:Y:S02]  /*38a0*/  DFMA R8, R6, R4, R6 ;  /* 0x000000040608722b */ /* 0x000fe40000000006 */
[----:B------:R-:W-:-:S06]  /*38b0*/  DSETP.GT.AND P0, PT, R32, RZ, PT ;  /* 0x000000ff2000722a */ /* 0x000fcc0003f04000 */
[----:B------:R-:W-:Y:S02]  /*38c0*/  FSEL R6, R32, RZ, !P0 ;  /* 0x000000ff20067208 */ /* 0x000fe40004000000 */
[----:B------:R-:W-:Y:S01]  /*38d0*/  FSEL R7, R33, RZ, !P0 ;  /* 0x000000ff21077208 */ /* 0x000fe20004000000 */
[----:B------:R-:W-:Y:S01]  /*38e0*/  BSSY.RECONVERGENT B2, `(.L_x_60) ;  /* 0x0000012000027945 */ /* 0x000fe20003800200 */
[----:B--2---:R-:W0:Y:S01]  /*38f0*/  I2F.F64 R2, R14 ;  /* 0x0000000e00027312 */ /* 0x004e220000201c00 */
[----:B---3--:R-:W-:-:S08]  /*3900*/  DMUL R10, R8, R34 ;  /* 0x00000022080a7228 */ /* 0x008fd00000000000 */
[----:B------:R-:W-:Y:S02]  /*3910*/  DFMA R4, R10, -1000, R34 ;  /* 0xc08f40000a04782b */ /* 0x000fe40000000022 */
[----:B0-----:R-:W-:-:S06]  /*3920*/  DMUL R2, R2, R6 ;  /* 0x0000000602027228 */ /* 0x001fcc0000000000 */
[----:B------:R-:W-:Y:S01]  /*3930*/  DFMA R10, R8, R4, R10 ;  /* 0x00000004080a722b */ /* 0x000fe2000000000a */
[----:B------:R0:W-:Y:S01]  /*3940*/  STG.E.64 desc[UR6][R48.64+0x8], R2 ;  /* 0x0000080230007986 */ /* 0x0001e2000c101b06 */
[----:B------:R-:W-:-:S08]  /*3950*/  FSETP.GEU.AND P1, PT, |R35|, 6.5827683646048100446e-37, PT ;  /* 0x036000002300780b */ /* 0x000fd00003f2e200 */
[----:B------:R-:W-:-:S05]  /*3960*/  FFMA R4, RZ, 4.4765625, R11 ;  /* 0x408f4000ff047823 */ /* 0x000fca000000000b */
[----:B------:R-:W-:-:S13]  /*3970*/  FSETP.GT.AND P0, PT, |R4|, 1.469367938527859385e-39, PT ;  /* 0x001000000400780b */ /* 0x000fda0003f04200 */
[----:B0-----:R-:W-:Y:S05]  /*3980*/  @P0 BRA P1, `(.L_x_61) ;  /* 0x00000000001c0947 */ /* 0x001fea0000800000 */
[----:B------:R-:W-:Y:S01]  /*3990*/  IMAD.MOV.U32 R36, RZ, RZ, R34 ;  /* 0x000000ffff247224 */ /* 0x000fe200078e0022 */
[----:B------:R-:W-:Y:S01]  /*39a0*/  MOV R34, 0x39e0 ;  /* 0x000039e000227802 */ /* 0x000fe20000000f00 */
[----:B------:R-:W-:Y:S02]  /*39b0*/  IMAD.MOV.U32 R33, RZ, RZ, RZ ;  /* 0x000000ffff217224 */ /* 0x000fe400078e00ff */
[----:B------:R-:W-:-:S07]  /*39c0*/  IMAD.MOV.U32 R32, RZ, RZ, 0x408f4000 ;  /* 0x408f4000ff207424 */ /* 0x000fce00078e00ff */
[----:B------:R-:W-:Y:S05]  /*39d0*/  CALL.REL.NOINC `($__internal_1_$__cuda_sm20_div_rn_f64_full) ;  /* 0x0000018800707944 */ /* 0x000fea0003c00000 */
[----:B------:R-:W-:Y:S01]  /*39e0*/  IMAD.MOV.U32 R10, RZ, RZ, R32 ;  /* 0x000000ffff0a7224 */ /* 0x000fe200078e0020 */
[----:B------:R-:W-:-:S07]  /*39f0*/  MOV R11, R33 ;  /* 0x00000021000b7202 */ /* 0x000fce0000000f00 */
.L_x_61:
[----:B------:R-:W-:Y:S05]  /*3a00*/  BSYNC.RECONVERGENT B2 ;  /* 0x0000000000027941 */ /* 0x000fea0003800200 */
.L_x_60:
[----:B------:R-:W0:Y:S01]  /*3a10*/  MUFU.RCP64H R3, 12.29999542236328125 ;  /* 0x4028999900037908 */ /* 0x000e220000001800 */
[----:B------:R-:W-:Y:S01]  /*3a20*/  IMAD.MOV.U32 R6, RZ, RZ, -0x66666666 ;  /* 0x9999999aff067424 */ /* 0x000fe200078e00ff */
[----:B------:R-:W1:Y:S01]  /*3a30*/  LDCU.64 UR4, c[0x0][0x3b8] ;  /* 0x00007700ff0477ac */ /* 0x000e620008000a00 */
[----:B------:R-:W-:Y:S01]  /*3a40*/  IMAD.MOV.U32 R7, RZ, RZ, 0x40289999 ;  /* 0x40289999ff077424 */ /* 0x000fe200078e00ff */
[----:B------:R-:W2:Y:S01]  /*3a50*/  LDC R8, c[0x0][0x3bc] ;  /* 0x0000ef00ff087b82 */ /* 0x000ea20000000800 */
[----:B------:R-:W-:-:S06]  /*3a60*/  IMAD.MOV.U32 R2, RZ, RZ, 0x1 ;  /* 0x00000001ff027424 */ /* 0x000fcc00078e00ff */
[----:B0-----:R-:W-:-:S08]  /*3a70*/  DFMA R4, R2, -R6, 1 ;  /* 0x3ff000000204742b */ /* 0x001fd00000000806 */
[----:B------:R-:W-:Y:S01]  /*3a80*/  DFMA R4, R4, R4, R4 ;  /* 0x000000040404722b */ /* 0x000fe20000000004 */
[----:B--2---:R-:W-:-:S07]  /*3a90*/  FSETP.GEU.AND P1, PT, |R8|, 6.5827683646048100446e-37, PT ;  /* 0x036000000800780b */ /* 0x004fce0003f2e200 */
[----:B------:R-:W-:-:S08]  /*3aa0*/  DFMA R4, R2, R4, R2 ;  /* 0x000000040204722b */ /* 0x000fd00000000002 */
[----:B------:R-:W-:-:S08]  /*3ab0*/  DFMA R2, R4, -R6, 1 ;  /* 0x3ff000000402742b */ /* 0x000fd00000000806 */
[----:B------:R-:W-:-:S08]  /*3ac0*/  DFMA R2, R4, R2, R4 ;  /* 0x000000020402722b */ /* 0x000fd00000000004 */
[----:B-1----:R-:W-:-:S08]  /*3ad0*/  DMUL R32, R2, UR4 ;  /* 0x0000000402207c28 */ /* 0x002fd00008000000 */
[----:B------:R-:W-:-:S08]  /*3ae0*/  DFMA R4, R32, -R6, UR4 ;  /* 0x0000000420047e2b */ /* 0x000fd00008000806 */
[----:B------:R-:W-:-:S10]  /*3af0*/  DFMA R32, R2, R4, R32 ;  /* 0x000000040220722b */ /* 0x000fd40000000020 */
[----:B------:R-:W-:-:S05]  /*3b00*/  FFMA R2, RZ, 2.6343748569488525391, R33 ;  /* 0x40289999ff027823 */ /* 0x000fca0000000021 */
[----:B------:R-:W-:-:S13]  /*3b10*/  FSETP.GT.AND P0, PT, |R2|, 1.469367938527859385e-39, PT ;  /* 0x001000000200780b */ /* 0x000fda0003f04200 */
[----:B------:R-:W-:Y:S05]  /*3b20*/  @P0 BRA P1, `(.L_x_62) ;  /* 0x00000000001c0947 */ /* 0x000fea0000800000 */
[----:B------:R-:W0:Y:S01]  /*3b30*/  LDCU.64 UR4, c[0x0][0x3b8] ;  /* 0x00007700ff0477ac */ /* 0x000e220008000a00 */
[----:B------:R-:W-:Y:S01]  /*3b40*/  IMAD.MOV.U32 R33, RZ, RZ, -0x66666666 ;  /* 0x9999999aff217424 */ /* 0x000fe200078e00ff */
[----:B------:R-:W-:Y:S01]  /*3b50*/  MOV R34, 0x3ba0 ;  /* 0x00003ba000227802 */ /* 0x000fe20000000f00 */
[----:B------:R-:W-:Y:S01]  /*3b60*/  IMAD.MOV.U32 R32, RZ, RZ, 0x40289999 ;  /* 0x40289999ff207424 */ /* 0x000fe200078e00ff */
[----:B0-----:R-:W-:Y:S01]  /*3b70*/  MOV R36, UR4 ;  /* 0x0000000400247c02 */ /* 0x001fe20008000f00 */
[----:B------:R-:W-:-:S07]  /*3b80*/  IMAD.U32 R35, RZ, RZ, UR5 ;  /* 0x00000005ff237e24 */ /* 0x000fce000f8e00ff */
[----:B------:R-:W-:Y:S05]  /*3b90*/  CALL.REL.NOINC `($__internal_1_$__cuda_sm20_div_rn_f64_full) ;  /* 0x0000018800007944 */ /* 0x000fea0003c00000 */
.L_x_62:
[----:B------:R-:W0:Y:S01]  /*3ba0*/  MUFU.RCP64H R3, R11 ;  /* 0x0000000b00037308 */ /* 0x000e220000001800 */
[----:B------:R-:W-:Y:S01]  /*3bb0*/  IMAD.MOV.U32 R2, RZ, RZ, 0x1 ;  /* 0x00000001ff027424 */ /* 0x000fe200078e00ff */
[----:B------:R-:W1:Y:S01]  /*3bc0*/  LDC.64 R14, c[0x0][0x3b8] ;  /* 0x0000ee00ff0e7b82 */ /* 0x000e620000000a00 */
[----:B------:R-:W-:Y:S01]  /*3bd0*/  UMOV UR4, 0x30553261 ;  /* 0x3055326100047882 */ /* 0x000fe20000000000 */
[----:B------:R-:W-:Y:S01]  /*3be0*/  UMOV UR5, 0x3f33a92a ;  /* 0x3f33a92a00057882 */ /* 0x000fe20000000000 */
[----:B------:R-:W-:Y:S02]  /*3bf0*/  BSSY.RECONVERGENT B2, `(.L_x_63) ;  /* 0x000001c000027945 */ /* 0x000fe40003800200 */
[----:B0-----:R-:W-:-:S08]  /*3c00*/  DFMA R4, R2, -R10, 1 ;  /* 0x3ff000000204742b */ /* 0x001fd0000000080a */
[----:B------:R-:W-:Y:S02]  /*3c10*/  DFMA R4, R4, R4, R4 ;  /* 0x000000040404722b */ /* 0x000fe40000000004 */
[----:B-1----:R-:W-:-:S06]  /*3c20*/  DMUL R8, R14, R14 ;  /* 0x0000000e0e087228 */ /* 0x002fcc0000000000 */
[----:B------:R-:W-:Y:S02]  /*3c30*/  DFMA R4, R2, R4, R2 ;  /* 0x000000040204722b */ /* 0x000fe40000000002 */
[----:B------:R-:W-:-:S06]  /*3c40*/  DMUL R8, R8, R14 ;  /* 0x0000000e08087228 */ /* 0x000fcc0000000000 */
[----:B------:R-:W-:-:S08]  /*3c50*/  DFMA R2, R4, -R10, 1 ;  /* 0x3ff000000402742b */ /* 0x000fd0000000080a */
[----:B------:R-:W-:-:S08]  /*3c60*/  DFMA R2, R4, R2, R4 ;  /* 0x000000020402722b */ /* 0x000fd00000000004 */
[----:B------:R-:W-:-:S08]  /*3c70*/  DMUL R6, R2, UR4 ;  /* 0x0000000402067c28 */ /* 0x000fd00008000000 */
[----:B------:R-:W-:Y:S01]  /*3c80*/  DFMA R4, R6, -R10, UR4 ;  /* 0x0000000406047e2b */ /* 0x000fe2000800080a */
[----:B------:R-:W-:Y:S01]  /*3c90*/  UMOV UR4, 0xcccccccd ;  /* 0xcccccccd00047882 */ /* 0x000fe20000000000 */
[----:B------:R-:W-:-:S06]  /*3ca0*/  UMOV UR5, 0x4008cccc ;  /* 0x4008cccc00057882 */ /* 0x000fcc0000000000 */
[----:B------:R-:W-:Y:S02]  /*3cb0*/  DFMA R6, R2, R4, R6 ;  /* 0x000000040206722b */ /* 0x000fe40000000006 */
[----:B------:R-:W-:Y:S02]  /*3cc0*/  DMUL R2, R10, 2744000 ;  /* 0x4144ef600a027828 */ /* 0x000fe40000000000 */
[----:B------:R-:W-:-:S06]  /*3cd0*/  DMUL R4, R32, R32 ;  /* 0x0000002020047228 */ /* 0x000fcc0000000000 */
[----:B------:R-:W-:Y:S01]  /*3ce0*/  FFMA R14, RZ, R11, R7 ;  /* 0x0000000bff0e7223 */ /* 0x000fe20000000007 */
[----:B------:R-:W-:Y:S02]  /*3cf0*/  DFMA R2, R8, UR4, R2 ;  /* 0x0000000408027c2b */ /* 0x000fe40008000002 */
[----:B------:R-:W-:Y:S02]  /*3d00*/  DFMA R4, R4, R32, 1 ;  /* 0x3ff000000404742b */ /* 0x000fe40000000020 */
[----:B------:R-:W-:-:S13]  /*3d10*/  FSETP.GT.AND P0, PT, |R14|, 1.469367938527859385e-39, PT ;  /* 0x001000000e00780b */ /* 0x000fda0003f04200 */
[----:B------:R-:W-:Y:S05]  /*3d20*/  @P0 BRA `(.L_x_64) ;  /* 0x0000000000200947 */ /* 0x000fea0003800000 */
[----:B------:R-:W-:Y:S01]  /*3d30*/  IMAD.MOV.U32 R36, RZ, RZ, 0x30553261 ;  /* 0x30553261ff247424 */ /* 0x000fe200078e00ff */
[----:B------:R-:W-:Y:S01]  /*3d40*/  MOV R35, 0x3f33a92a ;  /* 0x3f33a92a00237802 */ /* 0x000fe20000000f00 */
[----:B------:R-:W-:Y:S01]  /*3d50*/  IMAD.MOV.U32 R33, RZ, RZ, R10 ;  /* 0x000000ffff217224 */ /* 0x000fe200078e000a */
[----:B------:R-:W-:Y:S01]  /*3d60*/  MOV R34, 0x3d90 ;  /* 0x00003d9000227802 */ /* 0x000fe20000000f00 */
[----:B------:R-:W-:-:S07]  /*3d70*/  IMAD.MOV.U32 R32, RZ, RZ, R11 ;  /* 0x000000ffff207224 */ /* 0x000fce00078e000b */
[----:B------:R-:W-:Y:S05]  /*3d80*/  CALL.REL.NOINC `($__internal_1_$__cuda_sm20_div_rn_f64_full) ;  /* 0x0000018400847944 */ /* 0x000fea0003c00000 */
[----:B------:R-:W-:Y:S02]  /*3d90*/  IMAD.MOV.U32 R6, RZ, RZ, R32 ;  /* 0x000000ffff067224 */ /* 0x000fe400078e0020 */
[----:B------:R-:W-:-:S07]  /*3da0*/  IMAD.MOV.U32 R7, RZ, RZ, R33 ;  /* 0x000000ffff077224 */ /* 0x000fce00078e0021 */
.L_x_64:
[----:B------:R-:W-:Y:S05]  /*3db0*/  BSYNC.RECONVERGENT B2 ;  /* 0x0000000000027941 */ /* 0x000fea0003800200 */
.L_x_63:
[-C--:B------:R-:W-:Y:S01]  /*3dc0*/  DMUL R14, R6, R6.reuse ;  /* 0x00000006060e7228 */ /* 0x080fe20000000000 */
[----:B------:R-:W-:Y:S07]  /*3dd0*/  BSSY.RECONVERGENT B1, `(.L_x_65) ;  /* 0x0000013000017945 */ /* 0x000fee0003800200 */
[----:B------:R-:W-:-:S06]  /*3de0*/  DFMA R18, R14, R6, 1 ;  /* 0x3ff000000e12742b */ /* 0x000fcc0000000006 */
[----:B------:R-:W0:Y:S04]  /*3df0*/  MUFU.RCP64H R7, R19 ;  /* 0x0000001300077308 */ /* 0x000e280000001800 */
[----:B------:R-:W-:-:S04]  /*3e00*/  IADD3 R6, PT, PT, R19, 0x300402, RZ ;  /* 0x0030040213067810 */ /* 0x000fc80007ffe0ff */
[----:B------:R-:W-:Y:S02]  /*3e10*/  FSETP.GEU.AND P0, PT, |R6|, 5.8789094863358348022e-39, PT ;  /* 0x004004020600780b */ /* 0x000fe40003f0e200 */
        /* <DEDUP_REMOVED lines=12> */
[----:B------:R-:W-:Y:S01]  /*3ee0*/  IMAD.MOV.U32 R14, RZ, RZ, R34 ;  /* 0x000000ffff0e7224 */ /* 0x000fe200078e0022 */
[----:B------:R-:W-:-:S07]  /*3ef0*/  MOV R15, R35 ;  /* 0x00000023000f7202 */ /* 0x000fce0000000f00 */
.L_x_66:
[----:B------:R-:W-:Y:S05]  /*3f00*/  BSYNC.RECONVERGENT B1 ;  /* 0x0000000000017941 */ /* 0x000fea0003800200 */
.L_x_65:
[----:B------:R-:W2:Y:S01]  /*3f10*/  LDG.E.64 R6, desc[UR6][R96.64+0x58] ;  /* 0x0000580660067981 */ /* 0x000ea2000c1e1b00 */
[----:B------:R-:W0:Y:S01]  /*3f20*/  MUFU.RCP64H R17, 150 ;  /* 0x4062c00000117908 */ /* 0x000e220000001800 */
[----:B------:R-:W-:Y:S01]  /*3f30*/  IMAD.MOV.U32 R20, RZ, RZ, 0x0 ;  /* 0x00000000ff147424 */ /* 0x000fe200078e00ff */
[----:B------:R-:W-:Y:S01]  /*3f40*/  BSSY.RECONVERGENT B2, `(.L_x_67) ;  /* 0x0000015000027945 */ /* 0x000fe20003800200 */
[----:B------:R-:W-:Y:S02]  /*3f50*/  IMAD.MOV.U32 R21, RZ, RZ, 0x4062c000 ;  /* 0x4062c000ff157424 */ /* 0x000fe400078e00ff */
[----:B------:R-:W-:-:S06]  /*3f60*/  IMAD.MOV.U32 R16, RZ, RZ, 0x1 ;  /* 0x00000001ff107424 */ /* 0x000fcc00078e00ff */
[----:B0-----:R-:W-:-:S08]  /*3f70*/  DFMA R18, R16, -R20, 1 ;  /* 0x3ff000001012742b */ /* 0x001fd00000000814 */
[----:B------:R-:W-:-:S08]  /*3f80*/  DFMA R18, R18, R18, R18 ;  /* 0x000000121212722b */ /* 0x000fd00000000012 */
[----:B------:R-:W-:-:S08]  /*3f90*/  DFMA R18, R16, R18, R16 ;  /* 0x000000121012722b */ /* 0x000fd00000000010 */
[----:B------:R-:W-:-:S08]  /*3fa0*/  DFMA R16, R18, -R20, 1 ;  /* 0x3ff000001210742b */ /* 0x000fd00000000814 */
[----:B------:R-:W-:Y:S02]  /*3fb0*/  DFMA R16, R18, R16, R18 ;  /* 0x000000101210722b */ /* 0x000fe40000000012 */
[----:B--2---:R-:W-:-:S08]  /*3fc0*/  DADD R34, -R6, R14 ;  /* 0x0000000006227229 */ /* 0x004fd0000000010e */
[----:B------:R-:W-:Y:S02]  /*3fd0*/  DMUL R32, R34, R16 ;  /* 0x0000001022207228 */ /* 0x000fe40000000000 */
[----:B------:R-:W-:-:S06]  /*3fe0*/  FSETP.GEU.AND P1, PT, |R35|, 6.5827683646048100446e-37, PT ;  /* 0x036000002300780b */ /* 0x000fcc0003f2e200 */
[----:B------:R-:W-:-:S08]  /*3ff0*/  DFMA R14, R32, -150, R34 ;  /* 0xc062c000200e782b */ /* 0x000fd00000000022 */
[----:B------:R-:W-:-:S10]  /*4000*/  DFMA R32, R16, R14, R32 ;  /* 0x0000000e1020722b */ /* 0x000fd40000000020 */
[----:B------:R-:W-:-:S05]  /*4010*/  FFMA R14, RZ, 3.54296875, R33 ;  /* 0x4062c000ff0e7823 */ /* 0x000fca0000000021 */
[----:B------:R-:W-:-:S13]  /*4020*/  FSETP.GT.AND P0, PT, |R14|, 1.469367938527859385e-39, PT ;  /* 0x001000000e00780b */ /* 0x000fda0003f04200 */
[----:B------:R-:W-:Y:S05]  /*4030*/  @P0 BRA P1, `(.L_x_68) ;  /* 0x0000000000140947 */ /* 0x000fea0000800000 */
[----:B------:R-:W-:Y:S01]  /*4040*/  IMAD.MOV.U32 R36, RZ, RZ, R34 ;  /* 0x000000ffff247224 */ /* 0x000fe200078e0022 */
[----:B------:R-:W-:Y:S01]  /*4050*/  MOV R33, RZ ;  /* 0x000000ff00217202 */ /* 0x000fe20000000f00 */
[----:B------:R-:W-:Y:S01]  /*4060*/  IMAD.MOV.U32 R32, RZ, RZ, 0x4062c000 ;  /* 0x4062c000ff207424 */ /* 0x000fe200078e00ff */
[----:B------:R-:W-:-:S07]  /*4070*/  MOV R34, 0x4090 ;  /* 0x0000409000227802 */ /* 0x000fce0000000f00 */
[----:B------:R-:W-:Y:S05]  /*4080*/  CALL.REL.NOINC `($__internal_1_$__cuda_sm20_div_rn_f64_full) ;  /* 0x0000018000c47944 */ /* 0x000fea0003c00000 */
.L_x_68:
[----:B------:R-:W-:Y:S05]  /*4090*/  BSYNC.RECONVERGENT B2 ;  /* 0x0000000000027941 */ /* 0x000fea0003800200 */
.L_x_67:
[----:B------:R-:W-:Y:S01]  /*40a0*/  UMOV UR4, 0x66666666 ;  /* 0x6666666600047882 */ /* 0x000fe20000000000 */
[----:B------:R-:W-:Y:S01]  /*40b0*/  UMOV UR5, 0x3fd66666 ;  /* 0x3fd6666600057882 */ /* 0x000fe20000000000 */
[----:B------:R-:W-:Y:S01]  /*40c0*/  IMAD.MOV.U32 R26, RZ, RZ, 0x652b82fe ;  /* 0x652b82feff1a7424 */ /* 0x000fe200078e00ff */
[----:B------:R-:W-:Y:S01]  /*40d0*/  DMUL R18, R12, UR4 ;  /* 0x000000040c127c28 */ /* 0x000fe20008000000 */
[----:B------:R-:W-:Y:S01]  /*40e0*/  IMAD.MOV.U32 R27, RZ, RZ, 0x3ff71547 ;  /* 0x3ff71547ff1b7424 */ /* 0x000fe200078e00ff */
[----:B------:R-:W-:Y:S01]  /*40f0*/  UMOV UR8, 0xfefa39ef ;  /* 0xfefa39ef00087882 */ /* 0x000fe20000000000 */
[----:B------:R-:W-:Y:S01]  /*4100*/  UMOV UR9, 0x3fe62e42 ;  /* 0x3fe62e4200097882 */ /* 0x000fe20000000000 */
[----:B------:R-:W-:Y:S01]  /*4110*/  UMOV UR10, 0x3b39803f ;  /* 0x3b39803f000a7882 */ /* 0x000fe20000000000 */
[----:B------:R-:W-:Y:S01]  /*4120*/  UMOV UR11, 0x3c7abc9e ;  /* 0x3c7abc9e000b7882 */ /* 0x000fe20000000000 */
[----:B------:R-:W-:Y:S01]  /*4130*/  IMAD.MOV.U32 R28, RZ, RZ, -0x35dec16 ;  /* 0xfca213eaff1c7424 */ /* 0x000fe200078e00ff */
[----:B------:R-:W-:Y:S01]  /*4140*/  MOV R29, 0x3e928af3 ;  /* 0x3e928af3001d7802 */ /* 0x000fe20000000f00 */
[----:B------:R-:W-:Y:S01]  /*4150*/  DFMA R20, R18, R26, 6.75539944105574400000e+15 ;  /* 0x433800001214742b */ /* 0x000fe2000000001a */
[----:B------:R-:W-:Y:S01]  /*4160*/  UMOV UR12, 0x69ce2bdf ;  /* 0x69ce2bdf000c7882 */ /* 0x000fe20000000000 */
[----:B------:R-:W-:Y:S01]  /*4170*/  UMOV UR13, 0x3e5ade15 ;  /* 0x3e5ade15000d7882 */ /* 0x000fe20000000000 */
[----:B------:R-:W-:Y:S01]  /*4180*/  UMOV UR14, 0x62401315 ;  /* 0x62401315000e7882 */ /* 0x000fe20000000000 */
[----:B------:R-:W-:Y:S01]  /*4190*/  UMOV UR15, 0x3ec71dee ;  /* 0x3ec71dee000f7882 */ /* 0x000fe20000000000 */
[----:B------:R-:W-:Y:S01]  /*41a0*/  UMOV UR16, 0x7c89eb71 ;  /* 0x7c89eb7100107882 */ /* 0x000fe20000000000 */
[----:B------:R-:W-:Y:S01]  /*41b0*/  UMOV UR17, 0x3efa0199 ;  /* 0x3efa019900117882 */ /* 0x000fe20000000000 */
[----:B------:R-:W-:Y:S01]  /*41c0*/  UMOV UR18, 0x14761f65 ;  /* 0x14761f6500127882 */ /* 0x000fe20000000000 */
[----:B------:R-:W-:Y:S01]  /*41d0*/  DADD R14, R20, -6.75539944105574400000e+15 ;  /* 0xc3380000140e7429 */ /* 0x000fe20000000000 */
[----:B------:R-:W-:Y:S01]  /*41e0*/  UMOV UR19, 0x3f2a01a0 ;  /* 0x3f2a01a000137882 */ /* 0x000fe20000000000 */
[----:B------:R-:W-:Y:S01]  /*41f0*/  UMOV UR20, 0x1852b7af ;  /* 0x1852b7af00147882 */ /* 0x000fe20000000000 */
[----:B------:R-:W-:Y:S01]  /*4200*/  UMOV UR21, 0x3f56c16c ;  /* 0x3f56c16c00157882 */ /* 0x000fe20000000000 */
[----:B------:R-:W-:Y:S01]  /*4210*/  UMOV UR22, 0x11122322 ;  /* 0x1112232200167882 */ /* 0x000fe20000000000 */
[----:B------:R-:W-:Y:S01]  /*4220*/  UMOV UR23, 0x3f811111 ;  /* 0x3f81111100177882 */ /* 0x000fe20000000000 */
[----:B------:R-:W-:Y:S01]  /*4230*/  UMOV UR24, 0x555502a1 ;  /* 0x555502a100187882 */ /* 0x000fe20000000000 */
[----:B------:R-:W-:Y:S01]  /*4240*/  UMOV UR25, 0x3fa55555 ;  /* 0x3fa5555500197882 */ /* 0x000fe20000000000 */
[C---:B------:R-:W-:Y:S01]  /*4250*/  DFMA R16, R14.reuse, -UR8, R18 ;  /* 0x800000080e107c2b */ /* 0x040fe20008000012 */
[----:B------:R-:W-:Y:S01]  /*4260*/  UMOV UR26, 0x55555511 ;  /* 0x55555511001a7882 */ /* 0x000fe20000000000 */
[----:B------:R-:W-:Y:S01]  /*4270*/  UMOV UR27, 0x3fc55555 ;  /* 0x3fc55555001b7882 */ /* 0x000fe20000000000 */
[----:B------:R-:W-:Y:S01]  /*4280*/  UMOV UR28, 0xb ;  /* 0x0000000b001c7882 */ /* 0x000fe20000000000 */
[----:B------:R-:W-:Y:S01]  /*4290*/  UMOV UR29, 0x3fe00000 ;  /* 0x3fe00000001d7882 */ /* 0x000fe20000000000 */
[----:B------:R-:W-:Y:S01]  /*42a0*/  FSETP.GEU.AND P0, PT, |R19|, 4.1917929649353027344, PT ;  /* 0x4086232b1300780b */ /* 0x000fe20003f0e200 */
[----:B------:R-:W-:Y:S01]  /*42b0*/  UMOV UR4, 0x9999999a ;  /* 0x9999999a00047882 */ /* 0x000fe20000000000 */
[----:B------:R-:W-:Y:S01]  /*42c0*/  UMOV UR5, 0x3f999999 ;  /* 0x3f99999900057882 */ /* 0x000fe20000000000 */
[----:B------:R-:W-:Y:S01]  /*42d0*/  DFMA R16, R14, -UR10, R16 ;  /* 0x8000000a0e107c2b */ /* 0x000fe20008000010 */
[----:B------:R-:W-:Y:S07]  /*42e0*/  BSSY.RECONVERGENT B1, `(.L_x_69) ;  /* 0x000001d000017945 */ /* 0x000fee0003800200 */
[----:B------:R-:W-:-:S08]  /*42f0*/  DFMA R14, R16, UR12, R28 ;  /* 0x0000000c100e7c2b */ /* 0x000fd0000800001c */
[----:B------:R-:W-:-:S08]  /*4300*/  DFMA R14, R16, R14, UR14 ;  /* 0x0000000e100e7e2b */ /* 0x000fd0000800000e */
[----:B------:R-:W-:-:S08]  /*4310*/  DFMA R14, R16, R14, UR16 ;  /* 0x00000010100e7e2b */ /* 0x000fd0000800000e */
[----:B------:R-:W-:-:S08]  /*4320*/  DFMA R14, R16, R14, UR18 ;  /* 0x00000012100e7e2b */ /* 0x000fd0000800000e */
[----:B------:R-:W-:-:S08]  /*4330*/  DFMA R14, R16, R14, UR20 ;  /* 0x00000014100e7e2b */ /* 0x000fd0000800000e */
[----:B------:R-:W-:-:S08]  /*4340*/  DFMA R14, R16, R14, UR22 ;  /* 0x00000016100e7e2b */ /* 0x000fd0000800000e */
[----:B------:R-:W-:-:S08]  /*4350*/  DFMA R14, R16, R14, UR24 ;  /* 0x00000018100e7e2b */ /* 0x000fd0000800000e */
[----:B------:R-:W-:-:S08]  /*4360*/  DFMA R14, R16, R14, UR26 ;  /* 0x0000001a100e7e2b */ /* 0x000fd0000800000e */
[----:B------:R-:W-:-:S08]  /*4370*/  DFMA R14, R16, R14, UR28 ;  /* 0x0000001c100e7e2b */ /* 0x000fd0000800000e */
[----:B------:R-:W-:-:S08]  /*4380*/  DFMA R14, R16, R14, 1 ;  /* 0x3ff00000100e742b */ /* 0x000fd0000000000e */
[----:B------:R-:W-:Y:S02]  /*4390*/  DFMA R22, R16, R14, 1 ;  /* 0x3ff000001016742b */ /* 0x000fe4000000000e */
[----:B------:R-:W-:-:S08]  /*43a0*/  DFMA R14, R32, UR4, R6 ;  /* 0x00000004200e7c2b */ /* 0x000fd00008000006 */
[----:B------:R-:W-:Y:S02]  /*43b0*/  IMAD R17, R20, 0x100000, R23 ;  /* 0x0010000014117824 */ /* 0x000fe400078e0217 */
[----:B------:R-:W-:Y:S01]  /*43c0*/  IMAD.MOV.U32 R16, RZ, RZ, R22 ;  /* 0x000000ffff107224 */ /* 0x000fe200078e0016 */
[----:B------:R-:W-:Y:S06]  /*43d0*/  @!P0 BRA `(.L_x_70) ;  /* 0x0000000000348947 */ /* 0x000fec0003800000 */
[----:B------:R-:W-:Y:S01]  /*43e0*/  FSETP.GEU.AND P1, PT, |R19|, 4.2275390625, PT ;  /* 0x408748001300780b */ /* 0x000fe20003f2e200 */
[C---:B------:R-:W-:Y:S02]  /*43f0*/  DADD R16, R18.reuse, +INF ;  /* 0x7ff0000012107429 */ /* 0x040fe40000000000 */
[----:B------:R-:W-:-:S08]  /*4400*/  DSETP.GEU.AND P0, PT, R18, RZ, PT ;  /* 0x000000ff1200722a */ /* 0x000fd00003f0e000 */
[----:B------:R-:W-:Y:S02]  /*4410*/  FSEL R16, R16, RZ, P0 ;  /* 0x000000ff10107208 */ /* 0x000fe40000000000 */
[----:B------:R-:W-:Y:S02]  /*4420*/  @!P1 LEA.HI R6, R20, R20, RZ, 0x1 ;  /* 0x0000001414069211 */ /* 0x000fe400078f08ff */
[----:B------:R-:W-:Y:S02]  /*4430*/  FSEL R17, R17, RZ, P0 ;  /* 0x000000ff11117208 */ /* 0x000fe40000000000 */
[----:B------:R-:W-:Y:S02]  /*4440*/  @!P1 SHF.R.S32.HI R7, RZ, 0x1, R6 ;  /* 0x00000001ff079819 */ /* 0x000fe40000011406 */
[----:B------:R-:W-:-:S03]  /*4450*/  @!P1 MOV R6, R22 ;  /* 0x0000001600069202 */ /* 0x000fc60000000f00 */
[----:B------:R-:W-:Y:S02]  /*4460*/  @!P1 IMAD.IADD R18, R20, 0x1, -R7 ;  /* 0x0000000114129824 */ /* 0x000fe400078e0a07 */
[----:B------:R-:W-:-:S03]  /*4470*/  @!P1 IMAD R7, R7, 0x100000, R23 ;  /* 0x0010000007079824 */ /* 0x000fc600078e0217 */
[----:B------:R-:W-:Y:S01]  /*4480*/  @!P1 LEA R19, R18, 0x3ff00000, 0x14 ;  /* 0x3ff0000012139811 */ /* 0x000fe200078ea0ff */
[----:B------:R-:W-:-:S06]  /*4490*/  @!P1 IMAD.MOV.U32 R18, RZ, RZ, RZ ;  /* 0x000000ffff129224 */ /* 0x000fcc00078e00ff */
[----:B------:R-:W-:-:S11]  /*44a0*/  @!P1 DMUL R16, R6, R18 ;  /* 0x0000001206109228 */ /* 0x000fd60000000000 */
.L_x_70:
[----:B------:R-:W-:Y:S05]  /*44b0*/  BSYNC.RECONVERGENT B1 ;  /* 0x0000000000017941 */ /* 0x000fea0003800200 */
.L_x_69:
[----:B------:R-:W-:Y:S01]  /*44c0*/  UMOV UR4, 0xcccccccd ;  /* 0xcccccccd00047882 */ /* 0x000fe20000000000 */
[----:B------:R-:W-:Y:S01]  /*44d0*/  UMOV UR5, 0x3fe4cccc ;  /* 0x3fe4cccc00057882 */ /* 0x000fe20000000000 */
[----:B------:R-:W0:Y:S01]  /*44e0*/  MUFU.RCP64H R19, 0.0035899989306926727295 ;  /* 0x3f6d68c600137908 */ /* 0x000e220000001800 */
[----:B------:R-:W-:Y:S01]  /*44f0*/  DMUL R24, R12, -UR4 ;  /* 0x800000040c187c28 */ /* 0x000fe20008000000 */
[----:B------:R-:W-:Y:S01]  /*4500*/  IMAD.MOV.U32 R22, RZ, RZ, -0x6d0917d7 ;  /* 0x92f6e829ff167424 */ /* 0x000fe200078e00ff */
[----:B------:R-:W-:Y:S01]  /*4510*/  BSSY.RECONVERGENT B1, `(.L_x_71) ;  /* 0x0000029000017945 */ /* 0x000fe20003800200 */
[----:B------:R-:W-:Y:S02]  /*4520*/  IMAD.MOV.U32 R23, RZ, RZ, 0x3f6d68c6 ;  /* 0x3f6d68c6ff177424 */ /* 0x000fe400078e00ff */
[----:B------:R-:W-:-:S03]  /*4530*/  IMAD.MOV.U32 R18, RZ, RZ, 0x1 ;  /* 0x00000001ff127424 */ /* 0x000fc600078e00ff */
[----:B------:R-:W-:Y:S02]  /*4540*/  DFMA R26, R24, R26, 6.75539944105574400000e+15 ;  /* 0x43380000181a742b */ /* 0x000fe4000000001a */
[----:B------:R-:W-:-:S06]  /*4550*/  FSETP.GEU.AND P0, PT, |R25|, 4.1917929649353027344, PT ;  /* 0x4086232b1900780b */ /* 0x000fcc0003f0e200 */
[----:B------:R-:W-:Y:S02]  /*4560*/  DADD R6, R26, -6.75539944105574400000e+15 ;  /* 0xc33800001a067429 */ /* 0x000fe40000000000 */
[----:B0-----:R-:W-:-:S06]  /*4570*/  DFMA R20, R18, -R22, 1 ;  /* 0x3ff000001214742b */ /* 0x001fcc0000000816 */
[----:B------:R-:W-:Y:S02]  /*4580*/  DFMA R12, R6, -UR8, R24 ;  /* 0x80000008060c7c2b */ /* 0x000fe40008000018 */
[----:B------:R-:W-:-:S06]  /*4590*/  DFMA R20, R20, R20, R20 ;  /* 0x000000141414722b */ /* 0x000fcc0000000014 */
[----:B------:R-:W-:Y:S02]  /*45a0*/  DFMA R12, R6, -UR10, R12 ;  /* 0x8000000a060c7c2b */ /* 0x000fe4000800000c */
[----:B------:R-:W-:-:S06]  /*45b0*/  DFMA R20, R18, R20, R18 ;  /* 0x000000141214722b */ /* 0x000fcc0000000012 */
[----:B------:R-:W-:Y:S02]  /*45c0*/  DFMA R6, R12, UR12, R28 ;  /* 0x0000000c0c067c2b */ /* 0x000fe4000800001c */
[----:B------:R-:W-:-:S06]  /*45d0*/  DFMA R18, R20, -R22, 1 ;  /* 0x3ff000001412742b */ /* 0x000fcc0000000816 */
[----:B------:R-:W-:Y:S02]  /*45e0*/  DFMA R6, R12, R6, UR14 ;  /* 0x0000000e0c067e2b */ /* 0x000fe40008000006 */
[----:B------:R-:W-:-:S06]  /*45f0*/  DFMA R20, R20, R18, R20 ;  /* 0x000000121414722b */ /* 0x000fcc0000000014 */
[----:B------:R-:W-:Y:S02]  /*4600*/  DFMA R6, R12, R6, UR16 ;  /* 0x000000100c067e2b */ /* 0x000fe40008000006 */
[----:B------:R-:W-:-:S06]  /*4610*/  DMUL R32, R20, R10 ;  /* 0x0000000a14207228 */ /* 0x000fcc0000000000 */
[----:B------:R-:W-:Y:S02]  /*4620*/  DFMA R6, R12, R6, UR18 ;  /* 0x000000120c067e2b */ /* 0x000fe40008000006 */
[----:B------:R-:W-:-:S06]  /*4630*/  DFMA R22, R32, -R22, R10 ;  /* 0x800000162016722b */ /* 0x000fcc000000000a */
[----:B------:R-:W-:-:S08]  /*4640*/  DFMA R6, R12, R6, UR20 ;  /* 0x000000140c067e2b */ /* 0x000fd00008000006 */
[----:B------:R-:W-:-:S08]  /*4650*/  DFMA R6, R12, R6, UR22 ;  /* 0x000000160c067e2b */ /* 0x000fd00008000006 */
[----:B------:R-:W-:-:S08]  /*4660*/  DFMA R6, R12, R6, UR24 ;  /* 0x000000180c067e2b */ /* 0x000fd00008000006 */
[----:B------:R-:W-:-:S08]  /*4670*/  DFMA R6, R12, R6, UR26 ;  /* 0x0000001a0c067e2b */ /* 0x000fd00008000006 */
        /* <DEDUP_REMOVED lines=18> */
.L_x_72:
[----:B------:R-:W-:Y:S05]  /*47a0*/  BSYNC.RECONVERGENT B1 ;  /* 0x0000000000017941 */ /* 0x000fea0003800200 */
.L_x_71:
[----:B------:R-:W-:Y:S01]  /*47b0*/  DFMA R32, R20, R22, R32 ;  /* 0x000000161420722b */ /* 0x000fe20000000020 */
[----:B------:R0:W-:Y:S01]  /*47c0*/  STG.E.64 desc[UR6][R96.64+0x58], R14 ;  /* 0x0000580e60007986 */ /* 0x0001e2000c101b06 */
[----:B------:R-:W-:Y:S01]  /*47d0*/  DMUL R12, R6, -2744000 ;  /* 0xc144ef60060c7828 */ /* 0x000fe20000000000 */
[----:B------:R-:W-:Y:S01]  /*47e0*/  FSETP.GEU.AND P1, PT, |R11|, 6.5827683646048100446e-37, PT ;  /* 0x036000000b00780b */ /* 0x000fe20003f2e200 */
[----:B------:R-:W-:Y:S01]  /*47f0*/  DMUL R8, R8, R16 ;  /* 0x0000001008087228 */ /* 0x000fe20000000000 */
[----:B------:R-:W-:Y:S01]  /*4800*/  UMOV UR4, 0xcccccccd ;  /* 0xcccccccd00047882 */ /* 0x000fe20000000000 */
[----:B------:R-:W-:Y:S01]  /*4810*/  UMOV UR5, 0x3ffccccc ;  /* 0x3ffccccc00057882 */ /* 0x000fe20000000000 */
[----:B------:R-:W-:Y:S03]  /*4820*/  BSSY.RECONVERGENT B2, `(.L_x_73) ;  /* 0x000000e000027945 */ /* 0x000fe60003800200 */
[----:B------:R-:W-:Y:S01]  /*4830*/  FFMA R16, RZ, 0.92737996578216552734, R33 ;  /* 0x3f6d68c6ff107823 */ /* 0x000fe20000000021 */
[----:B------:R-:W-:-:S04]  /*4840*/  DMUL R12, R12, R10 ;  /* 0x0000000a0c0c7228 */ /* 0x000fc80000000000 */
[----:B------:R-:W-:-:S04]  /*4850*/  FSETP.GT.AND P0, PT, |R16|, 1.469367938527859385e-39, PT ;  /* 0x001000001000780b */ /* 0x000fc80003f04200 */
[----:B------:R-:W-:Y:S02]  /*4860*/  DFMA R8, R8, UR4, R12 ;  /* 0x0000000408087c2b */ /* 0x000fe4000800000c */
[----:B------:R-:W-:-:S08]  /*4870*/  DMUL R12, R14, 52.5 ;  /* 0x404a40000e0c7828 */ /* 0x000fd00000000000 */
[----:B------:R-:W-:Y:S01]  /*4880*/  DMUL R8, R8, R12 ;  /* 0x0000000c08087228 */ /* 0x000fe20000000000 */
[----:B0-----:R-:W-:Y:S10]  /*4890*/  @P0 BRA P1, `(.L_x_74) ;  /* 0x0000000000180947 */ /* 0x001ff40000800000 */
[----:B------:R-:W-:Y:S01]  /*48a0*/  MOV R36, R10 ;  /* 0x0000000a00247202 */ /* 0x000fe20000000f00 */
[----:B------:R-:W-:Y:S01]  /*48b0*/  IMAD.MOV.U32 R35, RZ, RZ, R11 ;  /* 0x000000ffff237224 */ /* 0x000fe200078e000b */
[----:B------:R-:W-:Y:S01]  /*48c0*/  MOV R34, 0x4900 ;  /* 0x0000490000227802 */ /* 0x000fe20000000f00 */
[----:B------:R-:W-:Y:S02]  /*48d0*/  IMAD.MOV.U32 R33, RZ, RZ, -0x6d0917d7 ;  /* 0x92f6e829ff217424 */ /* 0x000fe400078e00ff */
[----:B------:R-:W-:-:S07]  /*48e0*/  IMAD.MOV.U32 R32, RZ, RZ, 0x3f6d68c6 ;  /* 0x3f6d68c6ff207424 */ /* 0x000fce00078e00ff */
[----:B------:R-:W-:Y:S05]  /*48f0*/  CALL.REL.NOINC `($__internal_1_$__cuda_sm20_div_rn_f64_full) ;  /* 0x0000017800a87944 */ /* 0x000fea0003c00000 */
.L_x_74:
[----:B------:R-:W-:Y:S05]  /*4900*/  BSYNC.RECONVERGENT B2 ;  /* 0x0000000000027941 */ /* 0x000fea0003800200 */
.L_x_73:
[----:B------:R-:W-:Y:S01]  /*4910*/  UMOV UR4, 0xc0000000 ;  /* 0xc000000000047882 */ /* 0x000fe20000000000 */
[----:B------:R-:W-:Y:S01]  /*4920*/  UMOV UR5, 0x412471c3 ;  /* 0x412471c300057882 */ /* 0x000fe20000000000 */
[----:B------:R-:W-:Y:S01]  /*4930*/  DADD R32, R32, 1 ;  /* 0x3ff0000020207429 */ /* 0x000fe20000000000 */
[----:B------:R-:W-:Y:S01]  /*4940*/  FSETP.GEU.AND P1, PT, |R9|, 6.5827683646048100446e-37, PT ;  /* 0x036000000900780b */ /* 0x000fe20003f2e200 */
[----:B------:R-:W-:Y:S01]  /*4950*/  DMUL R10, R10, UR4 ;  /* 0x000000040a0a7c28 */ /* 0x000fe20008000000 */
[----:B------:R-:W-:Y:S01]  /*4960*/  UMOV UR4, 0xe147ae14 ;  /* 0xe147ae1400047882 */ /* 0x000fe20000000000 */
[----:B------:R-:W-:Y:S01]  /*4970*/  UMOV UR5, 0x40c33d7a ;  /* 0x40c33d7a00057882 */ /* 0x000fe20000000000 */
[----:B------:R-:W-:Y:S05]  /*4980*/  BSSY.RECONVERGENT B2, `(.L_x_75) ;  /* 0x000001d000027945 */ /* 0x000fea0003800200 */
[----:B------:R-:W-:-:S08]  /*4990*/  DMUL R10, R32, R10 ;  /* 0x0000000a200a7228 */ /* 0x000fd00000000000 */
[----:B------:R-:W-:Y:S01]  /*49a0*/  DFMA R4, R4, UR4, R10 ;  /* 0x0000000404047c2b */ /* 0x000fe2000800000a */
[----:B------:R-:W-:Y:S01]  /*49b0*/  UMOV UR4, 0x0 ;  /* 0x0000000000047882 */ /* 0x000fe20000000000 */
[----:B------:R-:W-:Y:S01]  /*49c0*/  IMAD.MOV.U32 R10, RZ, RZ, 0x147ae148 ;  /* 0x147ae148ff0a7424 */ /* 0x000fe200078e00ff */
[----:B------:R-:W-:Y:S01]  /*49d0*/  MOV R11, 0x3fd147ae ;  /* 0x3fd147ae000b7802 */ /* 0x000fe20000000f00 */
[----:B------:R-:W-:-:S04]  /*49e0*/  UMOV UR5, 0x3ff00000 ;  /* 0x3ff0000000057882 */ /* 0x000fc80000000000 */
[----:B------:R-:W-:Y:S02]  /*49f0*/  DADD R2, R2, R4 ;  /* 0x0000000002027229 */ /* 0x000fe40000000004 */
[----:B------:R-:W-:-:S08]  /*4a00*/  DFMA R6, R6, R10, UR4 ;  /* 0x0000000406067e2b */ /* 0x000fd0000800000a */
[----:B------:R-:W-:Y:S01]  /*4a10*/  DMUL R6, R2, R6 ;  /* 0x0000000602067228 */ /* 0x000fe20000000000 */
[----:B------:R-:W-:-:S05]  /*4a20*/  IMAD.MOV.U32 R2, RZ, RZ, 0x1 ;  /* 0x00000001ff027424 */ /* 0x000fca00078e00ff */
[----:B------:R-:W0:Y:S02]  /*4a30*/  MUFU.RCP64H R3, R7 ;  /* 0x0000000700037308 */ /* 0x000e240000001800 */
[----:B0-----:R-:W-:-:S08]  /*4a40*/  DFMA R4, -R6, R2, 1 ;  /* 0x3ff000000604742b */ /* 0x001fd00000000102 */
[----:B------:R-:W-:-:S08]  /*4a50*/  DFMA R4, R4, R4, R4 ;  /* 0x000000040404722b */ /* 0x000fd00000000004 */
[----:B------:R-:W-:-:S08]  /*4a60*/  DFMA R4, R2, R4, R2 ;  /* 0x000000040204722b */ /* 0x000fd00000000002 */
        /* <DEDUP_REMOVED lines=8> */
[----:B------:R-:W-:Y:S01]  /*4af0*/  IMAD.MOV.U32 R36, RZ, RZ, R8 ;  /* 0x000000ffff247224 */ /* 0x000fe200078e0008 */
[----:B------:R-:W-:Y:S01]  /*4b00*/  MOV R32, R7 ;  /* 0x0000000700207202 */ /* 0x000fe20000000f00 */
[----:B------:R-:W-:Y:S01]  /*4b10*/  IMAD.MOV.U32 R35, RZ, RZ, R9 ;  /* 0x000000ffff237224 */ /* 0x000fe200078e0009 */
[----:B------:R-:W-:Y:S01]  /*4b20*/  MOV R34, 0x4b50 ;  /* 0x00004b5000227802 */ /* 0x000fe20000000f00 */
[----:B------:R-:W-:-:S07]  /*4b30*/  IMAD.MOV.U32 R33, RZ, RZ, R6 ;  /* 0x000000ffff217224 */ /* 0x000fce00078e0006 */
[----:B------:R-:W-:Y:S05]  /*4b40*/  CALL.REL.NOINC `($__internal_1_$__cuda_sm20_div_rn_f64_full) ;  /* 0x0000017800147944 */ /* 0x000fea0003c00000 */
.L_x_76:
[----:B------:R-:W-:Y:S05]  /*4b50*/  BSYNC.RECONVERGENT B2 ;  /* 0x0000000000027941 */ /* 0x000fea0003800200 */
.L_x_75:
[----:B------:R0:W-:Y:S04]  /*4b60*/  STG.E.64 desc[UR6][R48.64], R32 ;  /* 0x0000002030007986 */ /* 0x0001e8000c101b06 */
[----:B------:R-:W2:Y:S04]  /*4b70*/  LDG.E.64 R20, desc[UR6][R96.64+0x10] ;  /* 0x0000100660147981 */ /* 0x000ea8000c1e1b00 */
[----:B------:R1:W5:Y:S01]  /*4b80*/  LDG.E.64 R22, desc[UR6][R96.64] ;  /* 0x0000000660167981 */ /* 0x000362000c1e1b00 */
[----:B------:R-:W-:Y:S01]  /*4b90*/  IMAD.MOV.U32 R2, RZ, RZ, 0x1 ;  /* 0x00000001ff027424 */ /* 0x000fe200078e00ff */
[----:B------:R-:W-:Y:S01]  /*4ba0*/  BSSY.RECONVERGENT B2, `(.L_x_77) ;  /* 0x0000013000027945 */ /* 0x000fe20003800200 */
[----:B--2---:R-:W2:Y:S04]  /*4bb0*/  MUFU.RCP64H R3, R21 ;  /* 0x0000001500037308 */ /* 0x004ea80000001800 */
[----:B--2---:R-:W-:-:S08]  /*4bc0*/  DFMA R4, -R20, R2, 1 ;  /* 0x3ff000001404742b */ /* 0x004fd00000000102 */
[----:B------:R-:W-:-:S08]  /*4bd0*/  DFMA R4, R4, R4, R4 ;  /* 0x000000040404722b */ /* 0x000fd00000000004 */
[----:B------:R-:W-:-:S08]  /*4be0*/  DFMA R4, R2, R4, R2 ;  /* 0x000000040204722b */ /* 0x000fd00000000002 */
[----:B------:R-:W-:-:S08]  /*4bf0*/  DFMA R2, -R20, R4, 1 ;  /* 0x3ff000001402742b */ /* 0x000fd00000000104 */
[----:B------:R-:W-:-:S08]  /*4c00*/  DFMA R2, R4, R2, R4 ;  /* 0x000000020402722b */ /* 0x000fd00000000004 */
[----:B------:R-:W-:-:S08]  /*4c10*/  DMUL R4, R2, 5000 ;  /* 0x40b3880002047828 */ /* 0x000fd00000000000 */
[----:B0-----:R-:W-:-:S08]  /*4c20*/  DFMA R32, -R20, R4, 5000 ;  /* 0x40b388001420742b */ /* 0x001fd00000000104 */
[----:B------:R-:W-:-:S10]  /*4c30*/  DFMA R32, R2, R32, R4 ;  /* 0x000000200220722b */ /* 0x000fd40000000004 */
[----:B------:R-:W-:-:S05]  /*4c40*/  FFMA R2, RZ, R21, R33 ;  /* 0x00000015ff027223 */ /* 0x000fca0000000021 */
[----:B------:R-:W-:-:S13]  /*4c50*/  FSETP.GT.AND P0, PT, |R2|, 1.469367938527859385e-39, PT ;  /* 0x001000000200780b */ /* 0x000fda0003f04200 */
[----:B-1----:R-:W-:Y:S05]  /*4c60*/  @P0 BRA `(.L_x_78) ;  /* 0x0000000000180947 */ /* 0x002fea0003800000 */
[----:B------:R-:W-:Y:S01]  /*4c70*/  IMAD.MOV.U32 R36, RZ, RZ, RZ ;  /* 0x000000ffff247224 */ /* 0x000fe200078e00ff */
[----:B------:R-:W-:Y:S01]  /*4c80*/  MOV R32, R21 ;  /* 0x0000001500207202 */ /* 0x000fe20000000f00 */
[----:B------:R-:W-:Y:S01]  /*4c90*/  IMAD.MOV.U32 R35, RZ, RZ, 0x40b38800 ;  /* 0x40b38800ff237424 */ /* 0x000fe200078e00ff */
[----:B------:R-:W-:Y:S01]  /*4ca0*/  MOV R34, 0x4cd0 ;  /* 0x00004cd000227802 */ /* 0x000fe20000000f00 */
[----:B------:R-:W-:-:S07]  /*4cb0*/  IMAD.MOV.U32 R33, RZ, RZ, R20 ;  /* 0x000000ffff217224 */ /* 0x000fce00078e0014 */
[----:B-----5:R-:W-:Y:S05]  /*4cc0*/  CALL.REL.NOINC `($__internal_1_$__cuda_sm20_div_rn_f64_full) ;  /* 0x0000017400b47944 */ /* 0x020fea0003c00000 */
.L_x_78:
[----:B------:R-:W-:Y:S05]  /*4cd0*/  BSYNC.RECONVERGENT B2 ;  /* 0x0000000000027941 */ /* 0x000fea0003800200 */
.L_x_77:
[----:B-----5:R-:W0:Y:S01]  /*4ce0*/  MUFU.RCP64H R3, R23 ;  /* 0x0000001700037308 */ /* 0x020e220000001800 */
[----:B------:R-:W-:Y:S01]  /*4cf0*/  IMAD.MOV.U32 R2, RZ, RZ, 0x1 ;  /* 0x00000001ff027424 */ /* 0x000fe200078e00ff */
[----:B------:R-:W-:Y:S05]  /*4d00*/  BSSY.RECONVERGENT B2, `(.L_x_79) ;  /* 0x0000015000027945 */ /* 0x000fea0003800200 */
[----:B0-----:R-:W-:-:S08]  /*4d10*/  DFMA R4, -R22, R2, 1 ;  /* 0x3ff000001604742b */ /* 0x001fd00000000102 */
[----:B------:R-:W-:-:S08]  /*4d20*/  DFMA R4, R4, R4, R4 ;  /* 0x000000040404722b */ /* 0x000fd00000000004 */
[----:B------:R-:W-:-:S08]  /*4d30*/  DFMA R4, R2, R4, R2 ;  /* 0x000000040204722b */ /* 0x000fd00000000002 */
[----:B------:R-:W-:-:S08]  /*4d40*/  DFMA R2, -R22, R4, 1 ;  /* 0x3ff000001602742b */ /* 0x000fd00000000104 */
[----:B------:R-:W-:-:S08]  /*4d50*/  DFMA R2, R4, R2, R4 ;  /* 0x000000020402722b */ /* 0x000fd00000000004 */
[----:B------:R-:W-:-:S08]  /*4d60*/  DMUL R6, R2, 3.125 ;  /* 0x4009000002067828 */ /* 0x000fd00000000000 */
[----:B------:R-:W-:-:S08]  /*4d70*/  DFMA R4, -R22, R6, 3.125 ;  /* 0x400900001604742b */ /* 0x000fd00000000106 */
[----:B------:R-:W-:-:S10]  /*4d80*/  DFMA R6, R2, R4, R6 ;  /* 0x000000040206722b */ /* 0x000fd40000000006 */
[----:B------:R-:W-:-:S05]  /*4d90*/  FFMA R2, RZ, R23, R7 ;  /* 0x00000017ff027223 */ /* 0x000fca0000000007 */
[----:B------:R-:W-:Y:S01]  /*4da0*/  FSETP.GT.AND P0, PT, |R2|, 1.469367938527859385e-39, PT ;  /* 0x001000000200780b */ /* 0x000fe20003f04200 */
[----:B------:R-:W-:-:S12]  /*4db0*/  DFMA R2, R32, R32, 1 ;  /* 0x3ff000002002742b */ /* 0x000fd80000000020 */
        /* <DEDUP_REMOVED lines=9> */
.L_x_80:
[----:B------:R-:W-:Y:S05]  /*4e50*/  BSYNC.RECONVERGENT B2 ;  /* 0x0000000000027941 */ /* 0x000fea0003800200 */
.L_x_79:
[C---:B------:R-:W-:Y:S01]  /*4e60*/  DADD R4, R20.reuse, 600 ;  /* 0x4082c00014047429 */ /* 0x040fe20000000000 */
[----:B------:R-:W-:Y:S01]  /*4e70*/  IMAD.MOV.U32 R8, RZ, RZ, 0x1 ;  /* 0x00000001ff087424 */ /* 0x000fe200078e00ff */
[----:B------:R-:W-:Y:S01]  /*4e80*/  DMUL R34, R20, 10120 ;  /* 0x40c3c40014227828 */ /* 0x000fe20000000000 */
[----:B------:R-:W-:Y:S01]  /*4e90*/  BSSY.RECONVERGENT B2, `(.L_x_81) ;  /* 0x0000014000027945 */ /* 0x000fe20003800200 */
[----:B------:R-:W-:Y:S02]  /*4ea0*/  DFMA R6, R6, R6, 1 ;  /* 0x3ff000000606742b */ /* 0x000fe40000000006 */
[----:B------:R-:W0:Y:S06]  /*4eb0*/  MUFU.RCP64H R9, R5 ;  /* 0x0000000500097308 */ /* 0x000e2c0000001800 */
[----:B------:R-:W-:Y:S01]  /*4ec0*/  FSETP.GEU.AND P1, PT, |R35|, 6.5827683646048100446e-37, PT ;  /* 0x036000002300780b */ /* 0x000fe20003f2e200 */
        /* <DEDUP_REMOVED lines=14> */
[----:B------:R-:W-:-:S07]  /*4fb0*/  MOV R34, 0x4fd0 ;  /* 0x00004fd000227802 */ /* 0x000fce0000000f00 */
[----:B------:R-:W-:Y:S05]  /*4fc0*/  CALL.REL.NOINC `($__internal_1_$__cuda_sm20_div_rn_f64_full) ;  /* 0x0000017000f47944 */ /* 0x000fea0003c00000 */
.L_x_82:
[----:B------:R-:W-:Y:S05]  /*4fd0*/  BSYNC.RECONVERGENT B2 ;  /* 0x0000000000027941 */ /* 0x000fea0003800200 */
.L_x_81:
[----:B------:R-:W0:Y:S01]  /*4fe0*/  MUFU.RCP64H R5, 460 ;  /* 0x407cc00000057908 */ /* 0x000e220000001800 */
[----:B------:R-:W-:Y:S01]  /*4ff0*/  IMAD.MOV.U32 R10, RZ, RZ, 0x0 ;  /* 0x00000000ff0a7424 */ /* 0x000fe200078e00ff */
[----:B------:R-:W-:Y:S01]  /*5000*/  FSETP.GEU.AND P1, PT, |R33|, 6.5827683646048100446e-37, PT ;  /* 0x036000002100780b */ /* 0x000fe20003f2e200 */
[----:B------:R-:W-:Y:S01]  /*5010*/  IMAD.MOV.U32 R11, RZ, RZ, 0x3ff00000 ;  /* 0x3ff00000ff0b7424 */ /* 0x000fe200078e00ff */
[----:B------:R-:W-:Y:S01]  /*5020*/  BSSY.RECONVERGENT B2, `(.L_x_83) ;  /* 0x0000015000027945 */ /* 0x000fe20003800200 */
[----:B------:R-:W-:-:S06]  /*5030*/  IMAD.MOV.U32 R4, RZ, RZ, 0x1 ;  /* 0x00000001ff047424 */ /* 0x000fcc00078e00ff */
[----:B0-----:R-:W-:-:S08]  /*5040*/  DFMA R8, R4, -460, R10 ;  /* 0xc07cc0000408782b */ /* 0x001fd0000000000a */
[----:B------:R-:W-:-:S08]  /*5050*/  DFMA R8, R8, R8, R8 ;  /* 0x000000080808722b */ /* 0x000fd00000000008 */
[----:B------:R-:W-:-:S08]  /*5060*/  DFMA R8, R4, R8, R4 ;  /* 0x000000080408722b */ /* 0x000fd00000000004 */
[----:B------:R-:W-:-:S08]  /*5070*/  DFMA R4, R8, -460, R10 ;  /* 0xc07cc0000804782b */ /* 0x000fd0000000000a */
[----:B------:R-:W-:-:S08]  /*5080*/  DFMA R4, R8, R4, R8 ;  /* 0x000000040804722b */ /* 0x000fd00000000008 */
[----:B------:R-:W-:-:S08]  /*5090*/  DMUL R34, R4, R32 ;  /* 0x0000002004227228 */ /* 0x000fd00000000000 */
[----:B------:R-:W-:-:S08]  /*50a0*/  DFMA R8, R34, -460, R32 ;  /* 0xc07cc0002208782b */ /* 0x000fd00000000020 */
[----:B------:R-:W-:-:S10]  /*50b0*/  DFMA R34, R4, R8, R34 ;  /* 0x000000080422722b */ /* 0x000fd40000000022 */
[----:B------:R-:W-:-:S05]  /*50c0*/  FFMA R4, RZ, 3.94921875, R35 ;  /* 0x407cc000ff047823 */ /* 0x000fca0000000023 */
        /* <DEDUP_REMOVED lines=10> */
.L_x_84:
[----:B------:R-:W-:Y:S05]  /*5170*/  BSYNC.RECONVERGENT B2 ;  /* 0x0000000000027941 */ /* 0x000fea0003800200 */
.L_x_83:
[----:B------:R-:W0:Y:S01]  /*5180*/  MUFU.RCP64H R5, 9.44205474853515625 ;  /* 0x4022e25500057908 */ /* 0x000e220000001800 */
[----:B------:R-:W-:Y:S01]  /*5190*/  IMAD.MOV.U32 R12, RZ, RZ, -0x4ce8ed53 ;  /* 0xb31712adff0c7424 */ /* 0x000fe200078e00ff */
[----:B------:R-:W-:Y:S01]  /*51a0*/  UMOV UR4, 0x0 ;  /* 0x0000000000047882 */ /* 0x000fe20000000000 */
[----:B------:R-:W-:Y:S01]  /*51b0*/  IMAD.MOV.U32 R13, RZ, RZ, 0x4022e255 ;  /* 0x4022e255ff0d7424 */ /* 0x000fe200078e00ff */
[----:B------:R-:W-:Y:S01]  /*51c0*/  UMOV UR5, 0x3ff00000 ;  /* 0x3ff0000000057882 */ /* 0x000fe20000000000 */
[----:B------:R-:W-:Y:S01]  /*51d0*/  IMAD.MOV.U32 R4, RZ, RZ, 0x1 ;  /* 0x00000001ff047424 */ /* 0x000fe200078e00ff */
[----:B------:R-:W-:Y:S01]  /*51e0*/  FSETP.GEU.AND P1, PT, |R35|, 6.5827683646048100446e-37, PT ;  /* 0x036000002300780b */ /* 0x000fe20003f2e200 */
[----:B------:R-:W-:Y:S04]  /*51f0*/  BSSY.RECONVERGENT B2, `(.L_x_85) ;  /* 0x0000013000027945 */ /* 0x000fe80003800200 */
[----:B0-----:R-:W-:-:S08]  /*5200*/  DFMA R8, R4, -R12, UR4 ;  /* 0x0000000404087e2b */ /* 0x001fd0000800080c */
[----:B------:R-:W-:-:S08]  /*5210*/  DFMA R8, R8, R8, R8 ;  /* 0x000000080808722b */ /* 0x000fd00000000008 */
[----:B------:R-:W-:-:S08]  /*5220*/  DFMA R8, R4, R8, R4 ;  /* 0x000000080408722b */ /* 0x000fd00000000004 */
[----:B------:R-:W-:-:S08]  /*5230*/  DFMA R4, R8, -R12, 1 ;  /* 0x3ff000000804742b */ /* 0x000fd0000000080c */
[----:B------:R-:W-:-:S08]  /*5240*/  DFMA R4, R8, R4, R8 ;  /* 0x000000040804722b */ /* 0x000fd00000000008 */
[----:B------:R-:W-:-:S08]  /*5250*/  DMUL R10, R4, R34 ;  /* 0x00000022040a7228 */ /* 0x000fd00000000000 */
[----:B------:R-:W-:-:S08]  /*5260*/  DFMA R8, R10, -R12, R34 ;  /* 0x8000000c0a08722b */ /* 0x000fd00000000022 */
[----:B------:R-:W-:-:S10]  /*5270*/  DFMA R10, R4, R8, R10 ;  /* 0x00000008040a722b */ /* 0x000fd4000000000a */
[----:B------:R-:W-:-:S05]  /*5280*/  FFMA R4, RZ, 2.5450642108917236328, R11 ;  /* 0x4022e255ff047823 */ /* 0x000fca000000000b */
[----:B------:R-:W-:-:S13]  /*5290*/  FSETP.GT.AND P0, PT, |R4|, 1.469367938527859385e-39, PT ;  /* 0x001000000400780b */ /* 0x000fda0003f04200 */
[----:B------:R-:W-:Y:S05]  /*52a0*/  @P0 BRA P1, `(.L_x_86) ;  /* 0x00000000001c0947 */ /* 0x000fea0000800000 */
[----:B------:R-:W-:Y:S01]  /*52b0*/  IMAD.MOV.U32 R36, RZ, RZ, R34 ;  /* 0x000000ffff247224 */ /* 0x000fe200078e0022 */
[----:B------:R-:W-:Y:S01]  /*52c0*/  MOV R33, 0xb31712ad ;  /* 0xb31712ad00217802 */ /* 0x000fe20000000f00 */
[----:B------:R-:W-:Y:S01]  /*52d0*/  IMAD.MOV.U32 R32, RZ, RZ, 0x4022e255 ;  /* 0x4022e255ff207424 */ /* 0x000fe200078e00ff */
[----:B------:R-:W-:-:S07]  /*52e0*/  MOV R34, 0x5300 ;  /* 0x0000530000227802 */ /* 0x000fce0000000f00 */
[----:B------:R-:W-:Y:S05]  /*52f0*/  CALL.REL.NOINC `($__internal_1_$__cuda_sm20_div_rn_f64_full) ;  /* 0x0000017000287944 */ /* 0x000fea0003c00000 */
[----:B------:R-:W-:Y:S02]  /*5300*/  IMAD.MOV.U32 R10, RZ, RZ, R32 ;  /* 0x000000ffff0a7224 */ /* 0x000fe400078e0020 */
[----:B------:R-:W-:-:S07]  /*5310*/  IMAD.MOV.U32 R11, RZ, RZ, R33 ;  /* 0x000000ffff0b7224 */ /* 0x000fce00078e0021 */
.L_x_86:
[----:B------:R-:W-:Y:S05]  /*5320*/  BSYNC.RECONVERGENT B2 ;  /* 0x0000000000027941 */ /* 0x000fea0003800200 */
.L_x_85:
[----:B------:R-:W-:Y:S01]  /*5330*/  DADD R70, -RZ, |R10| ;  /* 0x00000000ff467229 */ /* 0x000fe2000000050a */
[----:B------:R-:W-:Y:S01]  /*5340*/  BSSY.RECONVERGENT B1, `(.L_x_87) ;  /* 0x0000005000017945 */ /* 0x000fe20003800200 */
[----:B------:R-:W-:Y:S01]  /*5350*/  IMAD.MOV.U32 R68, RZ, RZ, RZ ;  /* 0x000000ffff447224 */ /* 0x000fe200078e00ff */
[----:B------:R-:W-:Y:S02]  /*5360*/  MOV R69, 0x40380000 ;  /* 0x4038000000457802 */ /* 0x000fe40000000f00 */
[----:B------:R-:W-:-:S07]  /*5370*/  MOV R40, 0x5390 ;  /* 0x0000539000287802 */ /* 0x000fce0000000f00 */
[----:B------:R-:W-:Y:S05]  /*5380*/  CALL.REL.NOINC `($_Z7ComputeP3cruP4cru2P7cytosolP6cyt_buP5sl_budid$__internal_accurate_pow) ;  /* 0x0000017800387944 */ /* 0x000fea0003c00000 */
[----:B------:R-:W-:Y:S05]  /*5390*/  BSYNC.RECONVERGENT B1 ;  /* 0x0000000000017941 */ /* 0x000fea0003800200 */
.L_x_87:
[----:B------:R-:W0:Y:S01]  /*53a0*/  MUFU.RCP64H R5, R3 ;  /* 0x0000000300057308 */ /* 0x000e220000001800 */
[----:B------:R-:W-:Y:S01]  /*53b0*/  IMAD.MOV.U32 R4, RZ, RZ, 0x1 ;  /* 0x00000001ff047424 */ /* 0x000fe200078e00ff */
[----:B------:R-:W-:Y:S01]  /*53c0*/  DSETP.NEU.AND P0, PT, R10, RZ, PT ;  /* 0x000000ff0a00722a */ /* 0x000fe20003f0d000 */
[----:B------:R-:W-:Y:S04]  /*53d0*/  BSSY.RECONVERGENT B1, `(.L_x_88) ;  /* 0x0000018000017945 */ /* 0x000fe80003800200 */
[----:B0-----:R-:W-:-:S08]  /*53e0*/  DFMA R8, -R2, R4, 1 ;  /* 0x3ff000000208742b */ /* 0x001fd00000000104 */
[----:B------:R-:W-:-:S08]  /*53f0*/  DFMA R8, R8, R8, R8 ;  /* 0x000000080808722b */ /* 0x000fd00000000008 */
[----:B------:R-:W-:-:S08]  /*5400*/  DFMA R8, R4, R8, R4 ;  /* 0x000000080408722b */ /* 0x000fd00000000004 */
[----:B------:R-:W-:-:S08]  /*5410*/  DFMA R4, -R2, R8, 1 ;  /* 0x3ff000000204742b */ /* 0x000fd00000000108 */
[----:B------:R-:W-:Y:S02]  /*5420*/  DFMA R8, R8, R4, R8 ;  /* 0x000000040808722b */ /* 0x000fe40000000008 */
[----:B------:R-:W-:-:S06]  /*5430*/  DADD R4, R10, 24 ;  /* 0x403800000a047429 */ /* 0x000fcc0000000000 */
[----:B------:R-:W-:-:S04]  /*5440*/  DMUL R32, R8, 4 ;  /* 0x4010000008207828 */ /* 0x000fc80000000000 */
[----:B------:R-:W-:-:S04]  /*5450*/  LOP3.LUT R4, R5, 0x7ff00000, RZ, 0xc0, !PT ;  /* 0x7ff0000005047812 */ /* 0x000fc800078ec0ff */
[----:B------:R-:W-:Y:S01]  /*5460*/  DFMA R12, -R2, R32, 4 ;  /* 0x40100000020c742b */ /* 0x000fe20000000120 */
[----:B------:R-:W-:-:S07]  /*5470*/  ISETP.NE.AND P1, PT, R4, 0x7ff00000, PT ;  /* 0x7ff000000400780c */ /* 0x000fce0003f25270 */
[----:B------:R-:W-:Y:S01]  /*5480*/  DFMA R32, R8, R12, R32 ;  /* 0x0000000c0820722b */ /* 0x000fe20000000020 */
[----:B------:R-:W-:Y:S02]  /*5490*/  IMAD.MOV.U32 R8, RZ, RZ, R30 ;  /* 0x000000ffff087224 */ /* 0x000fe400078e001e */
[----:B------:R-:W-:Y:S01]  /*54a0*/  IMAD.MOV.U32 R9, RZ, RZ, R31 ;  /* 0x000000ffff097224 */ /* 0x000fe200078e001f */
[----:B------:R-:W-:-:S06]  /*54b0*/  @!P0 CS2R R8, SRZ ;  /* 0x0000000000088805 */ /* 0x000fcc000001ff00 */
[----:B------:R-:W-:-:S05]  /*54c0*/  FFMA R5, RZ, R3, R33 ;  /* 0x00000003ff057223 */ /* 0x000fca0000000021 */
[----:B------:R-:W-:Y:S01]  /*54d0*/  FSETP.GT.AND P2, PT, |R5|, 1.469367938527859385e-39, PT ;  /* 0x001000000500780b */ /* 0x000fe20003f44200 */
[----:B------:R-:W-:-:S12]  /*54e0*/  @P1 BRA `(.L_x_89) ;  /* 0x0000000000181947 */ /* 0x000fd80003800000 */
[----:B------:R-:W-:-:S14]  /*54f0*/  DSETP.NAN.AND P0, PT, R10, R10, PT ;  /* 0x0000000a0a00722a */ /* 0x000fdc0003f08000 */
[----:B------:R-:W-:Y:S01]  /*5500*/  @P0 DADD R8, R10, 24 ;  /* 0x403800000a080429 */ /* 0x000fe20000000000 */
[----:B------:R-:W-:Y:S10]  /*5510*/  @P0 BRA `(.L_x_89) ;  /* 0x00000000000c0947 */ /* 0x000ff40003800000 */
[----:B------:R-:W-:-:S14]  /*5520*/  DSETP.NEU.AND P0, PT, |R10|, +INF , PT ;  /* 0x7ff000000a00742a */ /* 0x000fdc0003f0d200 */
[----:B------:R-:W-:Y:S01]  /*5530*/  @!P0 IMAD.MOV.U32 R8, RZ, RZ, 0x0 ;  /* 0x00000000ff088424 */ /* 0x000fe200078e00ff */
[----:B------:R-:W-:-:S07]  /*5540*/  @!P0 MOV R9, 0x7ff00000 ;  /* 0x7ff0000000098802 */ /* 0x000fce0000000f00 */
.L_x_89:
[----:B------:R-:W-:Y:S05]  /*5550*/  BSYNC.RECONVERGENT B1 ;  /* 0x0000000000017941 */ /* 0x000fea0003800200 */
.L_x_88:
[----:B------:R-:W-:Y:S04]  /*5560*/  BSSY.RECONVERGENT B2, `(.L_x_90) ;  /* 0x0000008000027945 */ /* 0x000fe80003800200 */
[----:B------:R-:W-:Y:S05]  /*5570*/  @P2 BRA `(.L_x_91) ;  /* 0x0000000000182947 */ /* 0x000fea0003800000 */
[----:B------:R-:W-:Y:S01]  /*5580*/  IMAD.MOV.U32 R36, RZ, RZ, RZ ;  /* 0x000000ffff247224 */ /* 0x000fe200078e00ff */
[----:B------:R-:W-:Y:S01]  /*5590*/  MOV R34, 0x55e0 ;  /* 0x000055e000227802 */ /* 0x000fe20000000f00 */
[----:B------:R-:W-:Y:S02]  /*55a0*/  IMAD.MOV.U32 R35, RZ, RZ, 0x40100000 ;  /* 0x40100000ff237424 */ /* 0x000fe400078e00ff */
[----:B------:R-:W-:Y:S02]  /*55b0*/  IMAD.MOV.U32 R33, RZ, RZ, R2 ;  /* 0x000000ffff217224 */ /* 0x000fe400078e0002 */
[----:B------:R-:W-:-:S07]  /*55c0*/  IMAD.MOV.U32 R32, RZ, RZ, R3 ;  /* 0x000000ffff207224 */ /* 0x000fce00078e0003 */
[----:B------:R-:W-:Y:S05]  /*55d0*/  CALL.REL.NOINC `($__internal_1_$__cuda_sm20_div_rn_f64_full) ;  /* 0x0000016c00707944 */ /* 0x000fea0003c00000 */
.L_x_91:
[----:B------:R-:W-:Y:S05]  /*55e0*/  BSYNC.RECONVERGENT B2 ;  /* 0x0000000000027941 */ /* 0x000fea0003800200 */
.L_x_90:
[----:B------:R-:W0:Y:S01]  /*55f0*/  MUFU.RCP64H R5, R7 ;  /* 0x0000000700057308 */ /* 0x000e220000001800 */
[----:B------:R-:W-:Y:S01]  /*5600*/  MOV R4, 0x1 ;  /* 0x0000000100047802 */ /* 0x000fe20000000f00 */
[----:B------:R-:W-:Y:S01]  /*5610*/  BSSY.RECONVERGENT B2, `(.L_x_92) ;  /* 0x0000015000027945 */ /* 0x000fe20003800200 */
[----:B------:R-:W-:-:S04]  /*5620*/  FSETP.GEU.AND P1, PT, |R33|, 6.5827683646048100446e-37, PT ;  /* 0x036000002100780b */ /* 0x000fc80003f2e200 */
        /* <DEDUP_REMOVED lines=12> */
[----:B------:R-:W-:Y:S01]  /*56f0*/  MOV R34, 0x5740 ;  /* 0x0000574000227802 */ /* 0x000fe20000000f00 */
[----:B------:R-:W-:Y:S02]  /*5700*/  IMAD.MOV.U32 R35, RZ, RZ, R33 ;  /* 0x000000ffff237224 */ /* 0x000fe400078e0021 */
[----:B------:R-:W-:Y:S02]  /*5710*/  IMAD.MOV.U32 R33, RZ, RZ, R6 ;  /* 0x000000ffff217224 */ /* 0x000fe400078e0006 */
[----:B------:R-:W-:-:S07]  /*5720*/  IMAD.MOV.U32 R32, RZ, RZ, R7 ;  /* 0x000000ffff207224 */ /* 0x000fce00078e0007 */
[----:B------:R-:W-:Y:S05]  /*5730*/  CALL.REL.NOINC `($__internal_1_$__cuda_sm20_div_rn_f64_full) ;  /* 0x0000016c00187944 */ /* 0x000fea0003c00000 */
[----:B------:R-:W-:Y:S01]  /*5740*/  MOV R4, R32 ;  /* 0x0000002000047202 */ /* 0x000fe20000000f00 */
[----:B------:R-:W-:-:S07]  /*5750*/  IMAD.MOV.U32 R5, RZ, RZ, R33 ;  /* 0x000000ffff057224 */ /* 0x000fce00078e0021 */
.L_x_93:
[----:B------:R-:W-:Y:S05]  /*5760*/  BSYNC.RECONVERGENT B2 ;  /* 0x0000000000027941 */ /* 0x000fea0003800200 */
.L_x_92:
[----:B------:R-:W0:Y:S01]  /*5770*/  MUFU.RCP64H R13, R3 ;  /* 0x00000003000d7308 */ /* 0x000e220000001800 */
[----:B------:R-:W-:Y:S01]  /*5780*/  IMAD.MOV.U32 R12, RZ, RZ, 0x1 ;  /* 0x00000001ff0c7424 */ /* 0x000fe200078e00ff */
[----:B------:R-:W-:Y:S01]  /*5790*/  UMOV UR4, 0xc28f5c29 ;  /* 0xc28f5c2900047882 */ /* 0x000fe20000000000 */
[----:B------:R-:W-:Y:S01]  /*57a0*/  UMOV UR5, 0x400428f5 ;  /* 0x400428f500057882 */ /* 0x000fe20000000000 */
[----:B------:R-:W-:Y:S03]  /*57b0*/  BSSY.RECONVERGENT B2, `(.L_x_94) ;  /* 0x0000012000027945 */ /* 0x000fe60003800200 */
        /* <DEDUP_REMOVED lines=11> */
[----:B------:R-:W-:Y:S01]  /*5870*/  IMAD.MOV.U32 R33, RZ, RZ, R2 ;  /* 0x000000ffff217224 */ /* 0x000fe200078e0002 */
[----:B------:R-:W-:Y:S01]  /*5880*/  MOV R36, 0xc28f5c29 ;  /* 0xc28f5c2900247802 */ /* 0x000fe20000000f00 */
[----:B------:R-:W-:Y:S01]  /*5890*/  IMAD.MOV.U32 R32, RZ, RZ, R3 ;  /* 0x000000ffff207224 */ /* 0x000fe200078e0003 */
[----:B------:R-:W-:Y:S01]  /*58a0*/  MOV R34, 0x58d0 ;  /* 0x000058d000227802 */ /* 0x000fe20000000f00 */
[----:B------:R-:W-:-:S07]  /*58b0*/  IMAD.MOV.U32 R35, RZ, RZ, 0x400428f5 ;  /* 0x400428f5ff237424 */ /* 0x000fce00078e00ff */
[----:B------:R-:W-:Y:S05]  /*58c0*/  CALL.REL.NOINC `($__internal_1_$__cuda_sm20_div_rn_f64_full) ;  /* 0x0000016800b47944 */ /* 0x000fea0003c00000 */
.L_x_95:
[----:B------:R-:W-:Y:S05]  /*58d0*/  BSYNC.RECONVERGENT B2 ;  /* 0x0000000000027941 */ /* 0x000fea0003800200 */
.L_x_94:
[----:B------:R-:W0:Y:S01]  /*58e0*/  MUFU.RCP64H R3, R7 ;  /* 0x0000000700037308 */ /* 0x000e220000001800 */
[----:B------:R-:W-:Y:S01]  /*58f0*/  IMAD.MOV.U32 R2, RZ, RZ, 0x1 ;  /* 0x00000001ff027424 */ /* 0x000fe200078e00ff */
[----:B------:R-:W-:Y:S01]  /*5900*/  FSETP.GEU.AND P1, PT, |R33|, 6.5827683646048100446e-37, PT ;  /* 0x036000002100780b */ /* 0x000fe20003f2e200 */
[----:B------:R-:W-:Y:S04]  /*5910*/  BSSY.RECONVERGENT B2, `(.L_x_96) ;  /* 0x0000014000027945 */ /* 0x000fe80003800200 */
        /* <DEDUP_REMOVED lines=13> */
[----:B------:R-:W-:Y:S01]  /*59f0*/  IMAD.MOV.U32 R35, RZ, RZ, R33 ;  /* 0x000000ffff237224 */ /* 0x000fe200078e0021 */
[----:B------:R-:W-:Y:S01]  /*5a00*/  MOV R33, R6 ;  /* 0x0000000600217202 */ /* 0x000fe20000000f00 */
[----:B------:R-:W-:-:S07]  /*5a10*/  IMAD.MOV.U32 R32, RZ, RZ, R7 ;  /* 0x000000ffff207224 */ /* 0x000fce00078e0007 */
[----:B------:R-:W-:Y:S05]  /*5a20*/  CALL.REL.NOINC `($__internal_1_$__cuda_sm20_div_rn_f64_full) ;  /* 0x00000168005c7944 */ /* 0x000fea0003c00000 */
[----:B------:R-:W-:Y:S02]  /*5a30*/  IMAD.MOV.U32 R2, RZ, RZ, R32 ;  /* 0x000000ffff027224 */ /* 0x000fe400078e0020 */
[----:B------:R-:W-:-:S07]  /*5a40*/  IMAD.MOV.U32 R3, RZ, RZ, R33 ;  /* 0x000000ffff037224 */ /* 0x000fce00078e0021 */
.L_x_97:
[----:B------:R-:W-:Y:S05]  /*5a50*/  BSYNC.RECONVERGENT B2 ;  /* 0x0000000000027941 */ /* 0x000fea0003800200 */
.L_x_96:
[----:B------:R-:W-:Y:S01]  /*5a60*/  DADD R14, R8, 1 ;  /* 0x3ff00000080e7429 */ /* 0x000fe20000000000 */
[----:B------:R-:W-:Y:S01]  /*5a70*/  BSSY.RECONVERGENT B1, `(.L_x_98) ;  /* 0x0000013000017945 */ /* 0x000fe20003800200 */
[----:B------:R-:W-:-:S04]  /*5a80*/  DSETP.NEU.AND P0, PT, R10, 1, PT ;  /* 0x3ff000000a00742a */ /* 0x000fc80003f0d000 */
        /* <DEDUP_REMOVED lines=17> */
.L_x_99:
[----:B------:R-:W-:Y:S05]  /*5ba0*/  BSYNC.RECONVERGENT B1 ;  /* 0x0000000000017941 */ /* 0x000fea0003800200 */
.L_x_98:
[----:B------:R-:W0:Y:S01]  /*5bb0*/  MUFU.RCP64H R7, R3 ;  /* 0x0000000300077308 */ /* 0x000e220000001800 */
[----:B------:R-:W-:Y:S01]  /*5bc0*/  MOV R6, 0x1 ;  /* 0x0000000100067802 */ /* 0x000fe20000000f00 */
[----:B------:R-:W-:Y:S01]  /*5bd0*/  DMUL R8, R8, 0.5 ;  /* 0x3fe0000008087828 */ /* 0x000fe20000000000 */
[----:B------:R-:W-:Y:S01]  /*5be0*/  FSETP.GEU.AND P2, PT, |R5|, 6.5827683646048100446e-37, PT ;  /* 0x036000000500780b */ /* 0x000fe20003f4e200 */
[----:B------:R-:W-:Y:S01]  /*5bf0*/  UMOV UR4, 0x9999999a ;  /* 0x9999999a00047882 */ /* 0x000fe20000000000 */
[----:B------:R-:W-:Y:S01]  /*5c00*/  UMOV UR5, 0x3f999999 ;  /* 0x3f99999900057882 */ /* 0x000fe20000000000 */
[----:B------:R-:W-:Y:S01]  /*5c10*/  BSSY.RECONVERGENT B2, `(.L_x_100) ;  /* 0x0000017000027945 */ /* 0x000fe20003800200 */
[----:B------:R-:W-:-:S03]  /*5c20*/  DMUL R12, R4, UR4 ;  /* 0x00000004040c7c28 */ /* 0x000fc60008000000 */
[----:B------:R-:W-:Y:S02]  /*5c30*/  DMUL R8, R8, UR4 ;  /* 0x0000000408087c28 */ /* 0x000fe40008000000 */
[----:B0-----:R-:W-:-:S08]  /*5c40*/  DFMA R10, R6, -R2, 1 ;  /* 0x3ff00000060a742b */ /* 0x001fd00000000802 */
[----:B------:R-:W-:Y:S02]  /*5c50*/  FSEL R8, R8, -1.5881868392106855534e-23, P0 ;  /* 0x9999999a08087808 */ /* 0x000fe40000000000 */
[----:B------:R-:W-:Y:S01]  /*5c60*/  FSEL R9, R9, 0.97499996423721313477, P0 ;  /* 0x3f79999909097808 */ /* 0x000fe20000000000 */
[----:B------:R-:W-:-:S08]  /*5c70*/  DFMA R10, R10, R10, R10 ;  /* 0x0000000a0a0a722b */ /* 0x000fd0000000000a */
[----:B------:R-:W-:-:S08]  /*5c80*/  DFMA R10, R6, R10, R6 ;  /* 0x0000000a060a722b */ /* 0x000fd00000000006 */
[----:B------:R-:W-:-:S08]  /*5c90*/  DFMA R6, R10, -R2, 1 ;  /* 0x3ff000000a06742b */ /* 0x000fd00000000802 */
[----:B------:R-:W-:-:S08]  /*5ca0*/  DFMA R6, R10, R6, R10 ;  /* 0x000000060a06722b */ /* 0x000fd0000000000a */
[----:B------:R-:W-:-:S08]  /*5cb0*/  DMUL R32, R6, R4 ;  /* 0x0000000406207228 */ /* 0x000fd00000000000 */
[----:B------:R-:W-:-:S08]  /*5cc0*/  DFMA R10, R32, -R2, R4 ;  /* 0x80000002200a722b */ /* 0x000fd00000000004 */
[----:B------:R-:W-:Y:S02]  /*5cd0*/  DFMA R32, R6, R10, R32 ;  /* 0x0000000a0620722b */ /* 0x000fe40000000020 */
[----:B------:R-:W-:-:S08]  /*5ce0*/  DMUL R10, R2, UR4 ;  /* 0x00000004020a7c28 */ /* 0x000fd00008000000 */
        /* <DEDUP_REMOVED lines=9> */
.L_x_101:
[----:B------:R-:W-:Y:S05]  /*5d80*/  BSYNC.RECONVERGENT B2 ;  /* 0x0000000000027941 */ /* 0x000fea0003800200 */
.L_x_100:
[----:B------:R-:W2:Y:S01]  /*5d90*/  LDG.E R24, desc[UR6][R96.64+0x4c] ;  /* 0x00004c0660187981 */ /* 0x000ea2000c1e1900 */
[----:B------:R-:W0:Y:S01]  /*5da0*/  MUFU.RCP64H R5, 2.244998931884765625 ;  /* 0x4001f5c200057908 */ /* 0x000e220000001800 */
[----:B------:R-:W-:Y:S01]  /*5db0*/  MOV R14, 0x8f5c28f6 ;  /* 0x8f5c28f6000e7802 */ /* 0x000fe20000000f00 */
[----:B------:R-:W-:Y:S01]  /*5dc0*/  IMAD.MOV.U32 R15, RZ, RZ, 0x4001f5c2 ;  /* 0x4001f5c2ff0f7424 */ /* 0x000fe200078e00ff */
[----:B------:R-:W-:Y:S01]  /*5dd0*/  UMOV UR4, 0xd2f1a9fc ;  /* 0xd2f1a9fc00047882 */ /* 0x000fe20000000000 */
[----:B------:R-:W-:Y:S01]  /*5de0*/  IMAD.MOV.U32 R4, RZ, RZ, 0x1 ;  /* 0x00000001ff047424 */ /* 0x000fe200078e00ff */
[----:B------:R-:W-:Y:S01]  /*5df0*/  UMOV UR5, 0x3f40624d ;  /* 0x3f40624d00057882 */ /* 0x000fe20000000000 */
[----:B------:R-:W-:Y:S01]  /*5e00*/  BSSY.RECONVERGENT B2, `(.L_x_102) ;  /* 0x0000024000027945 */ /* 0x000fe20003800200 */
[----:B------:R-:W-:Y:S01]  /*5e10*/  DMUL R32, R32, UR4 ;  /* 0x0000000420207c28 */ /* 0x000fe20008000000 */
[----:B------:R-:W-:Y:S01]  /*5e20*/  UMOV UR4, 0x97d889bc ;  /* 0x97d889bc00047882 */ /* 0x000fe20000000000 */
[----:B------:R-:W-:-:S02]  /*5e30*/  UMOV UR5, 0x3c9cd2b2 ;  /* 0x3c9cd2b200057882 */ /* 0x000fc40000000000 */
[----:B------:R-:W-:Y:S01]  /*5e40*/  DSETP.GEU.AND P0, PT, R2, UR4, PT ;  /* 0x0000000402007e2a */ /* 0x000fe2000bf0e000 */
[----:B------:R-:W-:Y:S01]  /*5e50*/  UMOV UR4, 0x9999999a ;  /* 0x9999999a00047882 */ /* 0x000fe20000000000 */
[----:B------:R-:W-:Y:S02]  /*5e60*/  UMOV UR5, 0x3f999999 ;  /* 0x3f99999900057882 */ /* 0x000fe40000000000 */
[----:B------:R-:W-:Y:S02]  /*5e70*/  DMUL R32, R32, UR4 ;  /* 0x0000000420207c28 */ /* 0x000fe40008000000 */
[----:B0-----:R-:W-:-:S08]  /*5e80*/  DFMA R6, R4, -R14, 1 ;  /* 0x3ff000000406742b */ /* 0x001fd0000000080e */
[----:B------:R-:W-:-:S08]  /*5e90*/  DFMA R6, R6, R6, R6 ;  /* 0x000000060606722b */ /* 0x000fd00000000006 */
[----:B------:R-:W-:-:S08]  /*5ea0*/  DFMA R6, R4, R6, R4 ;  /* 0x000000060406722b */ /* 0x000fd00000000004 */
[----:B------:R-:W-:-:S08]  /*5eb0*/  DFMA R4, R6, -R14, 1 ;  /* 0x3ff000000604742b */ /* 0x000fd0000000080e */
[----:B------:R-:W-:Y:S01]  /*5ec0*/  DFMA R4, R6, R4, R6 ;  /* 0x000000040604722b */ /* 0x000fe20000000006 */
[----:B--2---:R-:W-:Y:S01]  /*5ed0*/  IMAD.MOV R16, RZ, RZ, -R24 ;  /* 0x000000ffff107224 */ /* 0x004fe200078e0a18 */
[----:B------:R-:W-:Y:S08]  /*5ee0*/  I2F.F64 R18, R24 ;  /* 0x0000001800127312 */ /* 0x000ff00000201c00 */
[----:B------:R-:W0:Y:S02]  /*5ef0*/  I2F.F64 R16, R16 ;  /* 0x0000001000107312 */ /* 0x000e240000201c00 */
[----:B0-----:R-:W-:Y:S01]  /*5f00*/  DMUL R26, R16, R4 ;  /* 0x00000004101a7228 */ /* 0x001fe20000000000 */
[----:B------:R-:W-:-:S07]  /*5f10*/  FSETP.GEU.AND P2, PT, |R17|, 6.5827683646048100446e-37, PT ;  /* 0x036000001100780b */ /* 0x000fce0003f4e200 */
[----:B------:R-:W-:-:S08]  /*5f20*/  DFMA R6, R26, -R14, R16 ;  /* 0x8000000e1a06722b */ /* 0x000fd00000000010 */
[----:B------:R-:W-:Y:S01]  /*5f30*/  DFMA R26, R4, R6, R26 ;  /* 0x00000006041a722b */ /* 0x000fe2000000001a */
[----:B------:R-:W-:Y:S02]  /*5f40*/  FSEL R6, R8, RZ, P0 ;  /* 0x000000ff08067208 */ /* 0x000fe40000000000 */
[----:B------:R-:W-:Y:S02]  /*5f50*/  FSEL R7, R9, RZ, P0 ;  /* 0x000000ff09077208 */ /* 0x000fe40000000000 */
[----:B------:R-:W-:Y:S02]  /*5f60*/  FSEL R4, R32, RZ, P0 ;  /* 0x000000ff20047208 */ /* 0x000fe40000000000 */
[----:B------:R-:W-:-:S03]  /*5f70*/  FSEL R5, R33, RZ, P0 ;  /* 0x000000ff21057208 */ /* 0x000fc60000000000 */
[----:B------:R-:W-:-:S05]  /*5f80*/  FFMA R2, RZ, 2.0306248664855957031, R27 ;  /* 0x4001f5c2ff027823 */ /* 0x000fca000000001b */
[----:B------:R-:W-:Y:S01]  /*5f90*/  FSETP.GT.AND P1, PT, |R2|, 1.469367938527859385e-39, PT ;  /* 0x001000000200780b */ /* 0x000fe20003f24200 */
[----:B------:R-:W-:-:S12]  /*5fa0*/  DMUL R2, R12, R18 ;  /* 0x000000120c027228 */ /* 0x000fd80000000000 */
[----:B------:R-:W-:Y:S05]  /*5fb0*/  @P1 BRA P2, `(.L_x_103) ;  /* 0x0000000000201947 */ /* 0x000fea0001000000 */
[----:B------:R-:W-:Y:S01]  /*5fc0*/  IMAD.MOV.U32 R36, RZ, RZ, R16 ;  /* 0x000000ffff247224 */ /* 0x000fe200078e0010 */
[----:B------:R-:W-:Y:S01]  /*5fd0*/  MOV R35, R17 ;  /* 0x0000001100237202 */ /* 0x000fe20000000f00 */
[----:B------:R-:W-:Y:S01]  /*5fe0*/  IMAD.MOV.U32 R33, RZ, RZ, -0x70a3d70a ;  /* 0x8f5c28f6ff217424 */ /* 0x000fe200078e00ff */
[----:B------:R-:W-:Y:S01]  /*5ff0*/  MOV R34, 0x6020 ;  /* 0x0000602000227802 */ /* 0x000fe20000000f00 */
[----:B------:R-:W-:-:S07]  /*6000*/  IMAD.MOV.U32 R32, RZ, RZ, 0x4001f5c2 ;  /* 0x4001f5c2ff207424 */ /* 0x000fce00078e00ff */
[----:B------:R-:W-:Y:S05]  /*6010*/  CALL.REL.NOINC `($__internal_1_$__cuda_sm20_div_rn_f64_full) ;  /* 0x0000016000e07944 */ /* 0x000fea0003c00000 */
[----:B------:R-:W-:Y:S02]  /*6020*/  IMAD.MOV.U32 R26, RZ, RZ, R32 ;  /* 0x000000ffff1a7224 */ /* 0x000fe400078e0020 */
[----:B------:R-:W-:-:S07]  /*6030*/  IMAD.MOV.U32 R27, RZ, RZ, R33 ;  /* 0x000000ffff1b7224 */ /* 0x000fce00078e0021 */
.L_x_103:
[----:B------:R-:W-:Y:S05]  /*6040*/  BSYNC.RECONVERGENT B2 ;  /* 0x0000000000027941 */ /* 0x000fea0003800200 */
.L_x_102:
[----:B------:R-:W-:Y:S01]  /*6050*/  MOV R36, 0x652b82fe ;  /* 0x652b82fe00247802 */ /* 0x000fe20000000f00 */
[----:B------:R-:W-:Y:S01]  /*6060*/  IMAD.MOV.U32 R37, RZ, RZ, 0x3ff71547 ;  /* 0x3ff71547ff257424 */ /* 0x000fe200078e00ff */
[----:B------:R-:W-:Y:S01]  /*6070*/  UMOV UR4, 0xfefa39ef ;  /* 0xfefa39ef00047882 */ /* 0x000fe20000000000 */
[----:B------:R-:W-:Y:S01]  /*6080*/  UMOV UR5, 0x3fe62e42 ;  /* 0x3fe62e4200057882 */ /* 0x000fe20000000000 */
[----:B------:R-:W0:Y:S01]  /*6090*/  MUFU.RCP64H R31, 35.16998291015625 ;  /* 0x404195c2001f7908 */ /* 0x000e220000001800 */
[----:B------:R-:W-:Y:S01]  /*60a0*/  IMAD.MOV.U32 R34, RZ, RZ, -0x70a3d70a ;  /* 0x8f5c28f6ff227424 */ /* 0x000fe200078e00ff */
[----:B------:R-:W-:Y:S01]  /*60b0*/  MOV R35, 0x404195c2 ;  /* 0x404195c200237802 */ /* 0x000fe20000000f00 */
[----:B------:R-:W-:Y:S01]  /*60c0*/  DFMA R36, R26, R36, 6.75539944105574400000e+15 ;  /* 0x433800001a24742b */ /* 0x000fe20000000024 */
[----:B------:R-:W-:Y:S01]  /*60d0*/  IMAD.MOV.U32 R30, RZ, RZ, 0x1 ;  /* 0x00000001ff1e7424 */ /* 0x000fe200078e00ff */
[----:B------:R-:W-:Y:S01]  /*60e0*/  FSETP.GEU.AND P0, PT, |R27|, 4.1917929649353027344, PT ;  /* 0x4086232b1b00780b */ /* 0x000fe20003f0e200 */
[----:B------:R-:W-:Y:S01]  /*60f0*/  BSSY.RECONVERGENT B1, `(.L_x_104) ;  /* 0x0000040000017945 */ /* 0x000fe20003800200 */
[----:B------:R-:W-:-:S04]  /*6100*/  FSETP.GEU.AND P3, PT, |R17|, 6.5827683646048100446e-37, PT ;  /* 0x036000001100780b */ /* 0x000fc80003f6e200 */
[----:B------:R-:W-:Y:S02]  /*6110*/  DADD R14, R36, -6.75539944105574400000e+15 ;  /* 0xc3380000240e7429 */ /* 0x000fe40000000000 */
[----:B0-----:R-:W-:-:S06]  /*6120*/  DFMA R32, R30, -R34, 1 ;  /* 0x3ff000001e20742b */ /* 0x001fcc0000000822 */
[----:B------:R-:W-:Y:S01]  /*6130*/  DFMA R28, R14, -UR4, R26 ;  /* 0x800000040e1c7c2b */ /* 0x000fe2000800001a */
[----:B------:R-:W-:Y:S01]  /*6140*/  UMOV UR4, 0x3b39803f ;  /* 0x3b39803f00047882 */ /* 0x000fe20000000000 */
[----:B------:R-:W-:Y:S01]  /*6150*/  UMOV UR5, 0x3c7abc9e ;  /* 0x3c7abc9e00057882 */ /* 0x000fe20000000000 */
[----:B------:R-:W-:-:S05]  /*6160*/  DFMA R32, R32, R32, R32 ;  /* 0x000000202020722b */ /* 0x000fca0000000020 */
[----:B------:R-:W-:Y:S01]  /*6170*/  DFMA R28, R14, -UR4, R28 ;  /* 0x800000040e1c7c2b */ /* 0x000fe2000800001c */
[----:B------:R-:W-:Y:S01]  /*6180*/  UMOV UR4, 0x69ce2bdf ;  /* 0x69ce2bdf00047882 */ /* 0x000fe20000000000 */
[----:B------:R-:W-:Y:S01]  /*6190*/  IMAD.MOV.U32 R14, RZ, RZ, -0x35dec16 ;  /* 0xfca213eaff0e7424 */ /* 0x000fe200078e00ff */
[----:B------:R-:W-:Y:S01]  /*61a0*/  UMOV UR5, 0x3e5ade15 ;  /* 0x3e5ade1500057882 */ /* 0x000fe20000000000 */
[----:B------:R-:W-:Y:S01]  /*61b0*/  IMAD.MOV.U32 R15, RZ, RZ, 0x3e928af3 ;  /* 0x3e928af3ff0f7424 */ /* 0x000fe200078e00ff */
[----:B------:R-:W-:-:S05]  /*61c0*/  DFMA R32, R30, R32, R30 ;  /* 0x000000201e20722b */ /* 0x000fca000000001e */
[----:B------:R-:W-:Y:S01]  /*61d0*/  DFMA R14, R28, UR4, R14 ;  /* 0x000000041c0e7c2b */ /* 0x000fe2000800000e */
[----:B------:R-:W-:Y:S01]  /*61e0*/  UMOV UR4, 0x62401315 ;  /* 0x6240131500047882 */ /* 0x000fe20000000000 */
[----:B------:R-:W-:Y:S01]  /*61f0*/  UMOV UR5, 0x3ec71dee ;  /* 0x3ec71dee00057882 */ /* 0x000fe20000000000 */
[----:B------:R-:W-:-:S05]  /*6200*/  DFMA R30, R32, -R34, 1 ;  /* 0x3ff00000201e742b */ /* 0x000fca0000000822 */
        /* <DEDUP_REMOVED lines=11> */
[----:B------:R-:W-:-:S05]  /*62c0*/  DFMA R34, R32, -R34, R16 ;  /* 0x800000222022722b */ /* 0x000fca0000000010 */
[----:B------:R-:W-:Y:S01]  /*62d0*/  DFMA R14, R28, R14, UR4 ;  /* 0x000000041c0e7e2b */ /* 0x000fe2000800000e */
[----:B------:R-:W-:Y:S01]  /*62e0*/  UMOV UR4, 0x11122322 ;  /* 0x1112232200047882 */ /* 0x000fe20000000000 */
[----:B------:R-:W-:Y:S01]  /*62f0*/  UMOV UR5, 0x3f811111 ;  /* 0x3f81111100057882 */ /* 0x000fe20000000000 */
[----:B------:R-:W-:-:S05]  /*6300*/  DFMA R32, R30, R34, R32 ;  /* 0x000000221e20722b */ /* 0x000fca0000000020 */
        /* <DEDUP_REMOVED lines=11> */
[----:B------:R-:W-:Y:S01]  /*63c0*/  DFMA R28, R28, R14, 1 ;  /* 0x3ff000001c1c742b */ /* 0x000fe2000000000e */
[----:B------:R-:W-:-:S05]  /*63d0*/  FFMA R14, RZ, 3.0247654914855957031, R33 ;  /* 0x404195c2ff0e7823 */ /* 0x000fca0000000021 */
[----:B------:R-:W-:-:S04]  /*63e0*/  FSETP.GT.AND P2, PT, |R14|, 1.469367938527859385e-39, PT ;  /* 0x001000000e00780b */ /* 0x000fc80003f44200 */
[----:B------:R-:W-:Y:S02]  /*63f0*/  IMAD R15, R36, 0x100000, R29 ;  /* 0x00100000240f7824 */ /* 0x000fe400078e021d */
[----:B------:R-:W-:Y:S01]  /*6400*/  IMAD.MOV.U32 R14, RZ, RZ, R28 ;  /* 0x000000ffff0e7224 */ /* 0x000fe200078e001c */
[----:B------:R-:W-:Y:S06]  /*6410*/  @!P0 BRA `(.L_x_105) ;  /* 0x0000000000348947 */ /* 0x000fec0003800000 */
[----:B------:R-:W-:Y:S01]  /*6420*/  FSETP.GEU.AND P1, PT, |R27|, 4.2275390625, PT ;  /* 0x408748001b00780b */ /* 0x000fe20003f2e200 */
[C---:B------:R-:W-:Y:S02]  /*6430*/  DADD R30, R26.reuse, +INF ;  /* 0x7ff000001a1e7429 */ /* 0x040fe40000000000 */
[----:B------:R-:W-:-:S08]  /*6440*/  DSETP.GEU.AND P0, PT, R26, RZ, PT ;  /* 0x000000ff1a00722a */ /* 0x000fd00003f0e000 */
[----:B------:R-:W-:Y:S02]  /*6450*/  FSEL R15, R31, RZ, P0 ;  /* 0x000000ff1f0f7208 */ /* 0x000fe40000000000 */
[----:B------:R-:W-:Y:S01]  /*6460*/  @!P1 LEA.HI R14, R36, R36, RZ, 0x1 ;  /* 0x00000024240e9211 */ /* 0x000fe200078f08ff */
[----:B------:R-:W-:Y:S02]  /*6470*/  @!P1 IMAD.MOV.U32 R26, RZ, RZ, R28 ;  /* 0x000000ffff1a9224 */ /* 0x000fe400078e001c */
[----:B------:R-:W-:Y:S01]  /*6480*/  @!P1 IMAD.MOV.U32 R28, RZ, RZ, RZ ;  /* 0x000000ffff1c9224 */ /* 0x000fe200078e00ff */
[----:B------:R-:W-:Y:S02]  /*6490*/  @!P1 SHF.R.S32.HI R27, RZ, 0x1, R14 ;  /* 0x00000001ff1b9819 */ /* 0x000fe4000001140e */
[----:B------:R-:W-:-:S03]  /*64a0*/  FSEL R14, R30, RZ, P0 ;  /* 0x000000ff1e0e7208 */ /* 0x000fc60000000000 */
[----:B------:R-:W-:Y:S01]  /*64b0*/  @!P1 IMAD.IADD R36, R36, 0x1, -R27 ;  /* 0x0000000124249824 */ /* 0x000fe200078e0a1b */
[----:B------:R-:W-:-:S04]  /*64c0*/  @!P1 LEA R27, R27, R29, 0x14 ;  /* 0x0000001d1b1b9211 */ /* 0x000fc800078ea0ff */
[----:B------:R-:W-:-:S06]  /*64d0*/  @!P1 LEA R29, R36, 0x3ff00000, 0x14 ;  /* 0x3ff00000241d9811 */ /* 0x000fcc00078ea0ff */
[----:B------:R-:W-:-:S11]  /*64e0*/  @!P1 DMUL R14, R26, R28 ;  /* 0x0000001c1a0e9228 */ /* 0x000fd60000000000 */
.L_x_105:
[----:B------:R-:W-:Y:S05]  /*64f0*/  BSYNC.RECONVERGENT B1 ;  /* 0x0000000000017941 */ /* 0x000fea0003800200 */
.L_x_104:
[----:B------:R-:W-:Y:S04]  /*6500*/  BSSY.RECONVERGENT B2, `(.L_x_106) ;  /* 0x0000008000027945 */ /* 0x000fe80003800200 */
[----:B------:R-:W-:Y:S05]  /*6510*/  @P2 BRA P3, `(.L_x_107) ;  /* 0x0000000000182947 */ /* 0x000fea0001800000 */
[----:B------:R-:W-:Y:S01]  /*6520*/  IMAD.MOV.U32 R36, RZ, RZ, R16 ;  /* 0x000000ffff247224 */ /* 0x000fe200078e0010 */
[----:B------:R-:W-:Y:S01]  /*6530*/  MOV R33, 0x8f5c28f6 ;  /* 0x8f5c28f600217802 */ /* 0x000fe20000000f00 */
[----:B------:R-:W-:Y:S01]  /*6540*/  IMAD.MOV.U32 R35, RZ, RZ, R17 ;  /* 0x000000ffff237224 */ /* 0x000fe200078e0011 */
[----:B------:R-:W-:Y:S01]  /*6550*/  MOV R34, 0x6580 ;  /* 0x0000658000227802 */ /* 0x000fe20000000f00 */
[----:B------:R-:W-:-:S07]  /*6560*/  IMAD.MOV.U32 R32, RZ, RZ, 0x404195c2 ;  /* 0x404195c2ff207424 */ /* 0x000fce00078e00ff */
[----:B------:R-:W-:Y:S05]  /*6570*/  CALL.REL.NOINC `($__internal_1_$__cuda_sm20_div_rn_f64_full) ;  /* 0x0000015c00887944 */ /* 0x000fea0003c00000 */
.L_x_107:
[----:B------:R-:W-:Y:S05]  /*6580*/  BSYNC.RECONVERGENT B2 ;  /* 0x0000000000027941 */ /* 0x000fea0003800200 */
.L_x_106:
[----:B------:R-:W-:Y:S01]  /*6590*/  IMAD.MOV.U32 R28, RZ, RZ, 0x652b82fe ;  /* 0x652b82feff1c7424 */ /* 0x000fe200078e00ff */
[----:B------:R-:W-:Y:S01]  /*65a0*/  UMOV UR4, 0xfefa39ef ;  /* 0xfefa39ef00047882 */ /* 0x000fe20000000000 */
[----:B------:R-:W-:Y:S01]  /*65b0*/  IMAD.MOV.U32 R29, RZ, RZ, 0x3ff71547 ;  /* 0x3ff71547ff1d7424 */ /* 0x000fe200078e00ff */
        /* <DEDUP_REMOVED lines=27> */
[----:B------:R-:W-:Y:S02]  /*6770*/  BSSY.RECONVERGENT B1, `(.L_x_108) ;  /* 0x000001c000017945 */ /* 0x000fe40003800200 */
[----:B------:R-:W-:-:S08]  /*6780*/  DFMA R26, R16, -UR8, R26 ;  /* 0x80000008101a7c2b */ /* 0x000fd0000800001a */
        /* <DEDUP_REMOVED lines=10> */
[----:B------:R-:W-:-:S10]  /*6830*/  DFMA R26, R26, R16, 1 ;  /* 0x3ff000001a1a742b */ /* 0x000fd40000000010 */
[----:B------:R-:W-:Y:S02]  /*6840*/  IMAD R17, R28, 0x100000, R27 ;  /* 0x001000001c117824 */ /* 0x000fe400078e021b */
        /* <DEDUP_REMOVED lines=11> */
[----:B------:R-:W-:Y:S02]  /*6900*/  @!P1 LEA R29, R28, 0x3ff00000, 0x14 ;  /* 0x3ff000001c1d9811 */ /* 0x000fe400078ea0ff */
[----:B------:R-:W-:-:S06]  /*6910*/  @!P1 MOV R28, RZ ;  /* 0x000000ff001c9202 */ /* 0x000fcc0000000f00 */
[----:B------:R-:W-:-:S11]  /*6920*/  @!P1 DMUL R16, R26, R28 ;  /* 0x0000001c1a109228 */ /* 0x000fd60000000000 */
.L_x_109:
[----:B------:R-:W-:Y:S05]  /*6930*/  BSYNC.RECONVERGENT B1 ;  /* 0x0000000000017941 */ /* 0x000fea0003800200 */
.L_x_108:
[----:B------:R-:W-:Y:S01]  /*6940*/  UMOV UR28, 0xeb851eb8 ;  /* 0xeb851eb8001c7882 */ /* 0x000fe20000000000 */
[----:B------:R-:W-:Y:S01]  /*6950*/  UMOV UR29, 0x3fbeb851 ;  /* 0x3fbeb851001d7882 */ /* 0x000fe20000000000 */
[----:B------:R-:W-:Y:S01]  /*6960*/  BSSY.RECONVERGENT B2, `(.L_x_110) ;  /* 0x0000174000027945 */ /* 0x000fe20003800200 */
[----:B------:R-:W-:Y:S01]  /*6970*/  DMUL R16, R16, UR28 ;  /* 0x0000001c10107c28 */ /* 0x000fe20008000000 */
[----:B------:R-:W-:Y:S01]  /*6980*/  UMOV UR28, 0xa3d70a4 ;  /* 0x0a3d70a4001c7882 */ /* 0x000fe20000000000 */
[----:B------:R-:W-:-:S06]  /*6990*/  UMOV UR29, 0x3fd0a3d7 ;  /* 0x3fd0a3d7001d7882 */ /* 0x000fcc0000000000 */
[----:B------:R-:W-:Y:S01]  /*69a0*/  DFMA R16, R14, UR28, R16 ;  /* 0x0000001c0e107c2b */ /* 0x000fe20008000010 */
[----:B------:R-:W-:Y:S01]  /*69b0*/  UMOV UR28, 0xc28f5c29 ;  /* 0xc28f5c29001c7882 */ /* 0x000fe20000000000 */
[----:B------:R-:W-:-:S06]  /*69c0*/  UMOV UR29, 0x3fbc28f5 ;  /* 0x3fbc28f5001d7882 */ /* 0x000fcc0000000000 */
[----:B------:R-:W-:-:S08]  /*69d0*/  DADD R16, R16, UR28 ;  /* 0x0000001c10107e29 */ /* 0x000fd00008000000 */
[----:B------:R-:W-:-:S14]  /*69e0*/  DSETP.GEU.AND P0, PT, R12, R16, PT ;  /* 0x000000100c00722a */ /* 0x000fdc0003f0e000 */
[----:B------:R-:W-:Y:S05]  /*69f0*/  @!P0 BRA `(.L_x_111) ;  /* 0x00000010005c8947 */ /* 0x000fea0003800000 */
[----:B------:R-:W-:Y:S01]  /*6a00*/  ISETP.GT.AND P0, PT, R24, 0x3e8, PT ;  /* 0x000003e81800780c */ /* 0x000fe20003f04270 */
[----:B------:R-:W-:-:S12]  /*6a10*/  IMAD.MOV.U32 R14, RZ, RZ, 0x3e9 ;  /* 0x000003e9ff0e7424 */ /* 0x000fd800078e00ff */
[----:B------:R-:W-:Y:S05]  /*6a20*/  @P0 BRA `(.L_x_112) ;  /* 0x00000014009c0947 */ /* 0x000fea0003800000 */
[----:B------:R-:W-:Y:S01]  /*6a30*/  DADD R12, -R12, 1 ;  /* 0x3ff000000c0c7429 */ /* 0x000fe20000000100 */
[----:B------:R-:W-:Y:S01]  /*6a40*/  IMAD.MOV.U32 R14, RZ, RZ, 0x0 ;  /* 0x00000000ff0e7424 */ /* 0x000fe200078e00ff */
[----:B------:R-:W-:Y:S01]  /*6a50*/  BSSY.RECONVERGENT B3, `(.L_x_113) ;  /* 0x0000017000037945 */ /* 0x000fe20003800200 */
[----:B------:R-:W-:-:S05]  /*6a60*/  IMAD.MOV.U32 R15, RZ, RZ, 0x3fd80000 ;  /* 0x3fd80000ff0f7424 */ /* 0x000fca00078e00ff */
[----:B------:R-:W-:-:S06]  /*6a70*/  DMUL R38, R2, R12 ;  /* 0x0000000c02267228 */ /* 0x000fcc0000000000 */
[----:B------:R-:W0:Y:S04]  /*6a80*/  MUFU.RSQ64H R31, R39 ;  /* 0x00000027001f7308 */ /* 0x000e280000001c00 */
[----:B------:R-:W-:-:S05]  /*6a90*/  VIADD R30, R39, 0xfcb00000 ;  /* 0xfcb00000271e7836 */ /* 0x000fca0000000000 */
[----:B------:R-:W-:Y:S01]  /*6aa0*/  ISETP.GE.U32.AND P0, PT, R30, 0x7ca00000, PT ;  /* 0x7ca000001e00780c */ /* 0x000fe20003f06070 */
[----:B0-----:R-:W-:-:S08]  /*6ab0*/  DMUL R12, R30, R30 ;  /* 0x0000001e1e0c7228 */ /* 0x001fd00000000000 */
[----:B------:R-:W-:-:S08]  /*6ac0*/  DFMA R12, R38, -R12, 1 ;  /* 0x3ff00000260c742b */ /* 0x000fd0000000080c */
[----:B------:R-:W-:Y:S02]  /*6ad0*/  DFMA R14, R12, R14, 0.5 ;  /* 0x3fe000000c0e742b */ /* 0x000fe4000000000e */
[----:B------:R-:W-:-:S08]  /*6ae0*/  DMUL R12, R30, R12 ;  /* 0x0000000c1e0c7228 */ /* 0x000fd00000000000 */
[----:B------:R-:W-:-:S08]  /*6af0*/  DFMA R14, R14, R12, R30 ;  /* 0x0000000c0e0e722b */ /* 0x000fd0000000001e */
[----:B------:R-:W-:Y:S02]  /*6b00*/  DMUL R36, R38, R14 ;  /* 0x0000000e26247228 */ /* 0x000fe40000000000 */
[----:B------:R-:W-:Y:S01]  /*6b10*/  IADD3 R35, PT, PT, R15, -0x100000, RZ ;  /* 0xfff000000f237810 */ /* 0x000fe20007ffe0ff */
[----:B------:R-:W-:-:S05]  /*6b20*/  IMAD.MOV.U32 R34, RZ, RZ, R14 ;  /* 0x000000ffff227224 */ /* 0x000fca00078e000e */
[----:B------:R-:W-:-:S08]  /*6b30*/  DFMA R32, R36, -R36, R38 ;  /* 0x800000242420722b */ /* 0x000fd00000000026 */
[----:B------:R-:W-:Y:S01]  /*6b40*/  DFMA R12, R32, R34, R36 ;  /* 0x00000022200c722b */ /* 0x000fe20000000024 */
[----:B------:R-:W-:Y:S10]  /*6b50*/  @!P0 BRA `(.L_x_114) ;  /* 0x0000000000188947 */ /* 0x000ff40003800000 */
[----:B------:R-:W-:Y:S01]  /*6b60*/  IMAD.MOV.U32 R34, RZ, RZ, R14 ;  /* 0x000000ffff227224 */ /* 0x000fe200078e000e */
[----:B------:R-:W-:Y:S01]  /*6b70*/  MOV R28, 0x6ba0 ;  /* 0x00006ba0001c7802 */ /* 0x000fe20000000f00 */
[----:B------:R-:W-:-:S07]  /*6b80*/  IMAD.MOV.U32 R31, RZ, RZ, R39 ;  /* 0x000000ffff1f7224 */ /* 0x000fce00078e0027 */
[----:B------:R-:W-:Y:S05]  /*6b90*/  CALL.REL.NOINC `($__internal_2_$__cuda_sm20_dsqrt_rn_f64_mediumpath_v1) ;  /* 0x0000015c00947944 */ /* 0x000fea0003c00000 */
[----:B------:R-:W-:Y:S01]  /*6ba0*/  IMAD.MOV.U32 R12, RZ, RZ, R32 ;  /* 0x000000ffff0c7224 */ /* 0x000fe200078e0020 */
[----:B------:R-:W-:-:S07]  /*6bb0*/  MOV R13, R33 ;  /* 0x00000021000d7202 */ /* 0x000fce0000000f00 */
.L_x_114:
[----:B------:R-:W-:Y:S05]  /*6bc0*/  BSYNC.RECONVERGENT B3 ;  /* 0x0000000000037941 */ /* 0x000fea0003800200 */
.L_x_113:
[----:B------:R-:W-:Y:S01]  /*6bd0*/  BSSY.RECONVERGENT B3, `(.L_x_115) ;  /* 0x00000f7000037945 */ /* 0x000fe20003800200 */
.L_x_123:
[----:B------:R-:W-:Y:S01]  /*6be0*/  ISETP.NE.AND P0, PT, R101, 0x1, PT ;  /* 0x000000016500780c */ /* 0x000fe20003f05270 */
[----:B------:R-:W-:Y:S01]  /*6bf0*/  BSSY.RECONVERGENT B4, `(.L_x_116) ;  /* 0x00000ee000047945 */ /* 0x000fe20003800200 */
[----:B------:R-:W-:Y:S02]  /*6c00*/  IMAD.MOV.U32 R28, RZ, RZ, R94 ;  /* 0x000000ffff1c7224 */ /* 0x000fe400078e005e */
[----:B------:R-:W-:Y:S02]  /*6c10*/  IMAD.MOV.U32 R29, RZ, RZ, R95 ;  /* 0x000000ffff1d7224 */ /* 0x000fe400078e005f */
[----:B------:R-:W-:-:S07]  /*6c20*/  IMAD.MOV.U32 R101, RZ, RZ, RZ ;  /* 0x000000ffff657224 */ /* 0x000fce00078e00ff */
[----:B------:R-:W-:Y:S05]  /*6c30*/  @!P0 BRA `(.L_x_117) ;  /* 0x0000000c00a48947 */ /* 0x000fea0003800000 */
[----:B------:R-:W-:Y:S01]  /*6c40*/  SHF.R.U32.HI R14, RZ, 0x2, R103 ;  /* 0x00000002ff0e7819 */ /* 0x000fe20000011667 */
[----:B------:R-:W-:Y:S01]  /*6c50*/  IMAD.SHL.U32 R15, R99, 0x10, RZ ;  /* 0x00000010630f7824 */ /* 0x000fe200078e00ff */
[----:B------:R-:W-:Y:S01]  /*6c60*/  SHF.R.U32.HI R27, RZ, 0x2, R106 ;  /* 0x00000002ff1b7819 */ /* 0x000fe2000001166a */
[----:B------:R-:W-:Y:S01]  /*6c70*/  IMAD.MOV.U32 R32, RZ, RZ, 0x0 ;  /* 0x00000000ff207424 */ /* 0x000fe200078e00ff */
[----:B------:R-:W-:Y:S01]  /*6c80*/  LOP3.LUT R14, R14, R103, RZ, 0x3c, !PT ;  /* 0x000000670e0e7212 */ /* 0x000fe200078e3cff */
[----:B------:R-:W-:Y:S01]  /*6c90*/  IMAD.MOV.U32 R33, RZ, RZ, 0x3ca00000 ;  /* 0x3ca00000ff217424 */ /* 0x000fe200078e00ff */
[----:B------:R-:W-:Y:S01]  /*6ca0*/  LOP3.LUT R27, R27, R106, RZ, 0x3c, !PT ;  /* 0x0000006a1b1b7212 */ /* 0x000fe200078e3cff */
[----:B------:R-:W-:Y:S01]  /*6cb0*/  BSSY.RECONVERGENT B1, `(.L_x_118) ;  /* 0x0000076000017945 */ /* 0x000fe20003800200 */
[----:B------:R-:W-:Y:S01]  /*6cc0*/  SHF.L.U32 R25, R14, 0x1, RZ ;  /* 0x000000010e197819 */ /* 0x000fe200000006ff */
[----:B------:R-:W-:Y:S01]  /*6cd0*/  IMAD.MOV.U32 R41, RZ, RZ, -0x3ff ;  /* 0xfffffc01ff297424 */ /* 0x000fe200078e00ff */
[----:B------:R-:W-:-:S02]  /*6ce0*/  SHF.R.U32.HI R31, RZ, 0x2, R98 ;  /* 0x00000002ff1f7819 */ /* 0x000fc40000011662 */
[----:B------:R-:W-:Y:S01]  /*6cf0*/  LOP3.LUT R14, R14, R25, R15, 0x96, !PT ;  /* 0x000000190e0e7212 */ /* 0x000fe200078e960f */
[----:B------:R-:W-:Y:S01]  /*6d00*/  IMAD.SHL.U32 R15, R27, 0x2, RZ ;  /* 0x000000021b0f7824 */ /* 0x000fe200078e00ff */
[----:B------:R-:W-:Y:S02]  /*6d10*/  LOP3.LUT R31, R31, R98, RZ, 0x3c, !PT ;  /* 0x000000621f1f7212 */ /* 0x000fe400078e3cff */
[----:B------:R-:W-:-:S04]  /*6d20*/  LOP3.LUT R106, R14, R99, RZ, 0x3c, !PT ;  /* 0x000000630e6a7212 */ /* 0x000fc800078e3cff */
[----:B------:R-:W-:Y:S01]  /*6d30*/  IADD3 R29, PT, PT, R102, 0x587c5, R106 ;  /* 0x000587c5661d7810 */ /* 0x000fe20007ffe06a */
[----:B------:R-:W-:-:S05]  /*6d40*/  IMAD.SHL.U32 R14, R106, 0x10, RZ ;  /* 0x000000106a0e7824 */ /* 0x000fca00078e00ff */
[----:B------:R-:W-:Y:S02]  /*6d50*/  LOP3.LUT R15, R27, R15, R14, 0x96, !PT ;  /* 0x0000000f1b0f7212 */ /* 0x000fe400078e960e */
[----:B------:R-:W-:Y:S02]  /*6d60*/  SHF.R.U32.HI R14, RZ, 0x2, R107 ;  /* 0x00000002ff0e7819 */ /* 0x000fe4000001166b */
[----:B------:R-:W-:Y:S02]  /*6d70*/  LOP3.LUT R15, R15, R106, RZ, 0x3c, !PT ;  /* 0x0000006a0f0f7212 */ /* 0x000fe400078e3cff */
[----:B------:R-:W-:Y:S02]  /*6d80*/  LOP3.LUT R14, R14, R107, RZ, 0x3c, !PT ;  /* 0x0000006b0e0e7212 */ /* 0x000fe400078e3cff */
[----:B------:R-:W-:Y:S02]  /*6d90*/  IADD3 R26, PT, PT, R102, 0xb0f8a, R15 ;  /* 0x000b0f8a661a7810 */ /* 0x000fe40007ffe00f */
[----:B------:R-:W-:Y:S01]  /*6da0*/  SHF.L.U32 R25, R15, 0x4, RZ ;  /* 0x000000040f197819 */ /* 0x000fe200000006ff */
[----:B------:R-:W-:-:S02]  /*6db0*/  IMAD.SHL.U32 R30, R14, 0x2, RZ ;  /* 0x000000020e1e7824 */ /* 0x000fc400078e00ff */
[----:B------:R-:W-:-:S03]  /*6dc0*/  IMAD.WIDE.U32 R26, R26, 0x200000, RZ ;  /* 0x002000001a1a7825 */ /* 0x000fc600078e00ff */
[----:B------:R-:W-:Y:S01]  /*6dd0*/  LOP3.LUT R30, R14, R30, R25, 0x96, !PT ;  /* 0x0000001e0e1e7212 */ /* 0x000fe200078e9619 */
[----:B------:R-:W-:Y:S01]  /*6de0*/  IMAD.SHL.U32 R25, R31, 0x2, RZ ;  /* 0x000000021f197824 */ /* 0x000fe200078e00ff */
[----:B------:R-:W-:Y:S01]  /*6df0*/  LOP3.LUT R28, R26, R29, RZ, 0x3c, !PT ;  /* 0x0000001d1a1c7212 */ /* 0x000fe200078e3cff */
[----:B------:R-:W-:Y:S01]  /*6e00*/  IMAD.MOV.U32 R29, RZ, RZ, R27 ;  /* 0x000000ffff1d7224 */ /* 0x000fe200078e001b */
[----:B------:R-:W-:-:S03]  /*6e10*/  LOP3.LUT R98, R30, R15, RZ, 0x3c, !PT ;  /* 0x0000000f1e627212 */ /* 0x000fc600078e3cff */
[----:B------:R-:W0:Y:S01]  /*6e20*/  I2F.F64.U64 R26, R28 ;  /* 0x0000001c001a7312 */ /* 0x000e220000301800 */
[----:B------:R-:W-:Y:S01]  /*6e30*/  IADD3 R35, PT, PT, R102, 0x10974f, R98 ;  /* 0x0010974f66237810 */ /* 0x000fe20007ffe062 */
[----:B------:R-:W-:Y:S01]  /*6e40*/  IMAD.SHL.U32 R14, R98, 0x10, RZ ;  /* 0x00000010620e7824 */ /* 0x000fe200078e00ff */
[----:B------:R-:W-:-:S04]  /*6e50*/  IADD3 R102, PT, PT, R102, 0x161f14, RZ ;  /* 0x00161f1466667810 */ /* 0x000fc80007ffe0ff */
[----:B------:R-:W-:-:S04]  /*6e60*/  LOP3.LUT R25, R31, R25, R14, 0x96, !PT ;  /* 0x000000191f197212 */ /* 0x000fc800078e960e */
[----:B------:R-:W-:Y:S01]  /*6e70*/  LOP3.LUT R25, R25, R98, RZ, 0x3c, !PT ;  /* 0x0000006219197212 */ /* 0x000fe200078e3cff */
[----:B0-----:R-:W-:-:S04]  /*6e80*/  DFMA R26, R26, R32, 5.5511151231257827021e-17 ;  /* 0x3c9000001a1a742b */ /* 0x001fc80000000020 */
[----:B------:R-:W-:-:S04]  /*6e90*/  IMAD.IADD R28, R25, 0x1, R102 ;  /* 0x00000001191c7824 */ /* 0x000fc800078e0266 */
[----:B------:R-:W-:Y:S02]  /*6ea0*/  IMAD.WIDE.U32 R28, R28, 0x200000, RZ ;  /* 0x002000001c1c7825 */ /* 0x000fe400078e00ff */
[----:B------:R-:W-:Y:S02]  /*6eb0*/  ISETP.GT.AND P0, PT, R27, 0xfffff, PT ;  /* 0x000fffff1b00780c */ /* 0x000fe40003f04270 */
[--C-:B------:R-:W-:Y:S01]  /*6ec0*/  IMAD.MOV.U32 R30, RZ, RZ, R26.reuse ;  /* 0x000000ffff1e7224 */ /* 0x100fe200078e001a */
[----:B------:R-:W-:Y:S01]  /*6ed0*/  LOP3.LUT R28, R28, R35, RZ, 0x3c, !PT ;  /* 0x000000231c1c7212 */ /* 0x000fe200078e3cff */
[--C-:B------:R-:W-:Y:S02]  /*6ee0*/  IMAD.MOV.U32 R31, RZ, RZ, R27.reuse ;  /* 0x000000ffff1f7224 */ /* 0x100fe400078e001b */
[----:B------:R-:W-:Y:S02]  /*6ef0*/  IMAD.MOV.U32 R14, RZ, RZ, R27 ;  /* 0x000000ffff0e7224 */ /* 0x000fe400078e001b */
[----:B------:R-:W-:Y:S01]  /*6f00*/  IMAD.MOV.U32 R34, RZ, RZ, R26 ;  /* 0x000000ffff227224 */ /* 0x000fe200078e001a */
[----:B------:R-:W0:Y:S04]  /*6f10*/  I2F.F64.U64 R28, R28 ;  /* 0x0000001c001c7312 */ /* 0x000e280000301800 */
[----:B------:R-:W-:Y:S01]  /*6f20*/  @!P0 DMUL R30, R30, 1.80143985094819840000e+16 ;  /* 0x435000001e1e8828 */ /* 0x000fe20000000000 */
[----:B------:R-:W-:-:S09]  /*6f30*/  @!P0 IMAD.MOV.U32 R41, RZ, RZ, -0x435 ;  /* 0xfffffbcbff298424 */ /* 0x000fd200078e00ff */
[----:B------:R-:W-:Y:S02]  /*6f40*/  @!P0 MOV R14, R31 ;  /* 0x0000001f000e8202 */ /* 0x000fe40000000f00 */
[----:B------:R-:W-:-:S03]  /*6f50*/  @!P0 MOV R34, R30 ;  /* 0x0000001e00228202 */ /* 0x000fc60000000f00 */
[----:B------:R-:W-:-:S05]  /*6f60*/  VIADD R27, R14, 0xffffffff ;  /* 0xffffffff0e1b7836 */ /* 0x000fca0000000000 */
[----:B------:R-:W-:Y:S01]  /*6f70*/  ISETP.GT.U32.AND P1, PT, R27, 0x7feffffe, PT ;  /* 0x7feffffe1b00780c */ /* 0x000fe20003f24070 */
[----:B0-----:R-:W-:-:S12]  /*6f80*/  DFMA R26, R28, 2.2204460492503130808e-16, R32 ;  /* 0x3cb000001c1a782b */ /* 0x001fd80000000020 */
[----:B------:R-:W-:Y:S05]  /*6f90*/  @P1 BRA `(.L_x_119) ;  /* 0x0000000400041947 */ /* 0x000fea0003800000 */
[----:B------:R-:W-:Y:S01]  /*6fa0*/  LOP3.LUT R28, R14, 0xfffff, RZ, 0xc0, !PT ;  /* 0x000fffff0e1c7812 */ /* 0x000fe200078ec0ff */
[----:B------:R-:W-:Y:S01]  /*6fb0*/  IMAD.MOV.U32 R32, RZ, RZ, RZ ;  /* 0x000000ffff207224 */ /* 0x000fe200078e00ff */
[----:B------:R-:W-:Y:S01]  /*6fc0*/  MOV R38, 0x8b7a8b04 ;  /* 0x8b7a8b0400267802 */ /* 0x000fe20000000f00 */
[----:B------:R-:W-:Y:S01]  /*6fd0*/  IMAD.MOV.U32 R39, RZ, RZ, 0x3ed0ee25 ;  /* 0x3ed0ee25ff277424 */ /* 0x000fe200078e00ff */
[----:B------:R-:W-:Y:S01]  /*6fe0*/  LOP3.LUT R29, R28, 0x3ff00000, RZ, 0xfc, !PT ;  /* 0x3ff000001c1d7812 */ /* 0x000fe200078efcff */
[----:B------:R-:W-:Y:S01]  /*6ff0*/  IMAD.MOV.U32 R28, RZ, RZ, R34 ;  /* 0x000000ffff1c7224 */ /* 0x000fe200078e0022 */
[----:B------:R-:W-:Y:S01]  /*7000*/  UMOV UR28, 0x3ae80f1e ;  /* 0x3ae80f1e001c7882 */ /* 0x000fe20000000000 */
[----:B------:R-:W-:Y:S01]  /*7010*/  UMOV UR29, 0x3eb1380b ;  /* 0x3eb1380b001d7882 */ /* 0x000fe20000000000 */
[----:B------:R-:W-:Y:S01]  /*7020*/  ISETP.GE.U32.AND P0, PT, R29, 0x3ff6a09f, PT ;  /* 0x3ff6a09f1d00780c */ /* 0x000fe20003f06070 */
[----:B------:R-:W-:Y:S01]  /*7030*/  UMOV UR30, 0x80000000 ;  /* 0x80000000001e7882 */ /* 0x000fe20000000000 */
[----:B------:R-:W-:Y:S01]  /*7040*/  LEA.HI R41, R14, R41, RZ, 0xc ;  /* 0x000000290e297211 */ /* 0x000fe200078f60ff */
[----:B------:R-:W-:-:S10]  /*7050*/  UMOV UR31, 0x43300000 ;  /* 0x43300000001f7882 */ /* 0x000fd40000000000 */
[----:B------:R-:W-:Y:S02]  /*7060*/  @P0 VIADD R31, R29, 0xfff00000 ;  /* 0xfff000001d1f0836 */ /* 0x000fe40000000000 */
[----:B------:R-:W-:Y:S02]  /*7070*/  @P0 VIADD R41, R41, 0x1 ;  /* 0x0000000129290836 */ /* 0x000fe40000000000 */
[----:B------:R-:W-:-:S03]  /*7080*/  @P0 IMAD.MOV.U32 R29, RZ, RZ, R31 ;  /* 0x000000ffff1d0224 */ /* 0x000fc600078e001f */
[----:B------:R-:W-:Y:S01]  /*7090*/  LOP3.LUT R40, R41, 0x80000000, RZ, 0x3c, !PT ;  /* 0x8000000029287812 */ /* 0x000fe200078e3cff */
[----:B------:R-:W-:Y:S02]  /*70a0*/  IMAD.MOV.U32 R41, RZ, RZ, 0x43300000 ;  /* 0x43300000ff297424 */ /* 0x000fe400078e00ff */
[C---:B------:R-:W-:Y:S02]  /*70b0*/  DADD R30, R28.reuse, 1 ;  /* 0x3ff000001c1e7429 */ /* 0x040fe40000000000 */
[----:B------:R-:W-:Y:S02]  /*70c0*/  DADD R28, R28, -1 ;  /* 0xbff000001c1c7429 */ /* 0x000fe40000000000 */
[----:B------:R-:W-:Y:S01]  /*70d0*/  DADD R40, R40, -UR30 ;  /* 0x8000001e28287e29 */ /* 0x000fe20008000000 */
[----:B------:R-:W-:Y:S01]  /*70e0*/  UMOV UR30, 0xfefa39ef ;  /* 0xfefa39ef001e7882 */ /* 0x000fe20000000000 */
[----:B------:R-:W0:Y:S01]  /*70f0*/  MUFU.RCP64H R33, R31 ;  /* 0x0000001f00217308 */ /* 0x000e220000001800 */
[----:B------:R-:W-:Y:S01]  /*7100*/  UMOV UR31, 0x3fe62e42 ;  /* 0x3fe62e42001f7882 */ /* 0x000fe20000000000 */
[----:B0-----:R-:W-:-:S08]  /*7110*/  DFMA R34, -R30, R32, 1 ;  /* 0x3ff000001e22742b */ /* 0x001fd00000000120 */
[----:B------:R-:W-:-:S08]  /*7120*/  DFMA R34, R34, R34, R34 ;  /* 0x000000222222722b */ /* 0x000fd00000000022 */
[----:B------:R-:W-:-:S08]  /*7130*/  DFMA R34, R32, R34, R32 ;  /* 0x000000222022722b */ /* 0x000fd00000000020 */
[----:B------:R-:W-:-:S08]  /*7140*/  DMUL R32, R28, R34 ;  /* 0x000000221c207228 */ /* 0x000fd00000000000 */
[----:B------:R-:W-:-:S08]  /*7150*/  DFMA R32, R28, R34, R32 ;  /* 0x000000221c20722b */ /* 0x000fd00000000020 */
[----:B------:R-:W-:-:S08]  /*7160*/  DMUL R36, R32, R32 ;  /* 0x0000002020247228 */ /* 0x000fd00000000000 */
[----:B------:R-:W-:Y:S01]  /*7170*/  DFMA R30, R36, UR28, R38 ;  /* 0x0000001c241e7c2b */ /* 0x000fe20008000026 */
[----:B------:R-:W-:Y:S01]  /*7180*/  UMOV UR28, 0x9f02676f ;  /* 0x9f02676f001c7882 */ /* 0x000fe20000000000 */
[----:B------:R-:W-:Y:S01]  /*7190*/  UMOV UR29, 0x3ef3b266 ;  /* 0x3ef3b266001d7882 */ /* 0x000fe20000000000 */
[----:B------:R-:W-:-:S05]  /*71a0*/  DADD R38, R28, -R32 ;  /* 0x000000001c267229 */ /* 0x000fca0000000820 */
[----:B------:R-:W-:Y:S01]  /*71b0*/  DFMA R30, R36, R30, UR28 ;  /* 0x0000001c241e7e2b */ /* 0x000fe2000800001e */
[----:B------:R-:W-:Y:S01]  /*71c0*/  UMOV UR28, 0xa9ab0956 ;  /* 0xa9ab0956001c7882 */ /* 0x000fe20000000000 */
[----:B------:R-:W-:Y:S01]  /*71d0*/  UMOV UR29, 0x3f1745cb ;  /* 0x3f1745cb001d7882 */ /* 0x000fe20000000000 */
[----:B------:R-:W-:-:S05]  /*71e0*/  DADD R38, R38, R38 ;  /* 0x0000000026267229 */ /* 0x000fca0000000026 */
[----:B------:R-:W-:Y:S01]  /*71f0*/  DFMA R30, R36, R30, UR28 ;  /* 0x0000001c241e7e2b */ /* 0x000fe2000800001e */
[----:B------:R-:W-:Y:S01]  /*7200*/  UMOV UR28, 0x2d1b5154 ;  /* 0x2d1b5154001c7882 */ /* 0x000fe20000000000 */
[----:B------:R-:W-:Y:S01]  /*7210*/  UMOV UR29, 0x3f3c71c7 ;  /* 0x3f3c71c7001d7882 */ /* 0x000fe20000000000 */
[----:B------:R-:W-:Y:S02]  /*7220*/  DFMA R38, R28, -R32, R38 ;  /* 0x800000201c26722b */ /* 0x000fe40000000026 */
[----:B------:R-:W-:-:S03]  /*7230*/  DFMA R28, R40, UR30, R32 ;  /* 0x0000001e281c7c2b */ /* 0x000fc60008000020 */
[----:B------:R-:W-:Y:S01]  /*7240*/  DFMA R30, R36, R30, UR28 ;  /* 0x0000001c241e7e2b */ /* 0x000fe2000800001e */
[----:B------:R-:W-:Y:S01]  /*7250*/  UMOV UR28, 0x923be72d ;  /* 0x923be72d001c7882 */ /* 0x000fe20000000000 */
[----:B------:R-:W-:Y:S01]  /*7260*/  UMOV UR29, 0x3f624924 ;  /* 0x3f624924001d7882 */ /* 0x000fe20000000000 */
[----:B------:R-:W-:-:S05]  /*7270*/  DMUL R38, R34, R38 ;  /* 0x0000002622267228 */ /* 0x000fca0000000000 */
        /* <DEDUP_REMOVED lines=9> */
[----:B------:R-:W-:Y:S01]  /*7310*/  DFMA R42, R40, -UR28, R28 ;  /* 0x8000001c282a7c2b */ /* 0x000fe2000800001c */
[----:B------:R-:W-:Y:S01]  /*7320*/  UMOV UR28, 0x3b39803f ;  /* 0x3b39803f001c7882 */ /* 0x000fe20000000000 */
[----:B------:R-:W-:Y:S02]  /*7330*/  UMOV UR29, 0x3c7abc9e ;  /* 0x3c7abc9e001d7882 */ /* 0x000fe40000000000 */
[----:B------:R-:W-:-:S04]  /*7340*/  DMUL R30, R36, R30 ;  /* 0x0000001e241e7228 */ /* 0x000fc80000000000 */
[----:B------:R-:W-:-:S04]  /*7350*/  DADD R42, -R32, R42 ;  /* 0x00000000202a7229 */ /* 0x000fc8000000012a */
[----:B------:R-:W-:-:S08]  /*7360*/  DFMA R30, R32, R30, R38 ;  /* 0x0000001e201e722b */ /* 0x000fd00000000026 */
[----:B------:R-:W-:-:S08]  /*7370*/  DADD R30, R30, -R42 ;  /* 0x000000001e1e7229 */ /* 0x000fd0000000082a */
[----:B------:R-:W-:-:S08]  /*7380*/  DFMA R30, R40, UR28, R30 ;  /* 0x0000001c281e7c2b */ /* 0x000fd0000800001e */
[----:B------:R-:W-:Y:S01]  /*7390*/  DADD R38, R28, R30 ;  /* 0x000000001c267229 */ /* 0x000fe2000000001e */
[----:B------:R-:W-:Y:S10]  /*73a0*/  BRA `(.L_x_120) ;  /* 0x0000000000187947 */ /* 0x000ff40003800000 */
.L_x_119:
[----:B------:R-:W-:Y:S01]  /*73b0*/  IMAD.MOV.U32 R28, RZ, RZ, 0x0 ;  /* 0x00000000ff1c7424 */ /* 0x000fe200078e00ff */
[----:B------:R-:W-:Y:S02]  /*73c0*/  MOV R29, 0x7ff00000 ;  /* 0x7ff00000001d7802 */ /* 0x000fe40000000f00 */
[----:B------:R-:W-:-:S04]  /*73d0*/  LOP3.LUT P0, RZ, R31, 0x7fffffff, RZ, 0xc0, !PT ;  /* 0x7fffffff1fff7812 */ /* 0x000fc8000780c0ff */
[----:B------:R-:W-:-:S10]  /*73e0*/  DFMA R28, R30, R28, +INF ;  /* 0x7ff000001e1c742b */ /* 0x000fd4000000001c */
[----:B------:R-:W-:Y:S02]  /*73f0*/  FSEL R38, R28, RZ, P0 ;  /* 0x000000ff1c267208 */ /* 0x000fe40000000000 */
[----:B------:R-:W-:-:S07]  /*7400*/  FSEL R39, R29, -QNAN , P0 ;  /* 0xfff000001d277808 */ /* 0x000fce0000000000 */
.L_x_120:
[----:B------:R-:W-:Y:S05]  /*7410*/  BSYNC.RECONVERGENT B1 ;  /* 0x0000000000017941 */ /* 0x000fea0003800200 */
.L_x_118:
[----:B------:R-:W-:Y:S01]  /*7420*/  DMUL R28, RZ, R26 ;  /* 0x0000001aff1c7228 */ /* 0x000fe20000000000 */
[----:B------:R-:W-:Y:S01]  /*7430*/  IMAD.SHL.U32 R14, R27, 0x2, RZ ;  /* 0x000000021b0e7824 */ /* 0x000fe200078e00ff */
[----:B------:R-:W-:Y:S01]  /*7440*/  UMOV UR28, 0x33145c07 ;  /* 0x33145c07001c7882 */ /* 0x000fe20000000000 */
[----:B------:R-:W-:Y:S01]  /*7450*/  UMOV UR29, 0x3ca1a626 ;  /* 0x3ca1a626001d7882 */ /* 0x000fe20000000000 */
[----:B------:R-:W-:Y:S01]  /*7460*/  IMAD.MOV.U32 R40, RZ, RZ, 0x2cb0d246 ;  /* 0x2cb0d246ff287424 */ /* 0x000fe200078e00ff */
[----:B------:R-:W-:Y:S01]  /*7470*/  MOV R37, 0x3e21eea7 ;  /* 0x3e21eea700257802 */ /* 0x000fe20000000f00 */
[----:B------:R-:W-:Y:S01]  /*7480*/  IMAD.MOV.U32 R41, RZ, RZ, 0x3e5ae5f1 ;  /* 0x3e5ae5f1ff297424 */ /* 0x000fe200078e00ff */
[----:B------:R-:W-:Y:S01]  /*7490*/  ISETP.GT.U32.AND P0, PT, R14, -0x79800000, PT ;  /* 0x868000000e00780c */ /* 0x000fe20003f04070 */
[----:B------:R-:W-:Y:S01]  /*74a0*/  IMAD.MOV.U32 R36, RZ, RZ, -0x3e107ad8 ;  /* 0xc1ef8528ff247424 */ /* 0x000fe200078e00ff */
[----:B------:R-:W-:Y:S01]  /*74b0*/  UMOV UR30, 0xf9785eba ;  /* 0xf9785eba001e7882 */ /* 0x000fe20000000000 */
[----:B------:R-:W-:Y:S01]  /*74c0*/  UMOV UR31, 0x3de5db65 ;  /* 0x3de5db65001f7882 */ /* 0x000fe20000000000 */
[----:B------:R-:W-:Y:S01]  /*74d0*/  FSEL R27, R29, R27, P0 ;  /* 0x0000001b1d1b7208 */ /* 0x000fe20000000000 */
[----:B------:R-:W-:Y:S01]  /*74e0*/  DMUL R38, R38, -2 ;  /* 0xc000000026267828 */ /* 0x000fe20000000000 */
[----:B------:R-:W-:Y:S01]  /*74f0*/  FSEL R28, R28, R26, P0 ;  /* 0x0000001a1c1c7208 */ /* 0x000fe20000000000 */
[----:B------:R-:W-:Y:S01]  /*7500*/  IMAD.MOV.U32 R44, RZ, RZ, 0x0 ;  /* 0x00000000ff2c7424 */ /* 0x000fe200078e00ff */
[----:B------:R-:W-:Y:S01]  /*7510*/  MOV R45, 0x3fd80000 ;  /* 0x3fd80000002d7802 */ /* 0x000fe20000000f00 */
[----:B------:R-:W-:Y:S01]  /*7520*/  VIADD R29, R27, 0x100000 ;  /* 0x001000001b1d7836 */ /* 0x000fe20000000000 */
[----:B------:R-:W-:Y:S01]  /*7530*/  BSSY.RECONVERGENT B5, `(.L_x_121) ;  /* 0x000004d000057945 */ /* 0x000fe20003800200 */
[----:B------:R-:W-:-:S02]  /*7540*/  IMAD.MOV.U32 R26, RZ, RZ, R28 ;  /* 0x000000ffff1a7224 */ /* 0x000fc400078e001c */
[----:B------:R-:W0:Y:S08]  /*7550*/  FRND.F64 R30, R28 ;  /* 0x0000001c001e7313 */ /* 0x000e300000301800 */
[----:B------:R-:W1:Y:S01]  /*7560*/  F2I.S64.F64 R28, R28 ;  /* 0x0000001c001c7311 */ /* 0x000e620000301900 */
[----:B0-----:R-:W-:-:S08]  /*7570*/  DFMA R30, R30, -0.5, R26 ;  /* 0xbfe000001e1e782b */ /* 0x001fd0000000001a */
[C---:B------:R-:W-:Y:S01]  /*7580*/  DMUL R32, R30.reuse, UR28 ;  /* 0x0000001c1e207c28 */ /* 0x040fe20008000000 */
[----:B------:R-:W-:Y:S01]  /*7590*/  UMOV UR28, 0x54442d18 ;  /* 0x54442d18001c7882 */ /* 0x000fe20000000000 */
[----:B------:R-:W-:Y:S01]  /*75a0*/  UMOV UR29, 0x400921fb ;  /* 0x400921fb001d7882 */ /* 0x000fe20000000000 */
[C---:B-1----:R-:W-:Y:S02]  /*75b0*/  LOP3.LUT R14, R28.reuse, 0x1, RZ, 0xc0, !PT ;  /* 0x000000011c0e7812 */ /* 0x042fe400078ec0ff */
[----:B------:R-:W-:Y:S02]  /*75c0*/  LOP3.LUT P1, RZ, R28, 0x2, RZ, 0xc0, !PT ;  /* 0x000000021cff7812 */ /* 0x000fe4000782c0ff */
[----:B------:R-:W-:Y:S01]  /*75d0*/  ISETP.NE.U32.AND P0, PT, R14, 0x1, PT ;  /* 0x000000010e00780c */ /* 0x000fe20003f05070 */
[----:B------:R-:W-:Y:S01]  /*75e0*/  DFMA R32, R30, UR28, R32 ;  /* 0x0000001c1e207c2b */ /* 0x000fe20008000020 */
[----:B------:R-:W-:Y:S01]  /*75f0*/  UMOV UR28, 0x20fd8164 ;  /* 0x20fd8164001c7882 */ /* 0x000fe20000000000 */
[----:B------:R-:W-:Y:S01]  /*7600*/  UMOV UR29, 0x3da8ff83 ;  /* 0x3da8ff83001d7882 */ /* 0x000fe20000000000 */
[----:B------:R-:W0:Y:S01]  /*7610*/  MUFU.RSQ64H R31, R39 ;  /* 0x00000027001f7308 */ /* 0x000e220000001c00 */
[----:B------:R-:W-:Y:S01]  /*7620*/  VIADD R30, R39, 0xfcb00000 ;  /* 0xfcb00000271e7836 */ /* 0x000fe20000000000 */
[----:B------:R-:W-:-:S03]  /*7630*/  ISETP.NE.U32.AND.EX P0, PT, RZ, RZ, PT, P0 ;  /* 0x000000ffff00720c */ /* 0x000fc60003f05100 */
[----:B------:R-:W-:-:S08]  /*7640*/  DMUL R34, R32, R32 ;  /* 0x0000002020227228 */ /* 0x000fd00000000000 */
[C---:B------:R-:W-:Y:S01]  /*7650*/  DFMA R40, R34.reuse, UR30, -R40 ;  /* 0x0000001e22287c2b */ /* 0x040fe20008000828 */
[----:B------:R-:W-:Y:S01]  /*7660*/  UMOV UR30, 0x69ace392 ;  /* 0x69ace392001e7882 */ /* 0x000fe20000000000 */
[----:B------:R-:W-:Y:S01]  /*7670*/  DFMA R36, R34, -UR28, R36 ;  /* 0x8000001c22247c2b */ /* 0x000fe20008000024 */
[----:B------:R-:W-:Y:S01]  /*7680*/  UMOV UR31, 0x3ec71de3 ;  /* 0x3ec71de3001f7882 */ /* 0x000fe20000000000 */
[----:B------:R-:W-:Y:S01]  /*7690*/  UMOV UR28, 0x8e06e6d9 ;  /* 0x8e06e6d9001c7882 */ /* 0x000fe20000000000 */
[----:B------:R-:W-:Y:S01]  /*76a0*/  UMOV UR29, 0x3e927e4f ;  /* 0x3e927e4f001d7882 */ /* 0x000fe20000000000 */
[----:B0-----:R-:W-:Y:S02]  /*76b0*/  DMUL R42, R30, R30 ;  /* 0x0000001e1e2a7228 */ /* 0x001fe40000000000 */
[C---:B------:R-:W-:Y:S01]  /*76c0*/  DFMA R40, R34.reuse, R40, UR30 ;  /* 0x0000001e22287e2b */ /* 0x040fe20008000028 */
[----:B------:R-:W-:Y:S01]  /*76d0*/  UMOV UR30, 0x19db62a1 ;  /* 0x19db62a1001e7882 */ /* 0x000fe20000000000 */
[----:B------:R-:W-:Y:S01]  /*76e0*/  DFMA R36, R34, R36, -UR28 ;  /* 0x8000001c22247e2b */ /* 0x000fe20008000024 */
[----:B------:R-:W-:Y:S01]  /*76f0*/  UMOV UR31, 0x3f2a01a0 ;  /* 0x3f2a01a0001f7882 */ /* 0x000fe20000000000 */
[----:B------:R-:W-:Y:S01]  /*7700*/  UMOV UR28, 0x19ddbce9 ;  /* 0x19ddbce9001c7882 */ /* 0x000fe20000000000 */
[----:B------:R-:W-:Y:S01]  /*7710*/  UMOV UR29, 0x3efa01a0 ;  /* 0x3efa01a0001d7882 */ /* 0x000fe20000000000 */
[----:B------:R-:W-:-:S02]  /*7720*/  DFMA R42, R38, -R42, 1 ;  /* 0x3ff00000262a742b */ /* 0x000fc4000000082a */
[C---:B------:R-:W-:Y:S01]  /*7730*/  DFMA R40, R34.reuse, R40, -UR30 ;  /* 0x8000001e22287e2b */ /* 0x040fe20008000028 */
[----:B------:R-:W-:Y:S01]  /*7740*/  UMOV UR30, 0x11110818 ;  /* 0x11110818001e7882 */ /* 0x000fe20000000000 */
[----:B------:R-:W-:Y:S01]  /*7750*/  DFMA R36, R34, R36, UR28 ;  /* 0x0000001c22247e2b */ /* 0x000fe20008000024 */
[----:B------:R-:W-:Y:S01]  /*7760*/  UMOV UR31, 0x3f811111 ;  /* 0x3f811111001f7882 */ /* 0x000fe20000000000 */
[----:B------:R-:W-:Y:S01]  /*7770*/  UMOV UR28, 0x16c15d47 ;  /* 0x16c15d47001c7882 */ /* 0x000fe20000000000 */
[----:B------:R-:W-:Y:S01]  /*7780*/  UMOV UR29, 0x3f56c16c ;  /* 0x3f56c16c001d7882 */ /* 0x000fe20000000000 */
[----:B------:R-:W-:Y:S02]  /*7790*/  DFMA R44, R42, R44, 0.5 ;  /* 0x3fe000002a2c742b */ /* 0x000fe4000000002c */
[C---:B------:R-:W-:Y:S01]  /*77a0*/  DFMA R40, R34.reuse, R40, UR30 ;  /* 0x0000001e22287e2b */ /* 0x040fe20008000028 */
[----:B------:R-:W-:Y:S01]  /*77b0*/  UMOV UR30, 0x55555554 ;  /* 0x55555554001e7882 */ /* 0x000fe20000000000 */
[----:B------:R-:W-:Y:S01]  /*77c0*/  DFMA R36, R34, R36, -UR28 ;  /* 0x8000001c22247e2b */ /* 0x000fe20008000024 */
[----:B------:R-:W-:Y:S01]  /*77d0*/  UMOV UR31, 0x3fc55555 ;  /* 0x3fc55555001f7882 */ /* 0x000fe20000000000 */
[----:B------:R-:W-:Y:S01]  /*77e0*/  UMOV UR28, 0x55555551 ;  /* 0x55555551001c7882 */ /* 0x000fe20000000000 */
[----:B------:R-:W-:Y:S01]  /*77f0*/  UMOV UR29, 0x3fa55555 ;  /* 0x3fa55555001d7882 */ /* 0x000fe20000000000 */
[----:B------:R-:W-:-:S02]  /*7800*/  DMUL R42, R30, R42 ;  /* 0x0000002a1e2a7228 */ /* 0x000fc40000000000 */
[C---:B------:R-:W-:Y:S02]  /*7810*/  DFMA R40, R34.reuse, R40, -UR30 ;  /* 0x8000001e22287e2b */ /* 0x040fe40008000028 */
[----:B------:R-:W-:-:S04]  /*7820*/  DFMA R36, R34, R36, UR28 ;  /* 0x0000001c22247e2b */ /* 0x000fc80008000024 */
[----:B------:R-:W-:Y:S02]  /*7830*/  DFMA R44, R44, R42, R30 ;  /* 0x0000002a2c2c722b */ /* 0x000fe4000000001e */
[C---:B------:R-:W-:Y:S02]  /*7840*/  DFMA R40, R34.reuse, R40, RZ ;  /* 0x000000282228722b */ /* 0x040fe400000000ff */
[----:B------:R-:W-:-:S04]  /*7850*/  DFMA R36, R34, R36, -0.5 ;  /* 0xbfe000002224742b */ /* 0x000fc80000000024 */
[----:B------:R-:W-:Y:S02]  /*7860*/  DMUL R46, R38, R44 ;  /* 0x0000002c262e7228 */ /* 0x000fe40000000000 */
[----:B------:R-:W-:Y:S02]  /*7870*/  DFMA R32, R32, R40, R32 ;  /* 0x000000282020722b */ /* 0x000fe40000000020 */
[----:B------:R-:W-:Y:S01]  /*7880*/  DFMA R36, R34, R36, 1 ;  /* 0x3ff000002224742b */ /* 0x000fe20000000024 */
[----:B------:R-:W-:-:S03]  /*7890*/  VIADD R35, R45, 0xfff00000 ;  /* 0xfff000002d237836 */ /* 0x000fc60000000000 */
[----:B------:R-:W-:Y:S01]  /*78a0*/  DFMA R28, R46, -R46, R38 ;  /* 0x8000002e2e1c722b */ /* 0x000fe20000000026 */
[----:B------:R-:W-:-:S03]  /*78b0*/  IMAD.MOV.U32 R34, RZ, RZ, R44 ;  /* 0x000000ffff227224 */ /* 0x000fc600078e002c */
[----:B------:R-:W-:Y:S02]  /*78c0*/  LOP3.LUT R43, R33, 0x80000000, RZ, 0x3c, !PT ;  /* 0x80000000212b7812 */ /* 0x000fe400078e3cff */
[----:B------:R-:W-:Y:S02]  /*78d0*/  FSEL R40, R36, R32, !P0 ;  /* 0x0000002024287208 */ /* 0x000fe40004000000 */
[----:B------:R-:W-:Y:S02]  /*78e0*/  FSEL R41, R37, R33, !P0 ;  /* 0x0000002125297208 */ /* 0x000fe40004000000 */
[----:B------:R-:W-:Y:S01]  /*78f0*/  FSEL R42, R32, R36, !P0 ;  /* 0x00000024202a7208 */ /* 0x000fe20004000000 */
[----:B------:R-:W-:Y:S01]  /*7900*/  DFMA R32, R28, R34, R46 ;  /* 0x000000221c20722b */ /* 0x000fe2000000002e */
[----:B------:R-:W-:Y:S02]  /*7910*/  FSEL R43, R43, R37, !P0 ;  /* 0x000000252b2b7208 */ /* 0x000fe40004000000 */
[----:B------:R-:W-:-:S02]  /*7920*/  ISETP.GE.U32.AND P0, PT, R30, 0x7ca00000, PT ;  /* 0x7ca000001e00780c */ /* 0x000fc40003f06070 */
[----:B------:R-:W-:Y:S02]  /*7930*/  @P1 LOP3.LUT R37, R41, 0x80000000, RZ, 0x3c, !PT ;  /* 0x8000000029251812 */ /* 0x000fe400078e3cff */
[----:B------:R-:W-:-:S03]  /*7940*/  @P1 LOP3.LUT R51, R43, 0x80000000, RZ, 0x3c, !PT ;  /* 0x800000002b331812 */ /* 0x000fc600078e3cff */
[----:B------:R-:W-:Y:S02]  /*7950*/  @P1 IMAD.MOV.U32 R41, RZ, RZ, R37 ;  /* 0x000000ffff291224 */ /* 0x000fe400078e0025 */
[----:B------:R-:W-:-:S04]  /*7960*/  @P1 IMAD.MOV.U32 R43, RZ, RZ, R51 ;  /* 0x000000ffff2b1224 */ /* 0x000fc800078e0033 */
[----:B------:R-:W-:Y:S05]  /*7970*/  @!P0 BRA `(.L_x_122) ;  /* 0x0000000000208947 */ /* 0x000fea0003800000 */
[----:B------:R-:W-:Y:S01]  /*7980*/  IMAD.MOV.U32 R32, RZ, RZ, R28 ;  /* 0x000000ffff207224 */ /* 0x000fe200078e001c */
[----:B------:R-:W-:Y:S01]  /*7990*/  MOV R34, R44 ;  /* 0x0000002c00227202 */ /* 0x000fe20000000f00 */
[----:B------:R-:W-:Y:S01]  /*79a0*/  IMAD.MOV.U32 R31, RZ, RZ, R39 ;  /* 0x000000ffff1f7224 */ /* 0x000fe200078e0027 */
[----:B------:R-:W-:Y:S01]  /*79b0*/  MOV R37, R47 ;  /* 0x0000002f00257202 */ /* 0x000fe20000000f00 */
[----:B------:R-:W-:Y:S01]  /*79c0*/  IMAD.MOV.U32 R33, RZ, RZ, R29 ;  /* 0x000000ffff217224 */ /* 0x000fe200078e001d */
[----:B------:R-:W-:Y:S01]  /*79d0*/  MOV R28, 0x7a00 ;  /* 0x00007a00001c7802 */ /* 0x000fe20000000f00 */
[----:B------:R-:W-:-:S07]  /*79e0*/  IMAD.MOV.U32 R36, RZ, RZ, R46 ;  /* 0x000000ffff247224 */ /* 0x000fce00078e002e */
[----:B------:R-:W-:Y:S05]  /*79f0*/  CALL.REL.NOINC `($__internal_2_$__cuda_sm20_dsqrt_rn_f64_mediumpath_v1) ;  /* 0x0000014c00fc7944 */ /* 0x000fea0003c00000 */
.L_x_122:
[----:B------:R-:W-:Y:S05]  /*7a00*/  BSYNC.RECONVERGENT B5 ;  /* 0x0000000000057941 */ /* 0x000fea0003800200 */
.L_x_121:
[----:B------:R-:W0:Y:S01]  /*7a10*/  FRND.F64.TRUNC R28, R26 ;  /* 0x0000001a001c7313 */ /* 0x000e22000030d800 */
[----:B------:R-:W-:Y:S01]  /*7a20*/  DMUL R30, RZ, R26 ;  /* 0x0000001aff1e7228 */ /* 0x000fe20000000000 */
[----:B------:R-:W-:Y:S01]  /*7a30*/  IMAD.MOV.U32 R103, RZ, RZ, R99 ;  /* 0x000000ffff677224 */ /* 0x000fe200078e0063 */
[----:B------:R-:W-:Y:S01]  /*7a40*/  DADD R42, RZ, R42 ;  /* 0x00000000ff2a7229 */ /* 0x000fe2000000002a */
[----:B------:R-:W-:Y:S02]  /*7a50*/  IMAD.MOV.U32 R107, RZ, RZ, R15 ;  /* 0x000000ffff6b7224 */ /* 0x000fe400078e000f */
[----:B------:R-:W-:Y:S02]  /*7a60*/  IMAD.MOV.U32 R101, RZ, RZ, 0x1 ;  /* 0x00000001ff657424 */ /* 0x000fe400078e00ff */
[----:B------:R-:W-:-:S03]  /*7a70*/  IMAD.MOV.U32 R99, RZ, RZ, R25 ;  /* 0x000000ffff637224 */ /* 0x000fc600078e0019 */
[----:B------:R-:W-:Y:S02]  /*7a80*/  DMUL R94, R42, R32 ;  /* 0x000000202a5e7228 */ /* 0x000fe40000000000 */
[----:B0-----:R-:W-:-:S06]  /*7a90*/  DSETP.NEU.AND P0, PT, R26, R28, PT ;  /* 0x0000001c1a00722a */ /* 0x001fcc0003f0d000 */
[----:B------:R-:W-:Y:S02]  /*7aa0*/  FSEL R28, R30, R40, !P0 ;  /* 0x000000281e1c7208 */ /* 0x000fe40004000000 */
[----:B------:R-:W-:-:S06]  /*7ab0*/  FSEL R29, R31, R41, !P0 ;  /* 0x000000291f1d7208 */ /* 0x000fcc0004000000 */
[----:B------:R-:W-:-:S11]  /*7ac0*/  DMUL R28, R32, R28 ;  /* 0x0000001c201c7228 */ /* 0x000fd60000000000 */
.L_x_117:
[----:B------:R-:W-:Y:S05]  /*7ad0*/  BSYNC.RECONVERGENT B4 ;  /* 0x0000000000047941 */ /* 0x000fea0003800200 */
.L_x_116:
[----:B------:R-:W-:-:S10]  /*7ae0*/  DFMA R14, R12, R28, R2 ;  /* 0x0000001c0c0e722b */ /* 0x000fd40000000002 */
[----:B------:R-:W0:Y:S08]  /*7af0*/  F2F.F32.F64 R14, R14 ;  /* 0x0000000e000e7310 */ /* 0x000e300000301000 */
[----:B0-----:R-:W0:Y:S02]  /*7b00*/  F2I.S64 R26, R14 ;  /* 0x0000000e001a7311 */ /* 0x001e240000201900 */
[----:B0-----:R-:W-:-:S04]  /*7b10*/  ISETP.GE.AND P0, PT, R24, R26, PT ;  /* 0x0000001a1800720c */ /* 0x001fc80003f06270 */
[----:B------:R-:W-:-:S13]  /*7b20*/  ISETP.LT.OR P0, PT, R26, RZ, !P0 ;  /* 0x000000ff1a00720c */ /* 0x000fda0004701670 */
[----:B------:R-:W-:Y:S05]  /*7b30*/  @P0 BRA `(.L_x_123) ;  /* 0xfffffff000280947 */ /* 0x000fea000383ffff */
[----:B------:R-:W-:Y:S05]  /*7b40*/  BSYNC.RECONVERGENT B3 ;  /* 0x0000000000037941 */ /* 0x000fea0003800200 */
.L_x_115:
[----:B------:R-:W-:Y:S01]  /*7b50*/  MOV R14, R26 ;  /* 0x0000001a000e7202 */ /* 0x000fe20000000f00 */
[----:B------:R-:W-:Y:S06]  /*7b60*/  BRA `(.L_x_112) ;  /* 0x00000004004c7947 */ /* 0x000fec0003800000 */
.L_x_111:
[----:B------:R-:W-:Y:S01]  /*7b70*/  ISETP.GT.AND P0, PT, R24, 0x3e8, PT ;  /* 0x000003e81800780c */ /* 0x000fe20003f04270 */
[----:B------:R-:W-:-:S12]  /*7b80*/  IMAD.MOV.U32 R14, RZ, RZ, 0x3e9 ;  /* 0x000003e9ff0e7424 */ /* 0x000fd800078e00ff */
[----:B------:R-:W-:Y:S05]  /*7b90*/  @P0 BRA `(.L_x_112) ;  /* 0x0000000400400947 */ /* 0x000fea0003800000 */
[----:B------:R-:W-:Y:S01]  /*7ba0*/  IMAD.MOV.U32 R12, RZ, RZ, 0x652b82fe ;  /* 0x652b82feff0c7424 */ /* 0x000fe200078e00ff */
[C---:B------:R-:W-:Y:S01]  /*7bb0*/  DSETP.GT.AND P0, PT, R2.reuse, RZ, PT ;  /* 0x000000ff0200722a */ /* 0x040fe20003f04000 */
[----:B------:R-:W-:Y:S01]  /*7bc0*/  IMAD.MOV.U32 R13, RZ, RZ, 0x3ff71547 ;  /* 0x3ff71547ff0d7424 */ /* 0x000fe200078e00ff */
[----:B------:R-:W-:Y:S05]  /*7bd0*/  BSSY.RECONVERGENT B1, `(.L_x_112) ;  /* 0x000004c000017945 */ /* 0x000fea0003800200 */
[----:B------:R-:W-:-:S08]  /*7be0*/  DFMA R12, R2, -R12, 6.75539944105574400000e+15 ;  /* 0x43380000020c742b */ /* 0x000fd0000000080c */
[----:B------:R-:W-:Y:S02]  /*7bf0*/  DADD R14, R12, -6.75539944105574400000e+15 ;  /* 0xc33800000c0e7429 */ /* 0x000fe40000000000 */
[----:B------:R-:W-:-:S04]  /*7c00*/  LEA.HI R13, R12, R12, RZ, 0x1 ;  /* 0x0000000c0c0d7211 */ /* 0x000fc800078f08ff */
[----:B------:R-:W-:Y:S02]  /*7c10*/  SHF.R.S32.HI R13, RZ, 0x1, R13 ;  /* 0x00000001ff0d7819 */ /* 0x000fe4000001140d */
[----:B------:R-:W-:-:S03]  /*7c20*/  DFMA R26, R14, -UR4, -R2 ;  /* 0x800000040e1a7c2b */ /* 0x000fc60008000802 */
[----:B------:R-:W-:-:S05]  /*7c30*/  IMAD.IADD R28, R12, 0x1, -R13 ;  /* 0x000000010c1c7824 */ /* 0x000fca00078e0a0d */
[----:B------:R-:W-:Y:S01]  /*7c40*/  DFMA R26, R14, -UR8, R26 ;  /* 0x800000080e1a7c2b */ /* 0x000fe2000800001a */
[----:B------:R-:W-:Y:S01]  /*7c50*/  LEA R29, R28, 0x3ff00000, 0x14 ;  /* 0x3ff000001c1d7811 */ /* 0x000fe200078ea0ff */
[----:B------:R-:W-:-:S06]  /*7c60*/  IMAD.MOV.U32 R28, RZ, RZ, RZ ;  /* 0x000000ffff1c7224 */ /* 0x000fcc00078e00ff */
[----:B------:R-:W-:Y:S02]  /*7c70*/  DFMA R14, R26, UR10, R30 ;  /* 0x0000000a1a0e7c2b */ /* 0x000fe4000800001e */
[----:B------:R-:W-:Y:S02]  /*7c80*/  DADD R30, -RZ, -R2 ;  /* 0x00000000ff1e7229 */ /* 0x000fe40000000902 */
[----:B------:R-:W-:-:S04]  /*7c90*/  DADD R2, -R2, +INF ;  /* 0x7ff0000002027429 */ /* 0x000fc80000000100 */
[----:B------:R-:W-:-:S04]  /*7ca0*/  DFMA R14, R26, R14, UR12 ;  /* 0x0000000c1a0e7e2b */ /* 0x000fc8000800000e */
[C---:B------:R-:W-:Y:S02]  /*7cb0*/  FSETP.GEU.AND P2, PT, |R31|.reuse, 4.1917929649353027344, PT ;  /* 0x4086232b1f00780b */ /* 0x040fe40003f4e200 */
[----:B------:R-:W-:Y:S02]  /*7cc0*/  FSETP.GEU.AND P1, PT, |R31|, 4.2275390625, PT ;  /* 0x408748001f00780b */ /* 0x000fe40003f2e200 */
[----:B------:R-:W-:Y:S01]  /*7cd0*/  DFMA R14, R26, R14, UR14 ;  /* 0x0000000e1a0e7e2b */ /* 0x000fe2000800000e */
[----:B------:R-:W-:-:S07]  /*7ce0*/  FSEL R25, R3, RZ, !P0 ;  /* 0x000000ff03197208 */ /* 0x000fce0004000000 */
        /* <DEDUP_REMOVED lines=10> */
[----:B------:R-:W-:Y:S01]  /*7d90*/  FSEL R13, R2, RZ, !P0 ;  /* 0x000000ff020d7208 */ /* 0x000fe20004000000 */
[----:B------:R-:W-:-:S04]  /*7da0*/  IMAD R15, R12, 0x100000, R15 ;  /* 0x001000000c0f7824 */ /* 0x000fc800078e020f */
[----:B------:R-:W-:-:S10]  /*7db0*/  DMUL R26, R26, R28 ;  /* 0x0000001c1a1a7228 */ /* 0x000fd40000000000 */
[----:B------:R-:W-:Y:S02]  /*7dc0*/  @P2 FSEL R15, R25, R27, P1 ;  /* 0x0000001b190f2208 */ /* 0x000fe40000800000 */
[----:B------:R-:W-:-:S03]  /*7dd0*/  FSEL R3, R13, R26, P1 ;  /* 0x0000001a0d037208 */ /* 0x000fc60000800000 */
[----:B------:R-:W-:Y:S01]  /*7de0*/  IMAD.MOV.U32 R27, RZ, RZ, R15 ;  /* 0x000000ffff1b7224 */ /* 0x000fe200078e000f */
[----:B------:R-:W-:-:S07]  /*7df0*/  FSEL R26, R14, R3, !P2 ;  /* 0x000000030e1a7208 */ /* 0x000fce0005000000 */
.L_x_127:
[----:B------:R-:W-:Y:S01]  /*7e00*/  DSETP.GTU.AND P0, PT, R26, 1, PT ;  /* 0x3ff000001a00742a */ /* 0x000fe20003f0c000 */
[----:B------:R-:W-:Y:S01]  /*7e10*/  BSSY.RECONVERGENT B3, `(.L_x_124) ;  /* 0x0000024000037945 */ /* 0x000fe20003800200 */
[----:B------:R-:W-:-:S12]  /*7e20*/  MOV R25, RZ ;  /* 0x000000ff00197202 */ /* 0x000fd80000000f00 */
[----:B------:R-:W-:Y:S05]  /*7e30*/  @P0 BRA `(.L_x_125) ;  /* 0x0000000000840947 */ /* 0x000fea0003800000 */
[----:B------:R-:W-:Y:S02]  /*7e40*/  IMAD.MOV.U32 R2, RZ, RZ, 0x0 ;  /* 0x00000000ff027424 */ /* 0x000fe400078e00ff */
[----:B------:R-:W-:-:S07]  /*7e50*/  IMAD.MOV.U32 R3, RZ, RZ, 0x3ff00000 ;  /* 0x3ff00000ff037424 */ /* 0x000fce00078e00ff */
.L_x_126:
[----:B------:R-:W-:Y:S01]  /*7e60*/  SHF.R.U32.HI R12, RZ, 0x2, R103 ;  /* 0x00000002ff0c7819 */ /* 0x000fe20000011667 */
[----:B------:R-:W-:Y:S01]  /*7e70*/  IMAD.SHL.U32 R14, R99, 0x10, RZ ;  /* 0x00000010630e7824 */ /* 0x000fe200078e00ff */
[----:B------:R-:W-:Y:S01]  /*7e80*/  SHF.R.U32.HI R15, RZ, 0x2, R106 ;  /* 0x00000002ff0f7819 */ /* 0x000fe2000001166a */
[----:B------:R-:W-:Y:S01]  /*7e90*/  IMAD.MOV.U32 R29, RZ, RZ, 0x3ca00000 ;  /* 0x3ca00000ff1d7424 */ /* 0x000fe200078e00ff */
[----:B------:R-:W-:Y:S01]  /*7ea0*/  LOP3.LUT R12, R12, R103, RZ, 0x3c, !PT ;  /* 0x000000670c0c7212 */ /* 0x000fe200078e3cff */
[----:B------:R-:W-:Y:S01]  /*7eb0*/  IMAD.MOV.U32 R103, RZ, RZ, R107 ;  /* 0x000000ffff677224 */ /* 0x000fe200078e006b */
[----:B------:R-:W-:Y:S01]  /*7ec0*/  LOP3.LUT R15, R15, R106, RZ, 0x3c, !PT ;  /* 0x0000006a0f0f7212 */ /* 0x000fe200078e3cff */
[----:B------:R-:W-:Y:S01]  /*7ed0*/  IMAD.MOV.U32 R106, RZ, RZ, R98 ;  /* 0x000000ffff6a7224 */ /* 0x000fe200078e0062 */
[----:B------:R-:W-:Y:S01]  /*7ee0*/  MOV R28, 0x0 ;  /* 0x00000000001c7802 */ /* 0x000fe20000000f00 */
[----:B------:R-:W-:Y:S01]  /*7ef0*/  IMAD.SHL.U32 R13, R12, 0x2, RZ ;  /* 0x000000020c0d7824 */ /* 0x000fe200078e00ff */
[----:B------:R-:W-:Y:S01]  /*7f00*/  MOV R107, R99 ;  /* 0x00000063006b7202 */ /* 0x000fe20000000f00 */
[----:B------:R-:W-:-:S03]  /*7f10*/  VIADD R25, R25, 0x1 ;  /* 0x0000000119197836 */ /* 0x000fc60000000000 */
[----:B------:R-:W-:Y:S02]  /*7f20*/  LOP3.LUT R12, R12, R13, R14, 0x96, !PT ;  /* 0x0000000d0c0c7212 */ /* 0x000fe400078e960e */
[----:B------:R-:W-:Y:S02]  /*7f30*/  SHF.L.U32 R13, R15, 0x1, RZ ;  /* 0x000000010f0d7819 */ /* 0x000fe400000006ff */
[----:B------:R-:W-:-:S05]  /*7f40*/  LOP3.LUT R31, R12, R99, RZ, 0x3c, !PT ;  /* 0x000000630c1f7212 */ /* 0x000fca00078e3cff */
[----:B------:R-:W-:Y:S02]  /*7f50*/  IMAD.SHL.U32 R12, R31, 0x10, RZ ;  /* 0x000000101f0c7824 */ /* 0x000fe400078e00ff */
[----:B------:R-:W-:-:S03]  /*7f60*/  IMAD.MOV.U32 R98, RZ, RZ, R31 ;  /* 0x000000ffff627224 */ /* 0x000fc600078e001f */
[----:B------:R-:W-:Y:S02]  /*7f70*/  LOP3.LUT R12, R15, R13, R12, 0x96, !PT ;  /* 0x0000000d0f0c7212 */ /* 0x000fe400078e960c */
[C---:B------:R-:W-:Y:S01]  /*7f80*/  IADD3 R15, PT, PT, R102.reuse, 0x587c5, R31 ;  /* 0x000587c5660f7810 */ /* 0x040fe20007ffe01f */
[----:B------:R-:W-:Y:S01]  /*7f90*/  VIADD R102, R102, 0xb0f8a ;  /* 0x000b0f8a66667836 */ /* 0x000fe20000000000 */
[----:B------:R-:W-:-:S05]  /*7fa0*/  LOP3.LUT R33, R12, R31, RZ, 0x3c, !PT ;  /* 0x0000001f0c217212 */ /* 0x000fca00078e3cff */
[----:B------:R-:W-:Y:S02]  /*7fb0*/  IMAD.IADD R12, R33, 0x1, R102 ;  /* 0x00000001210c7824 */ /* 0x000fe400078e0266 */
[----:B------:R-:W-:Y:S02]  /*7fc0*/  IMAD.MOV.U32 R99, RZ, RZ, R33 ;  /* 0x000000ffff637224 */ /* 0x000fe400078e0021 */
[----:B------:R-:W-:-:S03]  /*7fd0*/  IMAD.WIDE.U32 R12, R12, 0x200000, RZ ;  /* 0x002000000c0c7825 */ /* 0x000fc600078e00ff */
[----:B------:R-:W-:Y:S01]  /*7fe0*/  LOP3.LUT R14, R12, R15, RZ, 0x3c, !PT ;  /* 0x0000000f0c0e7212 */ /* 0x000fe200078e3cff */
[----:B------:R-:W-:-:S04]  /*7ff0*/  IMAD.MOV.U32 R15, RZ, RZ, R13 ;  /* 0x000000ffff0f7224 */ /* 0x000fc800078e000d */
[----:B------:R-:W0:Y:S02]  /*8000*/  I2F.F64.U64 R12, R14 ;  /* 0x0000000e000c7312 */ /* 0x000e240000301800 */
[----:B0-----:R-:W-:-:S08]  /*8010*/  DFMA R12, R12, R28, 5.5511151231257827021e-17 ;  /* 0x3c9000000c0c742b */ /* 0x001fd0000000001c */
[----:B------:R-:W-:-:S08]  /*8020*/  DMUL R2, R12, R2 ;  /* 0x000000020c027228 */ /* 0x000fd00000000000 */
[----:B------:R-:W-:-:S14]  /*8030*/  DSETP.GE.AND P0, PT, R2, R26, PT ;  /* 0x0000001a0200722a */ /* 0x000fdc0003f06000 */
[----:B------:R-:W-:Y:S05]  /*8040*/  @P0 BRA `(.L_x_126) ;  /* 0xfffffffc00840947 */ /* 0x000fea000383ffff */
.L_x_125:
[----:B------:R-:W-:Y:S05]  /*8050*/  BSYNC.RECONVERGENT B3 ;  /* 0x0000000000037941 */ /* 0x000fea0003800200 */
.L_x_124:
[----:B------:R-:W-:-:S05]  /*8060*/  VIADD R14, R25, 0xffffffff ;  /* 0xffffffff190e7836 */ /* 0x000fca0000000000 */
[----:B------:R-:W-:-:S13]  /*8070*/  ISETP.GT.AND P0, PT, R14, R24, PT ;  /* 0x000000180e00720c */ /* 0x000fda0003f04270 */
[----:B------:R-:W-:Y:S05]  /*8080*/  @P0 BRA `(.L_x_127) ;  /* 0xfffffffc005c0947 */ /* 0x000fea000383ffff */
[----:B------:R-:W-:Y:S05]  /*8090*/  BSYNC.RECONVERGENT B1 ;  /* 0x0000000000017941 */ /* 0x000fea0003800200 */
.L_x_112:
[----:B------:R-:W-:Y:S05]  /*80a0*/  BSYNC.RECONVERGENT B2 ;  /* 0x0000000000027941 */ /* 0x000fea0003800200 */
.L_x_110:
[C---:B------:R-:W-:Y:S01]  /*80b0*/  DSETP.GEU.AND P0, PT, R8.reuse, R16, PT ;  /* 0x000000100800722a */ /* 0x040fe20003f0e000 */
[----:B------:R-:W-:Y:S01]  /*80c0*/  BSSY.RECONVERGENT B2, `(.L_x_128) ;  /* 0x0000187000027945 */ /* 0x000fe20003800200 */
[----:B------:R-:W-:Y:S01]  /*80d0*/  DMUL R18, R8, R18 ;  /* 0x0000001208127228 */ /* 0x000fe20000000000 */
[----:B------:R-:W-:-:S11]  /*80e0*/  IMAD.IADD R13, R24, 0x1, -R14 ;  /* 0x00000001180d7824 */ /* 0x000fd600078e0a0e */
[----:B------:R-:W-:Y:S05]  /*80f0*/  @!P0 BRA `(.L_x_129) ;  /* 0x0000001000648947 */ /* 0x000fea0003800000 */
[----:B------:R-:W-:Y:S02]  /*8100*/  ISETP.GT.AND P0, PT, R13, 0x3e8, PT ;  /* 0x000003e80d00780c */ /* 0x000fe40003f04270 */
[----:B------:R-:W-:-:S11]  /*8110*/  MOV R12, 0x3e9 ;  /* 0x000003e9000c7802 */ /* 0x000fd60000000f00 */
[----:B------:R-:W-:Y:S05]  /*8120*/  @P0 BRA `(.L_x_130) ;  /* 0x0000001800000947 */ /* 0x000fea0003800000 */
[----:B------:R-:W-:Y:S01]  /*8130*/  DADD R8, -R8, 1 ;  /* 0x3ff0000008087429 */ /* 0x000fe20000000100 */
[----:B------:R-:W-:Y:S07]  /*8140*/  BSSY.RECONVERGENT B3, `(.L_x_131) ;  /* 0x0000018000037945 */ /* 0x000fee0003800200 */
[----:B------:R-:W-:Y:S01]  /*8150*/  DMUL R38, R18, R8 ;  /* 0x0000000812267228 */ /* 0x000fe20000000000 */
[----:B------:R-:W-:Y:S02]  /*8160*/  IMAD.MOV.U32 R8, RZ, RZ, 0x0 ;  /* 0x00000000ff087424 */ /* 0x000fe400078e00ff */
[----:B------:R-:W-:-:S03]  /*8170*/  IMAD.MOV.U32 R9, RZ, RZ, 0x3fd80000 ;  /* 0x3fd80000ff097424 */ /* 0x000fc600078e00ff */
        /* <DEDUP_REMOVED lines=9> */
[----:B------:R-:W-:Y:S01]  /*8210*/  VIADD R35, R9, 0xfff00000 ;  /* 0xfff0000009237836 */ /* 0x000fe20000000000 */
[----:B------:R-:W-:-:S05]  /*8220*/  MOV R34, R8 ;  /* 0x0000000800227202 */ /* 0x000fca0000000f00 */
[----:B------:R-:W-:-:S08]  /*8230*/  DFMA R32, R36, -R36, R38 ;  /* 0x800000242420722b */ /* 0x000fd00000000026 */
[----:B------:R-:W-:Y:S01]  /*8240*/  DFMA R2, R32, R34, R36 ;  /* 0x000000222002722b */ /* 0x000fe20000000024 */
[----:B------:R-:W-:Y:S10]  /*8250*/  @!P0 BRA `(.L_x_132) ;  /* 0x0000000000188947 */ /* 0x000ff40003800000 */
[----:B------:R-:W-:Y:S01]  /*8260*/  IMAD.MOV.U32 R34, RZ, RZ, R8 ;  /* 0x000000ffff227224 */ /* 0x000fe200078e0008 */
[----:B------:R-:W-:Y:S01]  /*8270*/  MOV R28, 0x82a0 ;  /* 0x000082a0001c7802 */ /* 0x000fe20000000f00 */
[----:B------:R-:W-:-:S07]  /*8280*/  IMAD.MOV.U32 R31, RZ, RZ, R39 ;  /* 0x000000ffff1f7224 */ /* 0x000fce00078e0027 */
[----:B------:R-:W-:Y:S05]  /*8290*/  CALL.REL.NOINC `($__internal_2_$__cuda_sm20_dsqrt_rn_f64_mediumpath_v1) ;  /* 0x0000014400d47944 */ /* 0x000fea0003c00000 */
[----:B------:R-:W-:Y:S02]  /*82a0*/  IMAD.MOV.U32 R2, RZ, RZ, R32 ;  /* 0x000000ffff027224 */ /* 0x000fe400078e0020 */
[----:B------:R-:W-:-:S07]  /*82b0*/  IMAD.MOV.U32 R3, RZ, RZ, R33 ;  /* 0x000000ffff037224 */ /* 0x000fce00078e0021 */
.L_x_132:
[----:B------:R-:W-:Y:S05]  /*82c0*/  BSYNC.RECONVERGENT B3 ;  /* 0x0000000000037941 */ /* 0x000fea0003800200 */
.L_x_131:
[----:B------:R-:W-:Y:S01]  /*82d0*/  BSSY.RECONVERGENT B3, `(.L_x_133) ;  /* 0x00000f9000037945 */ /* 0x000fe20003800200 */
.L_x_141:
[----:B------:R-:W-:Y:S01]  /*82e0*/  ISETP.NE.AND P0, PT, R101, 0x1, PT ;  /* 0x000000016500780c */ /* 0x000fe20003f05270 */
[----:B------:R-:W-:Y:S01]  /*82f0*/  BSSY.RECONVERGENT B4, `(.L_x_134) ;  /* 0x00000f0000047945 */ /* 0x000fe20003800200 */
[----:B------:R-:W-:Y:S01]  /*8300*/  MOV R26, R94 ;  /* 0x0000005e001a7202 */ /* 0x000fe20000000f00 */
[----:B------:R-:W-:Y:S02]  /*8310*/  IMAD.MOV.U32 R27, RZ, RZ, R95 ;  /* 0x000000ffff1b7224 */ /* 0x000fe400078e005f */
[----:B------:R-:W-:-:S08]  /*8320*/  IMAD.MOV.U32 R101, RZ, RZ, RZ ;  /* 0x000000ffff657224 */ /* 0x000fd000078e00ff */
[----:B------:R-:W-:Y:S05]  /*8330*/  @!P0 BRA `(.L_x_135) ;  /* 0x0000000c00ac8947 */ /* 0x000fea0003800000 */
[----:B------:R-:W-:Y:S01]  /*8340*/  SHF.R.U32.HI R8, RZ, 0x2, R103 ;  /* 0x00000002ff087819 */ /* 0x000fe20000011667 */
[----:B------:R-:W-:Y:S01]  /*8350*/  IMAD.SHL.U32 R9, R99, 0x10, RZ ;  /* 0x0000001063097824 */ /* 0x000fe200078e00ff */
[----:B------:R-:W-:Y:S01]  /*8360*/  SHF.R.U32.HI R15, RZ, 0x2, R106 ;  /* 0x00000002ff0f7819 */ /* 0x000fe2000001166a */
[----:B------:R-:W-:Y:S01]  /*8370*/  HFMA2 R30, -RZ, RZ, 0, 0 ;  /* 0x00000000ff1e7431 */ /* 0x000fe200000001ff */
[----:B------:R-:W-:Y:S01]  /*8380*/  LOP3.LUT R8, R8, R103, RZ, 0x3c, !PT ;  /* 0x0000006708087212 */ /* 0x000fe200078e3cff */
[----:B------:R-:W-:Y:S01]  /*8390*/  IMAD.MOV.U32 R31, RZ, RZ, 0x3ca00000 ;  /* 0x3ca00000ff1f7424 */ /* 0x000fe200078e00ff */
[----:B------:R-:W-:Y:S01]  /*83a0*/  LOP3.LUT R15, R15, R106, RZ, 0x3c, !PT ;  /* 0x0000006a0f0f7212 */ /* 0x000fe200078e3cff */
[----:B------:R-:W-:Y:S01]  /*83b0*/  BSSY.RECONVERGENT B1, `(.L_x_136) ;  /* 0x0000076000017945 */ /* 0x000fe20003800200 */
[----:B------:R-:W-:Y:S01]  /*83c0*/  SHF.R.U32.HI R25, RZ, 0x2, R98 ;  /* 0x00000002ff197819 */ /* 0x000fe20000011662 */
[----:B------:R-:W-:-:S03]  /*83d0*/  IMAD.SHL.U32 R12, R8, 0x2, RZ ;  /* 0x00000002080c7824 */ /* 0x000fc600078e00ff */
[----:B------:R-:W-:Y:S02]  /*83e0*/  LOP3.LUT R25, R25, R98, RZ, 0x3c, !PT ;  /* 0x0000006219197212 */ /* 0x000fe400078e3cff */
[----:B------:R-:W-:Y:S02]  /*83f0*/  LOP3.LUT R12, R8, R12, R9, 0x96, !PT ;  /* 0x0000000c080c7212 */ /* 0x000fe400078e9609 */
[----:B------:R-:W-:Y:S02]  /*8400*/  SHF.L.U32 R9, R15, 0x1, RZ ;  /* 0x000000010f097819 */ /* 0x000fe400000006ff */
[----:B------:R-:W-:-:S04]  /*8410*/  LOP3.LUT R106, R12, R99, RZ, 0x3c, !PT ;  /* 0x000000630c6a7212 */ /* 0x000fc800078e3cff */
[----:B------:R-:W-:Y:S01]  /*8420*/  IADD3 R27, PT, PT, R102, 0x587c5, R106 ;  /* 0x000587c5661b7810 */ /* 0x000fe20007ffe06a */
[----:B------:R-:W-:-:S05]  /*8430*/  IMAD.SHL.U32 R8, R106, 0x10, RZ ;  /* 0x000000106a087824 */ /* 0x000fca00078e00ff */
[----:B------:R-:W-:Y:S02]  /*8440*/  LOP3.LUT R9, R15, R9, R8, 0x96, !PT ;  /* 0x000000090f097212 */ /* 0x000fe400078e9608 */
[----:B------:R-:W-:Y:S02]  /*8450*/  SHF.R.U32.HI R8, RZ, 0x2, R107 ;  /* 0x00000002ff087819 */ /* 0x000fe4000001166b */
[----:B------:R-:W-:Y:S02]  /*8460*/  LOP3.LUT R9, R9, R106, RZ, 0x3c, !PT ;  /* 0x0000006a09097212 */ /* 0x000fe400078e3cff */
[----:B------:R-:W-:Y:S02]  /*8470*/  LOP3.LUT R15, R8, R107, RZ, 0x3c, !PT ;  /* 0x0000006b080f7212 */ /* 0x000fe400078e3cff */
[----:B------:R-:W-:Y:S01]  /*8480*/  IADD3 R16, PT, PT, R102, 0xb0f8a, R9 ;  /* 0x000b0f8a66107810 */ /* 0x000fe20007ffe009 */
[----:B------:R-:W-:Y:S02]  /*8490*/  IMAD.SHL.U32 R8, R9, 0x10, RZ ;  /* 0x0000001009087824 */ /* 0x000fe400078e00ff */
[----:B------:R-:W-:-:S02]  /*84a0*/  IMAD.SHL.U32 R12, R15, 0x2, RZ ;  /* 0x000000020f0c7824 */ /* 0x000fc400078e00ff */
[----:B------:R-:W-:-:S03]  /*84b0*/  IMAD.WIDE.U32 R16, R16, 0x200000, RZ ;  /* 0x0020000010107825 */ /* 0x000fc600078e00ff */
[----:B------:R-:W-:Y:S01]  /*84c0*/  LOP3.LUT R8, R15, R12, R8, 0x96, !PT ;  /* 0x0000000c0f087212 */ /* 0x000fe200078e9608 */
[----:B------:R-:W-:Y:S01]  /*84d0*/  IMAD.SHL.U32 R15, R25, 0x2, RZ ;  /* 0x00000002190f7824 */ /* 0x000fe200078e00ff */
[----:B------:R-:W-:Y:S01]  /*84e0*/  LOP3.LUT R26, R16, R27, RZ, 0x3c, !PT ;  /* 0x0000001b101a7212 */ /* 0x000fe200078e3cff */
[----:B------:R-:W-:Y:S01]  /*84f0*/  IMAD.MOV.U32 R27, RZ, RZ, R17 ;  /* 0x000000ffff1b7224 */ /* 0x000fe200078e0011 */
[----:B------:R-:W-:-:S03]  /*8500*/  LOP3.LUT R98, R8, R9, RZ, 0x3c, !PT ;  /* 0x0000000908627212 */ /* 0x000fc600078e3cff */
[----:B------:R-:W0:Y:S02]  /*8510*/  I2F.F64.U64 R16, R26 ;  /* 0x0000001a00107312 */ /* 0x000e240000301800 */
[----:B------:R-:W-:-:S05]  /*8520*/  IMAD.SHL.U32 R8, R98, 0x10, RZ ;  /* 0x0000001062087824 */ /* 0x000fca00078e00ff */
[----:B------:R-:W-:Y:S02]  /*8530*/  LOP3.LUT R15, R25, R15, R8, 0x96, !PT ;  /* 0x0000000f190f7212 */ /* 0x000fe400078e9608 */
[C---:B------:R-:W-:Y:S01]  /*8540*/  IADD3 R25, PT, PT, R102.reuse, 0x10974f, R98 ;  /* 0x0010974f66197810 */ /* 0x040fe20007ffe062 */
[----:B------:R-:W-:Y:S01]  /*8550*/  VIADD R102, R102, 0x161f14 ;  /* 0x00161f1466667836 */ /* 0x000fe20000000000 */
[----:B------:R-:W-:Y:S01]  /*8560*/  LOP3.LUT R15, R15, R98, RZ, 0x3c, !PT ;  /* 0x000000620f0f7212 */ /* 0x000fe200078e3cff */
[----:B0-----:R-:W-:-:S03]  /*8570*/  DFMA R16, R16, R30, 5.5511151231257827021e-17 ;  /* 0x3c9000001010742b */ /* 0x001fc6000000001e */
[----:B------:R-:W-:-:S05]  /*8580*/  IADD3 R26, PT, PT, R102, R15, RZ ;  /* 0x0000000f661a7210 */ /* 0x000fca0007ffe0ff */
[----:B------:R-:W-:Y:S02]  /*8590*/  IMAD.WIDE.U32 R26, R26, 0x200000, RZ ;  /* 0x002000001a1a7825 */ /* 0x000fe400078e00ff */
[----:B------:R-:W-:Y:S02]  /*85a0*/  ISETP.GT.AND P0, PT, R17, 0xfffff, PT ;  /* 0x000fffff1100780c */ /* 0x000fe40003f04270 */
[--C-:B------:R-:W-:Y:S01]  /*85b0*/  IMAD.MOV.U32 R28, RZ, RZ, R16.reuse ;  /* 0x000000ffff1c7224 */ /* 0x100fe200078e0010 */
[----:B------:R-:W-:Y:S01]  /*85c0*/  LOP3.LUT R26, R26, R25, RZ, 0x3c, !PT ;  /* 0x000000191a1a7212 */ /* 0x000fe200078e3cff */
[--C-:B------:R-:W-:Y:S02]  /*85d0*/  IMAD.MOV.U32 R29, RZ, RZ, R17.reuse ;  /* 0x000000ffff1d7224 */ /* 0x100fe400078e0011 */
[----:B------:R-:W-:Y:S02]  /*85e0*/  IMAD.MOV.U32 R8, RZ, RZ, R17 ;  /* 0x000000ffff087224 */ /* 0x000fe400078e0011 */
[----:B------:R-:W-:Y:S01]  /*85f0*/  IMAD.MOV.U32 R12, RZ, RZ, R16 ;  /* 0x000000ffff0c7224 */ /* 0x000fe200078e0010 */
[----:B------:R-:W0:Y:S01]  /*8600*/  I2F.F64.U64 R26, R26 ;  /* 0x0000001a001a7312 */ /* 0x000e220000301800 */
[----:B------:R-:W-:-:S03]  /*8610*/  IMAD.MOV.U32 R25, RZ, RZ, -0x3ff ;  /* 0xfffffc01ff197424 */ /* 0x000fc600078e00ff */
[----:B------:R-:W-:Y:S01]  /*8620*/  @!P0 DMUL R28, R28, 1.80143985094819840000e+16 ;  /* 0x435000001c1c8828 */ /* 0x000fe20000000000 */
[----:B------:R-:W-:-:S09]  /*8630*/  @!P0 IMAD.MOV.U32 R25, RZ, RZ, -0x435 ;  /* 0xfffffbcbff198424 */ /* 0x000fd200078e00ff */
[----:B------:R-:W-:Y:S02]  /*8640*/  @!P0 IMAD.MOV.U32 R8, RZ, RZ, R29 ;  /* 0x000000ffff088224 */ /* 0x000fe400078e001d */
[----:B------:R-:W-:-:S03]  /*8650*/  @!P0 IMAD.MOV.U32 R12, RZ, RZ, R28 ;  /* 0x000000ffff0c8224 */ /* 0x000fc600078e001c */
[----:B------:R-:W-:-:S04]  /*8660*/  IADD3 R17, PT, PT, R8, -0x1, RZ ;  /* 0xffffffff08117810 */ /* 0x000fc80007ffe0ff */
[----:B------:R-:W-:Y:S01]  /*8670*/  ISETP.GT.U32.AND P1, PT, R17, 0x7feffffe, PT ;  /* 0x7feffffe1100780c */ /* 0x000fe20003f24070 */
[----:B0-----:R-:W-:-:S12]  /*8680*/  DFMA R16, R26, 2.2204460492503130808e-16, R30 ;  /* 0x3cb000001a10782b */ /* 0x001fd8000000001e */
[----:B------:R-:W-:Y:S05]  /*8690*/  @P1 BRA `(.L_x_137) ;  /* 0x0000000400041947 */ /* 0x000fea0003800000 */
[----:B------:R-:W-:Y:S01]  /*86a0*/  LOP3.LUT R26, R8, 0xfffff, RZ, 0xc0, !PT ;  /* 0x000fffff081a7812 */ /* 0x000fe200078ec0ff */
[----:B------:R-:W-:Y:S01]  /*86b0*/  IMAD.MOV.U32 R30, RZ, RZ, RZ ;  /* 0x000000ffff1e7224 */ /* 0x000fe200078e00ff */
[----:B------:R-:W-:Y:S01]  /*86c0*/  MOV R37, 0x3ed0ee25 ;  /* 0x3ed0ee2500257802 */ /* 0x000fe20000000f00 */
[----:B------:R-:W-:Y:S01]  /*86d0*/  IMAD.MOV.U32 R36, RZ, RZ, -0x748574fc ;  /* 0x8b7a8b04ff247424 */ /* 0x000fe200078e00ff */
[----:B------:R-:W-:Y:S01]  /*86e0*/  LOP3.LUT R27, R26, 0x3ff00000, RZ, 0xfc, !PT ;  /* 0x3ff000001a1b7812 */ /* 0x000fe200078efcff */
[----:B------:R-:W-:Y:S01]  /*86f0*/  UMOV UR4, 0x3ae80f1e ;  /* 0x3ae80f1e00047882 */ /* 0x000fe20000000000 */
[----:B------:R-:W-:Y:S01]  /*8700*/  MOV R26, R12 ;  /* 0x0000000c001a7202 */ /* 0x000fe20000000f00 */
[----:B------:R-:W-:Y:S01]  /*8710*/  UMOV UR5, 0x3eb1380b ;  /* 0x3eb1380b00057882 */ /* 0x000fe20000000000 */
[----:B------:R-:W-:Y:S01]  /*8720*/  ISETP.GE.U32.AND P0, PT, R27, 0x3ff6a09f, PT ;  /* 0x3ff6a09f1b00780c */ /* 0x000fe20003f06070 */
[----:B------:R-:W-:Y:S01]  /*8730*/  IMAD.MOV.U32 R39, RZ, RZ, 0x43300000 ;  /* 0x43300000ff277424 */ /* 0x000fe200078e00ff */
[----:B------:R-:W-:Y:S01]  /*8740*/  LEA.HI R8, R8, R25, RZ, 0xc ;  /* 0x0000001908087211 */ /* 0x000fe200078f60ff */
[----:B------:R-:W-:Y:S01]  /*8750*/  UMOV UR8, 0x80000000 ;  /* 0x8000000000087882 */ /* 0x000fe20000000000 */
[----:B------:R-:W-:-:S09]  /*8760*/  UMOV UR9, 0x43300000 ;  /* 0x4330000000097882 */ /* 0x000fd20000000000 */
[----:B------:R-:W-:Y:S02]  /*8770*/  @P0 VIADD R29, R27, 0xfff00000 ;  /* 0xfff000001b1d0836 */ /* 0x000fe40000000000 */
[----:B------:R-:W-:Y:S02]  /*8780*/  @P0 VIADD R8, R8, 0x1 ;  /* 0x0000000108080836 */ /* 0x000fe40000000000 */
[----:B------:R-:W-:-:S03]  /*8790*/  @P0 IMAD.MOV.U32 R27, RZ, RZ, R29 ;  /* 0x000000ffff1b0224 */ /* 0x000fc600078e001d */
[----:B------:R-:W-:-:S03]  /*87a0*/  LOP3.LUT R38, R8, 0x80000000, RZ, 0x3c, !PT ;  /* 0x8000000008267812 */ /* 0x000fc600078e3cff */
        /* <DEDUP_REMOVED lines=48> */
.L_x_137:
[----:B------:R-:W-:Y:S01]  /*8ab0*/  IMAD.MOV.U32 R26, RZ, RZ, 0x0 ;  /* 0x00000000ff1a7424 */ /* 0x000fe200078e00ff */
[----:B------:R-:W-:Y:S01]  /*8ac0*/  LOP3.LUT P0, RZ, R29, 0x7fffffff, RZ, 0xc0, !PT ;  /* 0x7fffffff1dff7812 */ /* 0x000fe2000780c0ff */
[----:B------:R-:W-:-:S06]  /*8ad0*/  IMAD.MOV.U32 R27, RZ, RZ, 0x7ff00000 ;  /* 0x7ff00000ff1b7424 */ /* 0x000fcc00078e00ff */
[----:B------:R-:W-:-:S10]  /*8ae0*/  DFMA R26, R28, R26, +INF ;  /* 0x7ff000001c1a742b */ /* 0x000fd4000000001a */
[----:B------:R-:W-:Y:S02]  /*8af0*/  FSEL R26, R26, RZ, P0 ;  /* 0x000000ff1a1a7208 */ /* 0x000fe40000000000 */
[----:B------:R-:W-:-:S07]  /*8b00*/  FSEL R27, R27, -QNAN , P0 ;  /* 0xfff000001b1b7808 */ /* 0x000fce0000000000 */
.L_x_138:
[----:B------:R-:W-:Y:S05]  /*8b10*/  BSYNC.RECONVERGENT B1 ;  /* 0x0000000000017941 */ /* 0x000fea0003800200 */
.L_x_136:
[----:B------:R-:W-:Y:S01]  /*8b20*/  DMUL R28, RZ, R16 ;  /* 0x00000010ff1c7228 */ /* 0x000fe20000000000 */
[----:B------:R-:W-:Y:S01]  /*8b30*/  SHF.L.U32 R8, R17, 0x1, RZ ;  /* 0x0000000111087819 */ /* 0x000fe200000006ff */
[----:B------:R-:W-:Y:S01]  /*8b40*/  UMOV UR4, 0x33145c07 ;  /* 0x33145c0700047882 */ /* 0x000fe20000000000 */
[----:B------:R-:W-:Y:S01]  /*8b50*/  UMOV UR5, 0x3ca1a626 ;  /* 0x3ca1a62600057882 */ /* 0x000fe20000000000 */
[----:B------:R-:W-:Y:S01]  /*8b60*/  MOV R36, 0x2cb0d246 ;  /* 0x2cb0d24600247802 */ /* 0x000fe20000000f00 */
[----:B------:R-:W-:Y:S01]  /*8b70*/  IMAD.MOV.U32 R37, RZ, RZ, 0x3e5ae5f1 ;  /* 0x3e5ae5f1ff257424 */ /* 0x000fe200078e00ff */
[----:B------:R-:W-:Y:S01]  /*8b80*/  ISETP.GT.U32.AND P0, PT, R8, -0x79800000, PT ;  /* 0x868000000800780c */ /* 0x000fe20003f04070 */
[----:B------:R-:W-:Y:S01]  /*8b90*/  UMOV UR8, 0xf9785eba ;  /* 0xf9785eba00087882 */ /* 0x000fe20000000000 */
[----:B------:R-:W-:Y:S01]  /*8ba0*/  UMOV UR9, 0x3de5db65 ;  /* 0x3de5db6500097882 */ /* 0x000fe20000000000 */
[----:B------:R-:W-:Y:S01]  /*8bb0*/  DMUL R42, R26, -2 ;  /* 0xc00000001a2a7828 */ /* 0x000fe20000000000 */
[----:B------:R-:W-:Y:S01]  /*8bc0*/  FSEL R17, R29, R17, P0 ;  /* 0x000000111d117208 */ /* 0x000fe20000000000 */
[----:B------:R-:W-:Y:S01]  /*8bd0*/  IMAD.MOV.U32 R40, RZ, RZ, 0x0 ;  /* 0x00000000ff287424 */ /* 0x000fe200078e00ff */
[----:B------:R-:W-:Y:S01]  /*8be0*/  FSEL R28, R28, R16, P0 ;  /* 0x000000101c1c7208 */ /* 0x000fe20000000000 */
[----:B------:R-:W-:Y:S01]  /*8bf0*/  IMAD.MOV.U32 R41, RZ, RZ, 0x3fd80000 ;  /* 0x3fd80000ff297424 */ /* 0x000fe200078e00ff */
[----:B------:R-:W-:Y:S01]  /*8c00*/  BSSY.RECONVERGENT B5, `(.L_x_139) ;  /* 0x0000052000057945 */ /* 0x000fe20003800200 */
[----:B------:R-:W-:-:S02]  /*8c10*/  VIADD R29, R17, 0x100000 ;  /* 0x00100000111d7836 */ /* 0x000fc40000000000 */
[----:B------:R-:W-:Y:S02]  /*8c20*/  IMAD.MOV.U32 R16, RZ, RZ, R28 ;  /* 0x000000ffff107224 */ /* 0x000fe400078e001c */
        /* <DEDUP_REMOVED lines=11> */
[----:B------:R-:W-:Y:S01]  /*8ce0*/  IMAD.MOV.U32 R30, RZ, RZ, -0x3e107ad8 ;  /* 0xc1ef8528ff1e7424 */ /* 0x000fe200078e00ff */
[----:B------:R-:W-:Y:S01]  /*8cf0*/  UMOV UR5, 0x3da8ff83 ;  /* 0x3da8ff8300057882 */ /* 0x000fe20000000000 */
[----:B------:R-:W-:Y:S01]  /*8d00*/  IMAD.MOV.U32 R31, RZ, RZ, 0x3e21eea7 ;  /* 0x3e21eea7ff1f7424 */ /* 0x000fe200078e00ff */
[----:B------:R-:W-:-:S03]  /*8d10*/  ISETP.NE.U32.AND.EX P0, PT, RZ, RZ, PT, P0 ;  /* 0x000000ffff00720c */ /* 0x000fc60003f05100 */
[----:B------:R-:W-:-:S08]  /*8d20*/  DMUL R34, R32, R32 ;  /* 0x0000002020227228 */ /* 0x000fd00000000000 */
[C---:B------:R-:W-:Y:S01]  /*8d30*/  DFMA R36, R34.reuse, UR8, -R36 ;  /* 0x0000000822247c2b */ /* 0x040fe20008000824 */
[----:B------:R-:W-:Y:S01]  /*8d40*/  UMOV UR8, 0x69ace392 ;  /* 0x69ace39200087882 */ /* 0x000fe20000000000 */
[C---:B------:R-:W-:Y:S01]  /*8d50*/  DFMA R26, R34.reuse, -UR4, R30 ;  /* 0x80000004221a7c2b */ /* 0x040fe2000800001e */
[----:B------:R-:W-:Y:S01]  /*8d60*/  UMOV UR9, 0x3ec71de3 ;  /* 0x3ec71de300097882 */ /* 0x000fe20000000000 */
[----:B------:R-:W0:Y:S01]  /*8d70*/  MUFU.RSQ64H R31, R43 ;  /* 0x0000002b001f7308 */ /* 0x000e220000001c00 */
[----:B------:R-:W-:Y:S01]  /*8d80*/  UMOV UR4, 0x8e06e6d9 ;  /* 0x8e06e6d900047882 */ /* 0x000fe20000000000 */
[----:B------:R-:W-:Y:S01]  /*8d90*/  UMOV UR5, 0x3e927e4f ;  /* 0x3e927e4f00057882 */ /* 0x000fe20000000000 */
[----:B------:R-:W-:Y:S01]  /*8da0*/  VIADD R30, R43, 0xfcb00000 ;  /* 0xfcb000002b1e7836 */ /* 0x000fe20000000000 */
[C---:B------:R-:W-:Y:S01]  /*8db0*/  DFMA R36, R34.reuse, R36, UR8 ;  /* 0x0000000822247e2b */ /* 0x040fe20008000024 */
[----:B------:R-:W-:Y:S01]  /*8dc0*/  UMOV UR8, 0x19db62a1 ;  /* 0x19db62a100087882 */ /* 0x000fe20000000000 */
[----:B------:R-:W-:Y:S01]  /*8dd0*/  DFMA R26, R34, R26, -UR4 ;  /* 0x80000004221a7e2b */ /* 0x000fe2000800001a */
[----:B------:R-:W-:Y:S01]  /*8de0*/  UMOV UR9, 0x3f2a01a0 ;  /* 0x3f2a01a000097882 */ /* 0x000fe20000000000 */
[----:B------:R-:W-:Y:S01]  /*8df0*/  UMOV UR4, 0x19ddbce9 ;  /* 0x19ddbce900047882 */ /* 0x000fe20000000000 */
[----:B------:R-:W-:-:S03]  /*8e00*/  UMOV UR5, 0x3efa01a0 ;  /* 0x3efa01a000057882 */ /* 0x000fc60000000000 */
[C---:B------:R-:W-:Y:S01]  /*8e10*/  DFMA R36, R34.reuse, R36, -UR8 ;  /* 0x8000000822247e2b */ /* 0x040fe20008000024 */
[----:B------:R-:W-:Y:S01]  /*8e20*/  UMOV UR8, 0x11110818 ;  /* 0x1111081800087882 */ /* 0x000fe20000000000 */
[----:B------:R-:W-:Y:S01]  /*8e30*/  DFMA R26, R34, R26, UR4 ;  /* 0x00000004221a7e2b */ /* 0x000fe2000800001a */
        /* <DEDUP_REMOVED lines=11> */
[C---:B------:R-:W-:Y:S02]  /*8ef0*/  DFMA R36, R34.reuse, R36, -UR8 ;  /* 0x8000000822247e2b */ /* 0x040fe40008000024 */
[----:B------:R-:W-:-:S04]  /*8f00*/  DFMA R26, R34, R26, UR4 ;  /* 0x00000004221a7e2b */ /* 0x000fc8000800001a */
[----:B------:R-:W-:Y:S02]  /*8f10*/  DFMA R40, R38, R40, 0.5 ;  /* 0x3fe000002628742b */ /* 0x000fe40000000028 */
[----:B------:R-:W-:Y:S02]  /*8f20*/  DFMA R36, R34, R36, RZ ;  /* 0x000000242224722b */ /* 0x000fe400000000ff */
[----:B------:R-:W-:Y:S02]  /*8f30*/  DMUL R38, R30, R38 ;  /* 0x000000261e267228 */ /* 0x000fe40000000000 */
[----:B------:R-:W-:-:S04]  /*8f40*/  DFMA R26, R34, R26, -0.5 ;  /* 0xbfe00000221a742b */ /* 0x000fc8000000001a */
[----:B------:R-:W-:Y:S02]  /*8f50*/  DFMA R36, R32, R36, R32 ;  /* 0x000000242024722b */ /* 0x000fe40000000020 */
[----:B------:R-:W-:Y:S02]  /*8f60*/  DFMA R38, R40, R38, R30 ;  /* 0x000000262826722b */ /* 0x000fe4000000001e */
[----:B------:R-:W-:-:S06]  /*8f70*/  DFMA R34, R34, R26, 1 ;  /* 0x3ff000002222742b */ /* 0x000fcc000000001a */
[----:B------:R-:W-:Y:S01]  /*8f80*/  LOP3.LUT R25, R37, 0x80000000, RZ, 0x3c, !PT ;  /* 0x8000000025197812 */ /* 0x000fe200078e3cff */
[----:B------:R-:W-:Y:S01]  /*8f90*/  DMUL R44, R42, R38 ;  /* 0x000000262a2c7228 */ /* 0x000fe20000000000 */
[----:B------:R-:W-:Y:S01]  /*8fa0*/  IADD3 R29, PT, PT, R39, -0x100000, RZ ;  /* 0xfff00000271d7810 */ /* 0x000fe20007ffe0ff */
[----:B------:R-:W-:Y:S01]  /*8fb0*/  IMAD.MOV.U32 R28, RZ, RZ, R38 ;  /* 0x000000ffff1c7224 */ /* 0x000fe200078e0026 */
[----:B------:R-:W-:Y:S02]  /*8fc0*/  FSEL R26, R34, R36, !P0 ;  /* 0x00000024221a7208 */ /* 0x000fe40004000000 */
[----:B------:R-:W-:Y:S02]  /*8fd0*/  FSEL R27, R35, R37, !P0 ;  /* 0x00000025231b7208 */ /* 0x000fe40004000000 */
[----:B------:R-:W-:Y:S01]  /*8fe0*/  FSEL R40, R36, R34, !P0 ;  /* 0x0000002224287208 */ /* 0x000fe20004000000 */
[----:B------:R-:W-:Y:S01]  /*8ff0*/  DFMA R46, R44, -R44, R42 ;  /* 0x8000002c2c2e722b */ /* 0x000fe2000000002a */
[----:B------:R-:W-:-:S02]  /*9000*/  FSEL R41, R25, R35, !P0 ;  /* 0x0000002319297208 */ /* 0x000fc40004000000 */
[----:B------:R-:W-:Y:S02]  /*9010*/  ISETP.GE.U32.AND P0, PT, R30, 0x7ca00000, PT ;  /* 0x7ca000001e00780c */ /* 0x000fe40003f06070 */
[----:B------:R-:W-:Y:S02]  /*9020*/  @P1 LOP3.LUT R25, R27, 0x80000000, RZ, 0x3c, !PT ;  /* 0x800000001b191812 */ /* 0x000fe400078e3cff */
[----:B------:R-:W-:Y:S01]  /*9030*/  @P1 LOP3.LUT R35, R41, 0x80000000, RZ, 0x3c, !PT ;  /* 0x8000000029231812 */ /* 0x000fe200078e3cff */
[----:B------:R-:W-:Y:S02]  /*9040*/  DFMA R32, R46, R28, R44 ;  /* 0x0000001c2e20722b */ /* 0x000fe4000000002c */
        /* <DEDUP_REMOVED lines=9> */
[----:B------:R-:W-:Y:S02]  /*90e0*/  IMAD.MOV.U32 R33, RZ, RZ, R47 ;  /* 0x000000ffff217224 */ /* 0x000fe400078e002f */
[----:B------:R-:W-:Y:S02]  /*90f0*/  IMAD.MOV.U32 R36, RZ, RZ, R44 ;  /* 0x000000ffff247224 */ /* 0x000fe400078e002c */
[----:B------:R-:W-:-:S07]  /*9100*/  IMAD.MOV.U32 R35, RZ, RZ, R29 ;  /* 0x000000ffff237224 */ /* 0x000fce00078e001d */
[----:B------:R-:W-:Y:S05]  /*9110*/  CALL.REL.NOINC `($__internal_2_$__cuda_sm20_dsqrt_rn_f64_mediumpath_v1) ;  /* 0x0000013800347944 */ /* 0x000fea0003c00000 */
.L_x_140:
[----:B------:R-:W-:Y:S05]  /*9120*/  BSYNC.RECONVERGENT B5 ;  /* 0x0000000000057941 */ /* 0x000fea0003800200 */
.L_x_139:
[----:B------:R-:W0:Y:S01]  /*9130*/  FRND.F64.TRUNC R28, R16 ;  /* 0x00000010001c7313 */ /* 0x000e22000030d800 */
[----:B------:R-:W-:Y:S01]  /*9140*/  DMUL R30, RZ, R16 ;  /* 0x00000010ff1e7228 */ /* 0x000fe20000000000 */
[----:B------:R-:W-:Y:S01]  /*9150*/  IMAD.MOV.U32 R103, RZ, RZ, R99 ;  /* 0x000000ffff677224 */ /* 0x000fe200078e0063 */
[----:B------:R-:W-:Y:S01]  /*9160*/  DADD R40, RZ, R40 ;  /* 0x00000000ff287229 */ /* 0x000fe20000000028 */
[----:B------:R-:W-:Y:S01]  /*9170*/  IMAD.MOV.U32 R107, RZ, RZ, R9 ;  /* 0x000000ffff6b7224 */ /* 0x000fe200078e0009 */
[----:B------:R-:W-:Y:S01]  /*9180*/  MOV R99, R15 ;  /* 0x0000000f00637202 */ /* 0x000fe20000000f00 */
[----:B------:R-:W-:-:S05]  /*9190*/  IMAD.MOV.U32 R101, RZ, RZ, 0x1 ;  /* 0x00000001ff657424 */ /* 0x000fca00078e00ff */
[----:B------:R-:W-:Y:S02]  /*91a0*/  DMUL R94, R40, R32 ;  /* 0x00000020285e7228 */ /* 0x000fe40000000000 */
[----:B0-----:R-:W-:-:S06]  /*91b0*/  DSETP.NEU.AND P0, PT, R16, R28, PT ;  /* 0x0000001c1000722a */ /* 0x001fcc0003f0d000 */
[----:B------:R-:W-:Y:S02]  /*91c0*/  FSEL R26, R30, R26, !P0 ;  /* 0x0000001a1e1a7208 */ /* 0x000fe40004000000 */
[----:B------:R-:W-:-:S06]  /*91d0*/  FSEL R27, R31, R27, !P0 ;  /* 0x0000001b1f1b7208 */ /* 0x000fcc0004000000 */
[----:B------:R-:W-:-:S11]  /*91e0*/  DMUL R26, R32, R26 ;  /* 0x0000001a201a7228 */ /* 0x000fd60000000000 */
.L_x_135:
[----:B------:R-:W-:Y:S05]  /*91f0*/  BSYNC.RECONVERGENT B4 ;  /* 0x0000000000047941 */ /* 0x000fea0003800200 */
.L_x_134:
[----:B------:R-:W-:-:S10]  /*9200*/  DFMA R8, R2, R26, R18 ;  /* 0x0000001a0208722b */ /* 0x000fd40000000012 */
[----:B------:R-:W0:Y:S08]  /*9210*/  F2F.F32.F64 R8, R8 ;  /* 0x0000000800087310 */ /* 0x000e300000301000 */
[----:B0-----:R-:W0:Y:S02]  /*9220*/  F2I.S64 R16, R8 ;  /* 0x0000000800107311 */ /* 0x001e240000201900 */
[----:B0-----:R-:W-:-:S04]  /*9230*/  ISETP.GE.AND P0, PT, R13, R16, PT ;  /* 0x000000100d00720c */ /* 0x001fc80003f06270 */
[----:B------:R-:W-:-:S13]  /*9240*/  ISETP.LT.OR P0, PT, R16, RZ, !P0 ;  /* 0x000000ff1000720c */ /* 0x000fda0004701670 */
[----:B------:R-:W-:Y:S05]  /*9250*/  @P0 BRA `(.L_x_141) ;  /* 0xfffffff000200947 */ /* 0x000fea000383ffff */
[----:B------:R-:W-:Y:S05]  /*9260*/  BSYNC.RECONVERGENT B3 ;  /* 0x0000000000037941 */ /* 0x000fea0003800200 */
.L_x_133:
[----:B------:R-:W-:Y:S01]  /*9270*/  IMAD.MOV.U32 R12, RZ, RZ, R16 ;  /* 0x000000ffff0c7224 */ /* 0x000fe200078e0010 */
[----:B------:R-:W-:Y:S06]  /*9280*/  BRA `(.L_x_130) ;  /* 0x0000000400a87947 */ /* 0x000fec0003800000 */
.L_x_129:
[----:B------:R-:W-:Y:S01]  /*9290*/  ISETP.GT.AND P0, PT, R13, 0x3e8, PT ;  /* 0x000003e80d00780c */ /* 0x000fe20003f04270 */
[----:B------:R-:W-:-:S12]  /*92a0*/  IMAD.MOV.U32 R12, RZ, RZ, 0x3e9 ;  /* 0x000003e9ff0c7424 */ /* 0x000fd800078e00ff */
[----:B------:R-:W-:Y:S05]  /*92b0*/  @P0 BRA `(.L_x_130) ;  /* 0x00000004009c0947 */ /* 0x000fea0003800000 */
[----:B------:R-:W-:Y:S01]  /*92c0*/  IMAD.MOV.U32 R2, RZ, RZ, 0x652b82fe ;  /* 0x652b82feff027424 */ /* 0x000fe200078e00ff */
[----:B------:R-:W-:Y:S01]  /*92d0*/  UMOV UR4, 0xfefa39ef ;  /* 0xfefa39ef00047882 */ /* 0x000fe20000000000 */
[----:B------:R-:W-:Y:S01]  /*92e0*/  IMAD.MOV.U32 R3, RZ, RZ, 0x3ff71547 ;  /* 0x3ff71547ff037424 */ /* 0x000fe200078e00ff */
[----:B------:R-:W-:Y:S01]  /*92f0*/  UMOV UR5, 0x3fe62e42 ;  /* 0x3fe62e4200057882 */ /* 0x000fe20000000000 */
[----:B------:R-:W-:Y:S01]  /*9300*/  DADD R28, -RZ, -R18 ;  /* 0x00000000ff1c7229 */ /* 0x000fe20000000912 */
[----:B------:R-:W-:Y:S01]  /*9310*/  BSSY.RECONVERGENT B1, `(.L_x_130) ;  /* 0x0000061000017945 */ /* 0x000fe20003800200 */
[C---:B------:R-:W-:Y:S02]  /*9320*/  DSETP.GT.AND P0, PT, R18.reuse, RZ, PT ;  /* 0x000000ff1200722a */ /* 0x040fe40003f04000 */
[----:B------:R-:W-:-:S06]  /*9330*/  DFMA R2, R18, -R2, 6.75539944105574400000e+15 ;  /* 0x433800001202742b */ /* 0x000fcc0000000802 */
[C---:B------:R-:W-:Y:S02]  /*9340*/  FSETP.GEU.AND P2, PT, |R29|.reuse, 4.1917929649353027344, PT ;  /* 0x4086232b1d00780b */ /* 0x040fe40003f4e200 */
[----:B------:R-:W-:Y:S01]  /*9350*/  DADD R8, R2, -6.75539944105574400000e+15 ;  /* 0xc338000002087429 */ /* 0x000fe20000000000 */
[----:B------:R-:W-:Y:S02]  /*9360*/  FSETP.GEU.AND P1, PT, |R29|, 4.2275390625, PT ;  /* 0x408748001d00780b */ /* 0x000fe40003f2e200 */
[----:B------:R-:W-:-:S04]  /*9370*/  LEA.HI R3, R2, R2, RZ, 0x1 ;  /* 0x0000000202037211 */ /* 0x000fc800078f08ff */
[----:B------:R-:W-:Y:S01]  /*9380*/  SHF.R.S32.HI R3, RZ, 0x1, R3 ;  /* 0x00000001ff037819 */ /* 0x000fe20000011403 */
[----:B------:R-:W-:Y:S01]  /*9390*/  DFMA R16, R8, -UR4, -R18 ;  /* 0x8000000408107c2b */ /* 0x000fe20008000812 */
[----:B------:R-:W-:Y:S01]  /*93a0*/  UMOV UR4, 0x3b39803f ;  /* 0x3b39803f00047882 */ /* 0x000fe20000000000 */
[----:B------:R-:W-:Y:S01]  /*93b0*/  UMOV UR5, 0x3c7abc9e ;  /* 0x3c7abc9e00057882 */ /* 0x000fe20000000000 */
[----:B------:R-:W-:Y:S01]  /*93c0*/  DADD R18, -R18, +INF ;  /* 0x7ff0000012127429 */ /* 0x000fe20000000100 */
[----:B------:R-:W-:-:S04]  /*93d0*/  IMAD.IADD R26, R2, 0x1, -R3 ;  /* 0x00000001021a7824 */ /* 0x000fc800078e0a03 */
[----:B------:R-:W-:Y:S01]  /*93e0*/  DFMA R16, R8, -UR4, R16 ;  /* 0x8000000408107c2b */ /* 0x000fe20008000010 */
[----:B------:R-:W-:Y:S01]  /*93f0*/  UMOV UR4, 0x69ce2bdf ;  /* 0x69ce2bdf00047882 */ /* 0x000fe20000000000 */
[----:B------:R-:W-:Y:S01]  /*9400*/  MOV R8, 0xfca213ea ;  /* 0xfca213ea00087802 */ /* 0x000fe20000000f00 */
[----:B------:R-:W-:Y:S01]  /*9410*/  IMAD.MOV.U32 R9, RZ, RZ, 0x3e928af3 ;  /* 0x3e928af3ff097424 */ /* 0x000fe200078e00ff */
[----:B------:R-:W-:Y:S01]  /*9420*/  UMOV UR5, 0x3e5ade15 ;  /* 0x3e5ade1500057882 */ /* 0x000fe20000000000 */
[----:B------:R-:W-:Y:S01]  /*9430*/  LEA R27, R26, 0x3ff00000, 0x14 ;  /* 0x3ff000001a1b7811 */ /* 0x000fe200078ea0ff */
[----:B------:R-:W-:Y:S01]  /*9440*/  IMAD.MOV.U32 R26, RZ, RZ, RZ ;  /* 0x000000ffff1a7224 */ /* 0x000fe200078e00ff */
[----:B------:R-:W-:Y:S02]  /*9450*/  FSEL R19, R19, RZ, !P0 ;  /* 0x000000ff13137208 */ /* 0x000fe40004000000 */
        /* <DEDUP_REMOVED lines=27> */
[--C-:B------:R-:W-:Y:S01]  /*9610*/  IMAD R17, R3, 0x100000, R9.reuse ;  /* 0x0010000003117824 */ /* 0x100fe200078e0209 */
[----:B------:R-:W-:Y:S01]  /*9620*/  MOV R16, R8 ;  /* 0x0000000800107202 */ /* 0x000fe20000000f00 */
[----:B------:R-:W-:Y:S01]  /*9630*/  IMAD R15, R2, 0x100000, R9 ;  /* 0x00100000020f7824 */ /* 0x000fe200078e0209 */
[----:B------:R-:W-:-:S04]  /*9640*/  FSEL R3, R18, RZ, !P0 ;  /* 0x000000ff12037208 */ /* 0x000fc80004000000 */
[----:B------:R-:W-:-:S10]  /*9650*/  DMUL R16, R16, R26 ;  /* 0x0000001a10107228 */ /* 0x000fd40000000000 */
[----:B------:R-:W-:Y:S02]  /*9660*/  FSEL R9, R3, R16, P1 ;  /* 0x0000001003097208 */ /* 0x000fe40000800000 */
[----:B------:R-:W-:Y:S02]  /*9670*/  @P2 FSEL R15, R19, R17, P1 ;  /* 0x00000011130f2208 */ /* 0x000fe40000800000 */
[----:B------:R-:W-:-:S03]  /*9680*/  FSEL R8, R8, R9, !P2 ;  /* 0x0000000908087208 */ /* 0x000fc60005000000 */
[----:B------:R-:W-:-:S07]  /*9690*/  IMAD.MOV.U32 R9, RZ, RZ, R15 ;  /* 0x000000ffff097224 */ /* 0x000fce00078e000f */
.L_x_145:
[----:B------:R-:W-:Y:S01]  /*96a0*/  DSETP.GTU.AND P0, PT, R8, 1, PT ;  /* 0x3ff000000800742a */ /* 0x000fe20003f0c000 */
[----:B------:R-:W-:Y:S01]  /*96b0*/  BSSY.RECONVERGENT B3, `(.L_x_142) ;  /* 0x0000023000037945 */ /* 0x000fe20003800200 */
[----:B------:R-:W-:-:S12]  /*96c0*/  IMAD.MOV.U32 R12, RZ, RZ, RZ ;  /* 0x000000ffff0c7224 */ /* 0x000fd800078e00ff */
[----:B------:R-:W-:Y:S05]  /*96d0*/  @P0 BRA `(.L_x_143) ;  /* 0x0000000000800947 */ /* 0x000fea0003800000 */
[----:B------:R-:W-:Y:S01]  /*96e0*/  IMAD.MOV.U32 R2, RZ, RZ, 0x0 ;  /* 0x00000000ff027424 */ /* 0x000fe200078e00ff */
[----:B------:R-:W-:-:S07]  /*96f0*/  MOV R3, 0x3ff00000 ;  /* 0x3ff0000000037802 */ /* 0x000fce0000000f00 */
.L_x_144:
        /* <DEDUP_REMOVED lines=8> */
[----:B------:R-:W-:Y:S01]  /*9780*/  MOV R106, R98 ;  /* 0x00000062006a7202 */ /* 0x000fe20000000f00 */
[----:B------:R-:W-:Y:S02]  /*9790*/  IMAD.SHL.U32 R17, R16, 0x2, RZ ;  /* 0x0000000210117824 */ /* 0x000fe400078e00ff */
[----:B------:R-:W-:-:S03]  /*97a0*/  VIADD R12, R12, 0x1 ;  /* 0x000000010c0c7836 */ /* 0x000fc60000000000 */
[----:B------:R-:W-:Y:S01]  /*97b0*/  LOP3.LUT R16, R16, R17, R15, 0x96, !PT ;  /* 0x0000001110107212 */ /* 0x000fe200078e960f */
[----:B------:R-:W-:-:S03]  /*97c0*/  IMAD.SHL.U32 R17, R19, 0x2, RZ ;  /* 0x0000000213117824 */ /* 0x000fc600078e00ff */
[----:B------:R-:W-:-:S05]  /*97d0*/  LOP3.LUT R15, R16, R99, RZ, 0x3c, !PT ;  /* 0x00000063100f7212 */ /* 0x000fca00078e3cff */
[----:B------:R-:W-:Y:S02]  /*97e0*/  IMAD.SHL.U32 R16, R15, 0x10, RZ ;  /* 0x000000100f107824 */ /* 0x000fe400078e00ff */
[----:B------:R-:W-:-:S03]  /*97f0*/  IMAD.MOV.U32 R98, RZ, RZ, R15 ;  /* 0x000000ffff627224 */ /* 0x000fc600078e000f */
[----:B------:R-:W-:Y:S02]  /*9800*/  LOP3.LUT R16, R19, R17, R16, 0x96, !PT ;  /* 0x0000001113107212 */ /* 0x000fe400078e9610 */
[C---:B------:R-:W-:Y:S02]  /*9810*/  IADD3 R19, PT, PT, R102.reuse, 0x587c5, R15 ;  /* 0x000587c566137810 */ /* 0x040fe40007ffe00f */
[----:B------:R-:W-:Y:S02]  /*9820*/  IADD3 R102, PT, PT, R102, 0xb0f8a, RZ ;  /* 0x000b0f8a66667810 */ /* 0x000fe40007ffe0ff */
[----:B------:R-:W-:-:S05]  /*9830*/  LOP3.LUT R25, R16, R15, RZ, 0x3c, !PT ;  /* 0x0000000f10197212 */ /* 0x000fca00078e3cff */
[----:B------:R-:W-:Y:S02]  /*9840*/  IMAD.IADD R16, R25, 0x1, R102 ;  /* 0x0000000119107824 */ /* 0x000fe400078e0266 */
[----:B------:R-:W-:Y:S02]  /*9850*/  IMAD.MOV.U32 R99, RZ, RZ, R25 ;  /* 0x000000ffff637224 */ /* 0x000fe400078e0019 */
[----:B------:R-:W-:-:S03]  /*9860*/  IMAD.WIDE.U32 R16, R16, 0x200000, RZ ;  /* 0x0020000010107825 */ /* 0x000fc600078e00ff */
[----:B------:R-:W-:Y:S01]  /*9870*/  LOP3.LUT R16, R16, R19, RZ, 0x3c, !PT ;  /* 0x0000001310107212 */ /* 0x000fe200078e3cff */
[----:B------:R-:W-:-:S05]  /*9880*/  IMAD.MOV.U32 R19, RZ, RZ, 0x3ca00000 ;  /* 0x3ca00000ff137424 */ /* 0x000fca00078e00ff */
[----:B------:R-:W0:Y:S02]  /*9890*/  I2F.F64.U64 R16, R16 ;  /* 0x0000001000107312 */ /* 0x000e240000301800 */
[----:B0-----:R-:W-:-:S08]  /*98a0*/  DFMA R18, R16, R18, 5.5511151231257827021e-17 ;  /* 0x3c9000001012742b */ /* 0x001fd00000000012 */
[----:B------:R-:W-:-:S08]  /*98b0*/  DMUL R2, R18, R2 ;  /* 0x0000000212027228 */ /* 0x000fd00000000000 */
[----:B------:R-:W-:-:S14]  /*98c0*/  DSETP.GE.AND P0, PT, R2, R8, PT ;  /* 0x000000080200722a */ /* 0x000fdc0003f06000 */
[----:B------:R-:W-:Y:S05]  /*98d0*/  @P0 BRA `(.L_x_144) ;  /* 0xfffffffc00880947 */ /* 0x000fea000383ffff */
.L_x_143:
[----:B------:R-:W-:Y:S05]  /*98e0*/  BSYNC.RECONVERGENT B3 ;  /* 0x0000000000037941 */ /* 0x000fea0003800200 */
.L_x_142:
[----:B------:R-:W-:-:S04]  /*98f0*/  IADD3 R12, PT, PT, R12, -0x1, RZ ;  /* 0xffffffff0c0c7810 */ /* 0x000fc80007ffe0ff */
[----:B------:R-:W-:-:S13]  /*9900*/  ISETP.GT.AND P0, PT, R12, R13, PT ;  /* 0x0000000d0c00720c */ /* 0x000fda0003f04270 */
[----:B------:R-:W-:Y:S05]  /*9910*/  @P0 BRA `(.L_x_145) ;  /* 0xfffffffc00600947 */ /* 0x000fea000383ffff */
[----:B------:R-:W-:Y:S05]  /*9920*/  BSYNC.RECONVERGENT B1 ;  /* 0x0000000000017941 */ /* 0x000fea0003800200 */
.L_x_130:
[----:B------:R-:W-:Y:S05]  /*9930*/  BSYNC.RECONVERGENT B2 ;  /* 0x0000000000027941 */ /* 0x000fea0003800200 */
.L_x_128:
[----:B------:R-:W2:Y:S01]  /*9940*/  LDG.E R13, desc[UR6][R96.64+0x48] ;  /* 0x00004806600d7981 */ /* 0x000ea2000c1e1900 */
[----:B------:R-:W0:Y:S01]  /*9950*/  MUFU.RCP64H R9, 2.244998931884765625 ;  /* 0x4001f5c200097908 */ /* 0x000e220000001800 */
[----:B------:R-:W-:Y:S01]  /*9960*/  IMAD.MOV.U32 R18, RZ, RZ, -0x70a3d70a ;  /* 0x8f5c28f6ff127424 */ /* 0x000fe200078e00ff */
[----:B------:R-:W-:Y:S01]  /*9970*/  UMOV UR4, 0x0 ;  /* 0x0000000000047882 */ /* 0x000fe20000000000 */
[----:B------:R-:W-:Y:S01]  /*9980*/  IMAD.MOV.U32 R19, RZ, RZ, 0x4001f5c2 ;  /* 0x4001f5c2ff137424 */ /* 0x000fe200078e00ff */
[----:B------:R-:W-:Y:S01]  /*9990*/  UMOV UR5, 0x3ff00000 ;  /* 0x3ff0000000057882 */ /* 0x000fe20000000000 */
[----:B------:R-:W-:Y:S01]  /*99a0*/  IMAD.MOV.U32 R8, RZ, RZ, 0x1 ;  /* 0x00000001ff087424 */ /* 0x000fe200078e00ff */
[----:B------:R-:W-:Y:S05]  /*99b0*/  BSSY.RECONVERGENT B2, `(.L_x_146) ;  /* 0x0000015000027945 */ /* 0x000fea0003800200 */
[----:B0-----:R-:W-:-:S08]  /*99c0*/  DFMA R2, R8, -R18, UR4 ;  /* 0x0000000408027e2b */ /* 0x001fd00008000812 */
[----:B------:R-:W-:-:S08]  /*99d0*/  DFMA R2, R2, R2, R2 ;  /* 0x000000020202722b */ /* 0x000fd00000000002 */
[----:B------:R-:W-:-:S08]  /*99e0*/  DFMA R2, R8, R2, R8 ;  /* 0x000000020802722b */ /* 0x000fd00000000008 */
[----:B------:R-:W-:-:S08]  /*99f0*/  DFMA R16, R2, -R18, 1 ;  /* 0x3ff000000210742b */ /* 0x000fd00000000812 */
[----:B------:R-:W-:Y:S01]  /*9a00*/  DFMA R16, R2, R16, R2 ;  /* 0x000000100210722b */ /* 0x000fe20000000002 */
[----:B--2---:R-:W-:-:S06]  /*9a10*/  IMAD.MOV R8, RZ, RZ, -R13 ;  /* 0x000000ffff087224 */ /* 0x004fcc00078e0a0d */
[----:B------:R-:W0:Y:S02]  /*9a20*/  I2F.F64 R8, R8 ;  /* 0x0000000800087312 */ /* 0x000e240000201c00 */
[----:B0-----:R-:W-:Y:S01]  /*9a30*/  DMUL R32, R8, R16 ;  /* 0x0000001008207228 */ /* 0x001fe20000000000 */
[----:B------:R-:W-:-:S07]  /*9a40*/  FSETP.GEU.AND P1, PT, |R9|, 6.5827683646048100446e-37, PT ;  /* 0x036000000900780b */ /* 0x000fce0003f2e200 */
[----:B------:R-:W-:-:S08]  /*9a50*/  DFMA R2, R32, -R18, R8 ;  /* 0x800000122002722b */ /* 0x000fd00000000008 */
[----:B------:R-:W-:-:S10]  /*9a60*/  DFMA R32, R16, R2, R32 ;  /* 0x000000021020722b */ /* 0x000fd40000000020 */
[----:B------:R-:W-:-:S05]  /*9a70*/  FFMA R2, RZ, 2.0306248664855957031, R33 ;  /* 0x4001f5c2ff027823 */ /* 0x000fca0000000021 */
[----:B------:R-:W-:-:S13]  /*9a80*/  FSETP.GT.AND P0, PT, |R2|, 1.469367938527859385e-39, PT ;  /* 0x001000000200780b */ /* 0x000fda0003f04200 */
[----:B------:R-:W-:Y:S05]  /*9a90*/  @P0 BRA P1, `(.L_x_147) ;  /* 0x0000000000180947 */ /* 0x000fea0000800000 */
[----:B------:R-:W-:Y:S01]  /*9aa0*/  MOV R36, R8 ;  /* 0x0000000800247202 */ /* 0x000fe20000000f00 */
[----:B------:R-:W-:Y:S01]  /*9ab0*/  IMAD.MOV.U32 R35, RZ, RZ, R9 ;  /* 0x000000ffff237224 */ /* 0x000fe200078e0009 */
[----:B------:R-:W-:Y:S01]  /*9ac0*/  MOV R34, 0x9b00 ;  /* 0x00009b0000227802 */ /* 0x000fe20000000f00 */
[----:B------:R-:W-:Y:S02]  /*9ad0*/  IMAD.MOV.U32 R33, RZ, RZ, -0x70a3d70a ;  /* 0x8f5c28f6ff217424 */ /* 0x000fe400078e00ff */
[----:B------:R-:W-:-:S07]  /*9ae0*/  IMAD.MOV.U32 R32, RZ, RZ, 0x4001f5c2 ;  /* 0x4001f5c2ff207424 */ /* 0x000fce00078e00ff */
[----:B------:R-:W-:Y:S05]  /*9af0*/  CALL.REL.NOINC `($__internal_1_$__cuda_sm20_div_rn_f64_full) ;  /* 0x0000012800287944 */ /* 0x000fea0003c00000 */
.L_x_147:
[----:B------:R-:W-:Y:S05]  /*9b00*/  BSYNC.RECONVERGENT B2 ;  /* 0x0000000000027941 */ /* 0x000fea0003800200 */
.L_x_146:
[----:B------:R-:W-:Y:S01]  /*9b10*/  IMAD.MOV.U32 R30, RZ, RZ, 0x652b82fe ;  /* 0x652b82feff1e7424 */ /* 0x000fe200078e00ff */
[----:B------:R-:W-:Y:S01]  /*9b20*/  MOV R31, 0x3ff71547 ;  /* 0x3ff71547001f7802 */ /* 0x000fe20000000f00 */
[----:B------:R-:W-:Y:S01]  /*9b30*/  UMOV UR4, 0xfefa39ef ;  /* 0xfefa39ef00047882 */ /* 0x000fe20000000000 */
[----:B------:R-:W-:Y:S01]  /*9b40*/  UMOV UR5, 0x3fe62e42 ;  /* 0x3fe62e4200057882 */ /* 0x000fe20000000000 */
[----:B------:R-:W0:Y:S01]  /*9b50*/  MUFU.RCP64H R19, 35.16998291015625 ;  /* 0x404195c200137908 */ /* 0x000e220000001800 */
[----:B------:R-:W-:Y:S02]  /*9b60*/  HFMA2 R18, -RZ, RZ, 0, 5.9604644775390625e-08 ;  /* 0x00000001ff127431 */ /* 0x000fe400000001ff */
[----:B------:R-:W-:Y:S01]  /*9b70*/  IMAD.MOV.U32 R28, RZ, RZ, -0x70a3d70a ;  /* 0x8f5c28f6ff1c7424 */ /* 0x000fe200078e00ff */
        /* <DEDUP_REMOVED lines=45> */
[----:B------:R-:W-:Y:S02]  /*9e50*/  DFMA R18, R2, R16, UR4 ;  /* 0x0000000402127e2b */ /* 0x000fe40008000010 */
[----:B------:R-:W-:-:S06]  /*9e60*/  DFMA R16, R34, R28, R26 ;  /* 0x0000001c2210722b */ /* 0x000fcc000000001a */
        /* <DEDUP_REMOVED lines=19> */
.L_x_149:
[----:B------:R-:W-:Y:S05]  /*9fa0*/  BSYNC.RECONVERGENT B1 ;  /* 0x0000000000017941 */ /* 0x000fea0003800200 */
.L_x_148:
[----:B------:R-:W-:Y:S04]  /*9fb0*/  BSSY.RECONVERGENT B2, `(.L_x_150) ;  /* 0x000000a000027945 */ /* 0x000fe80003800200 */
[----:B------:R-:W-:Y:S05]  /*9fc0*/  @P2 BRA P3, `(.L_x_151) ;  /* 0x0000000000202947 */ /* 0x000fea0001800000 */
[----:B------:R-:W-:Y:S01]  /*9fd0*/  IMAD.MOV.U32 R36, RZ, RZ, R8 ;  /* 0x000000ffff247224 */ /* 0x000fe200078e0008 */
[----:B------:R-:W-:Y:S01]  /*9fe0*/  MOV R34, 0xa030 ;  /* 0x0000a03000227802 */ /* 0x000fe20000000f00 */
[----:B------:R-:W-:Y:S02]  /*9ff0*/  IMAD.MOV.U32 R35, RZ, RZ, R9 ;  /* 0x000000ffff237224 */ /* 0x000fe400078e0009 */
[----:B------:R-:W-:Y:S02]  /*a000*/  IMAD.MOV.U32 R33, RZ, RZ, -0x70a3d70a ;  /* 0x8f5c28f6ff217424 */ /* 0x000fe400078e00ff */
[----:B------:R-:W-:-:S07]  /*a010*/  IMAD.MOV.U32 R32, RZ, RZ, 0x404195c2 ;  /* 0x404195c2ff207424 */ /* 0x000fce00078e00ff */
[----:B------:R-:W-:Y:S05]  /*a020*/  CALL.REL.NOINC `($__internal_1_$__cuda_sm20_div_rn_f64_full) ;  /* 0x0000012000dc7944 */ /* 0x000fea0003c00000 */
[----:B------:R-:W-:Y:S01]  /*a030*/  MOV R16, R32 ;  /* 0x0000002000107202 */ /* 0x000fe20000000f00 */
[----:B------:R-:W-:-:S07]  /*a040*/  IMAD.MOV.U32 R17, RZ, RZ, R33 ;  /* 0x000000ffff117224 */ /* 0x000fce00078e0021 */
.L_x_151:
[----:B------:R-:W-:Y:S05]  /*a050*/  BSYNC.RECONVERGENT B2 ;  /* 0x0000000000027941 */ /* 0x000fea0003800200 */
.L_x_150:
        /* <DEDUP_REMOVED lines=51> */
[----:B------:R-:W-:Y:S01]  /*a390*/  @!P1 MOV R16, R18 ;  /* 0x0000001200109202 */ /* 0x000fe20000000f00 */
[----:B------:R-:W-:Y:S01]  /*a3a0*/  @!P1 IMAD.MOV.U32 R18, RZ, RZ, RZ ;  /* 0x000000ffff129224 */ /* 0x000fe200078e00ff */
[----:B------:R-:W-:Y:S02]  /*a3b0*/  @!P1 SHF.R.S32.HI R17, RZ, 0x1, R8 ;  /* 0x00000001ff119819 */ /* 0x000fe40000011408 */
[----:B------:R-:W-:-:S03]  /*a3c0*/  FSEL R8, R28, RZ, P0 ;  /* 0x000000ff1c087208 */ /* 0x000fc60000000000 */
[----:B------:R-:W-:Y:S02]  /*a3d0*/  @!P1 IMAD.IADD R26, R26, 0x1, -R17 ;  /* 0x000000011a1a9824 */ /* 0x000fe400078e0a11 */
[----:B------:R-:W-:-:S03]  /*a3e0*/  @!P1 IMAD R17, R17, 0x100000, R19 ;  /* 0x0010000011119824 */ /* 0x000fc600078e0213 */
[----:B------:R-:W-:-:S06]  /*a3f0*/  @!P1 LEA R19, R26, 0x3ff00000, 0x14 ;  /* 0x3ff000001a139811 */ /* 0x000fcc00078ea0ff */
[----:B------:R-:W-:-:S11]  /*a400*/  @!P1 DMUL R8, R16, R18 ;  /* 0x0000001210089228 */ /* 0x000fd60000000000 */
.L_x_153:
[----:B------:R-:W-:Y:S05]  /*a410*/  BSYNC.RECONVERGENT B1 ;  /* 0x0000000000017941 */ /* 0x000fea0003800200 */
.L_x_152:
[----:B------:R-:W-:Y:S01]  /*a420*/  UMOV UR28, 0xeb851eb8 ;  /* 0xeb851eb8001c7882 */ /* 0x000fe20000000000 */
[----:B------:R-:W-:Y:S01]  /*a430*/  UMOV UR29, 0x3fbeb851 ;  /* 0x3fbeb851001d7882 */ /* 0x000fe20000000000 */
[----:B------:R-:W0:Y:S01]  /*a440*/  I2F.F64 R18, R13 ;  /* 0x0000000d00127312 */ /* 0x000e220000201c00 */
[----:B------:R-:W-:Y:S01]  /*a450*/  DMUL R8, R8, UR28 ;  /* 0x0000001c08087c28 */ /* 0x000fe20008000000 */
[----:B------:R-:W-:Y:S01]  /*a460*/  UMOV UR28, 0xa3d70a4 ;  /* 0x0a3d70a4001c7882 */ /* 0x000fe20000000000 */
[----:B------:R-:W-:Y:S01]  /*a470*/  UMOV UR29, 0x3fd0a3d7 ;  /* 0x3fd0a3d7001d7882 */ /* 0x000fe20000000000 */
[----:B------:R-:W-:Y:S05]  /*a480*/  BSSY.RECONVERGENT B2, `(.L_x_154) ;  /* 0x0000175000027945 */ /* 0x000fea0003800200 */
[----:B------:R-:W-:Y:S01]  /*a490*/  DFMA R8, R2, UR28, R8 ;  /* 0x0000001c02087c2b */ /* 0x000fe20008000008 */
[----:B------:R-:W-:Y:S01]  /*a4a0*/  UMOV UR28, 0xc28f5c29 ;  /* 0xc28f5c29001c7882 */ /* 0x000fe20000000000 */
[----:B------:R-:W-:-:S06]  /*a4b0*/  UMOV UR29, 0x3fbc28f5 ;  /* 0x3fbc28f5001d7882 */ /* 0x000fcc0000000000 */
[----:B------:R-:W-:Y:S01]  /*a4c0*/  DADD R8, R8, UR28 ;  /* 0x0000001c08087e29 */ /* 0x000fe20008000000 */
[----:B------:R-:W-:Y:S01]  /*a4d0*/  UMOV UR28, 0x9999999a ;  /* 0x9999999a001c7882 */ /* 0x000fe20000000000 */
[----:B------:R-:W-:Y:S02]  /*a4e0*/  UMOV UR29, 0x3f999999 ;  /* 0x3f999999001d7882 */ /* 0x000fe40000000000 */
[----:B0-----:R-:W-:-:S04]  /*a4f0*/  DMUL R2, R18, UR28 ;  /* 0x0000001c12027c28 */ /* 0x001fc80008000000 */
[----:B------:R-:W-:-:S14]  /*a500*/  DSETP.GT.AND P0, PT, R8, UR28, PT ;  /* 0x0000001c08007e2a */ /* 0x000fdc000bf04000 */
[----:B------:R-:W-:Y:S05]  /*a510*/  @P0 BRA `(.L_x_155) ;  /* 0x0000001000640947 */ /* 0x000fea0003800000 */
[----:B------:R-:W-:Y:S01]  /*a520*/  ISETP.GT.AND P0, PT, R13, 0x3e8, PT ;  /* 0x000003e80d00780c */ /* 0x000fe20003f04270 */
[----:B------:R-:W-:-:S12]  /*a530*/  IMAD.MOV.U32 R17, RZ, RZ, 0x3e9 ;  /* 0x000003e9ff117424 */ /* 0x000fd800078e00ff */
[----:B------:R-:W-:Y:S05]  /*a540*/  @P0 BRA `(.L_x_156) ;  /* 0x0000001400a00947 */ /* 0x000fea0003800000 */
[----:B------:R-:W-:Y:S01]  /*a550*/  UMOV UR28, 0x33333333 ;  /* 0x33333333001c7882 */ /* 0x000fe20000000000 */
[----:B------:R-:W-:Y:S01]  /*a560*/  UMOV UR29, 0x3fef3333 ;  /* 0x3fef3333001d7882 */ /* 0x000fe20000000000 */
[----:B------:R-:W-:Y:S01]  /*a570*/  IMAD.MOV.U32 R28, RZ, RZ, 0x0 ;  /* 0x00000000ff1c7424 */ /* 0x000fe200078e00ff */
[----:B------:R-:W-:Y:S01]  /*a580*/  DMUL R30, R2, UR28 ;  /* 0x0000001c021e7c28 */ /* 0x000fe20008000000 */
[----:B------:R-:W-:Y:S01]  /*a590*/  MOV R29, 0x3fd80000 ;  /* 0x3fd80000001d7802 */ /* 0x000fe20000000f00 */
[----:B------:R-:W-:Y:S04]  /*a5a0*/  BSSY.RECONVERGENT B3, `(.L_x_157) ;  /* 0x0000016000037945 */ /* 0x000fe80003800200 */
        /* <DEDUP_REMOVED lines=9> */
[----:B------:R-:W-:Y:S02]  /*a640*/  VIADD R29, R35, 0xfff00000 ;  /* 0xfff00000231d7836 */ /* 0x000fe40000000000 */
[----:B------:R-:W-:-:S04]  /*a650*/  IMAD.MOV.U32 R28, RZ, RZ, R34 ;  /* 0x000000ffff1c7224 */ /* 0x000fc800078e0022 */
[----:B------:R-:W-:-:S08]  /*a660*/  DFMA R32, R36, -R36, R30 ;  /* 0x800000242420722b */ /* 0x000fd0000000001e */
[----:B------:R-:W-:Y:S01]  /*a670*/  DFMA R16, R32, R28, R36 ;  /* 0x0000001c2010722b */ /* 0x000fe20000000024 */
[----:B------:R-:W-:Y:S10]  /*a680*/  @!P0 BRA `(.L_x_158) ;  /* 0x00000000001c8947 */ /* 0x000ff40003800000 */
[----:B------:R-:W-:Y:S01]  /*a690*/  IMAD.MOV.U32 R38, RZ, RZ, R30 ;  /* 0x000000ffff267224 */ /* 0x000fe200078e001e */
[----:B------:R-:W-:Y:S01]  /*a6a0*/  MOV R35, R29 ;  /* 0x0000001d00237202 */ /* 0x000fe20000000f00 */
[----:B------:R-:W-:Y:S01]  /*a6b0*/  IMAD.MOV.U32 R30, RZ, RZ, R26 ;  /* 0x000000ffff1e7224 */ /* 0x000fe200078e001a */
[----:B------:R-:W-:-:S07]  /*a6c0*/  MOV R28, 0xa6e0 ;  /* 0x0000a6e0001c7802 */ /* 0x000fce0000000f00 */
[----:B------:R-:W-:Y:S05]  /*a6d0*/  CALL.REL.NOINC `($__internal_2_$__cuda_sm20_dsqrt_rn_f64_mediumpath_v1) ;  /* 0x0000012000c47944 */ /* 0x000fea0003c00000 */
[----:B------:R-:W-:Y:S02]  /*a6e0*/  IMAD.MOV.U32 R16, RZ, RZ, R32 ;  /* 0x000000ffff107224 */ /* 0x000fe400078e0020 */
[----:B------:R-:W-:-:S07]  /*a6f0*/  IMAD.MOV.U32 R17, RZ, RZ, R33 ;  /* 0x000000ffff117224 */ /* 0x000fce00078e0021 */
.L_x_158:
[----:B------:R-:W-:Y:S05]  /*a700*/  BSYNC.RECONVERGENT B3 ;  /* 0x0000000000037941 */ /* 0x000fea0003800200 */
.L_x_157:
[----:B------:R-:W-:Y:S01]  /*a710*/  BSSY.RECONVERGENT B3, `(.L_x_159) ;  /* 0x00000f7000037945 */ /* 0x000fe20003800200 */
.L_x_167:
[----:B------:R-:W-:Y:S01]  /*a720*/  ISETP.NE.AND P0, PT, R101, 0x1, PT ;  /* 0x000000016500780c */ /* 0x000fe20003f05270 */
[----:B------:R-:W-:Y:S01]  /*a730*/  BSSY.RECONVERGENT B4, `(.L_x_160) ;  /* 0x00000ee000047945 */ /* 0x000fe20003800200 */
[----:B------:R-:W-:Y:S01]  /*a740*/  IMAD.MOV.U32 R28, RZ, RZ, R94 ;  /* 0x000000ffff1c7224 */ /* 0x000fe200078e005e */
[----:B------:R-:W-:Y:S01]  /*a750*/  MOV R101, RZ ;  /* 0x000000ff00657202 */ /* 0x000fe20000000f00 */
[----:B------:R-:W-:-:S09]  /*a760*/  IMAD.MOV.U32 R29, RZ, RZ, R95 ;  /* 0x000000ffff1d7224 */ /* 0x000fd200078e005f */
[----:B------:R-:W-:Y:S05]  /*a770*/  @!P0 BRA `(.L_x_161) ;  /* 0x0000000c00a48947 */ /* 0x000fea0003800000 */
[----:B------:R-:W-:Y:S01]  /*a780*/  SHF.R.U32.HI R26, RZ, 0x2, R103 ;  /* 0x00000002ff1a7819 */ /* 0x000fe20000011667 */
[----:B------:R-:W-:Y:S01]  /*a790*/  IMAD.SHL.U32 R15, R99, 0x10, RZ ;  /* 0x00000010630f7824 */ /* 0x000fe200078e00ff */
[----:B------:R-:W-:Y:S01]  /*a7a0*/  SHF.R.U32.HI R27, RZ, 0x2, R106 ;  /* 0x00000002ff1b7819 */ /* 0x000fe2000001166a */
[----:B------:R-:W-:Y:S01]  /*a7b0*/  IMAD.MOV.U32 R32, RZ, RZ, 0x0 ;  /* 0x00000000ff207424 */ /* 0x000fe200078e00ff */
[----:B------:R-:W-:Y:S01]  /*a7c0*/  LOP3.LUT R26, R26, R103, RZ, 0x3c, !PT ;  /* 0x000000671a1a7212 */ /* 0x000fe200078e3cff */
[----:B------:R-:W-:Y:S01]  /*a7d0*/  BSSY.RECONVERGENT B1, `(.L_x_162) ;  /* 0x0000078000017945 */ /* 0x000fe20003800200 */
[----:B------:R-:W-:Y:S02]  /*a7e0*/  LOP3.LUT R28, R27, R106, RZ, 0x3c, !PT ;  /* 0x0000006a1b1c7212 */ /* 0x000fe400078e3cff */
[----:B------:R-:W-:Y:S01]  /*a7f0*/  SHF.R.U32.HI R30, RZ, 0x2, R107 ;  /* 0x00000002ff1e7819 */ /* 0x000fe2000001166b */
[----:B------:R-:W-:Y:S01]  /*a800*/  IMAD.SHL.U32 R25, R26, 0x2, RZ ;  /* 0x000000021a197824 */ /* 0x000fe200078e00ff */
[----:B------:R-:W-:-:S02]  /*a810*/  SHF.R.U32.HI R33, RZ, 0x2, R98 ;  /* 0x00000002ff217819 */ /* 0x000fc40000011662 */
[----:B------:R-:W-:Y:S02]  /*a820*/  LOP3.LUT R30, R30, R107, RZ, 0x3c, !PT ;  /* 0x0000006b1e1e7212 */ /* 0x000fe400078e3cff */
[----:B------:R-:W-:Y:S01]  /*a830*/  LOP3.LUT R26, R26, R25, R15, 0x96, !PT ;  /* 0x000000191a1a7212 */ /* 0x000fe200078e960f */
[----:B------:R-:W-:Y:S01]  /*a840*/  IMAD.SHL.U32 R25, R28, 0x2, RZ ;  /* 0x000000021c197824 */ /* 0x000fe200078e00ff */
[----:B------:R-:W-:Y:S01]  /*a850*/  LOP3.LUT R34, R33, R98, RZ, 0x3c, !PT ;  /* 0x0000006221227212 */ /* 0x000fe200078e3cff */
[----:B------:R-:W-:Y:S01]  /*a860*/  IMAD.MOV.U32 R33, RZ, RZ, 0x3ca00000 ;  /* 0x3ca00000ff217424 */ /* 0x000fe200078e00ff */
[----:B------:R-:W-:Y:S01]  /*a870*/  LOP3.LUT R106, R26, R99, RZ, 0x3c, !PT ;  /* 0x000000631a6a7212 */ /* 0x000fe200078e3cff */
[----:B------:R-:W-:Y:S01]  /*a880*/  IMAD.SHL.U32 R31, R30, 0x2, RZ ;  /* 0x000000021e1f7824 */ /* 0x000fe200078e00ff */
[----:B------:R-:W-:Y:S02]  /*a890*/  MOV R41, 0xfffffc01 ;  /* 0xfffffc0100297802 */ /* 0x000fe40000000f00 */
[----:B------:R-:W-:Y:S01]  /*a8a0*/  IADD3 R29, PT, PT, R102, 0x587c5, R106 ;  /* 0x000587c5661d7810 */ /* 0x000fe20007ffe06a */
[----:B------:R-:W-:-:S05]  /*a8b0*/  IMAD.SHL.U32 R15, R106, 0x10, RZ ;  /* 0x000000106a0f7824 */ /* 0x000fca00078e00ff */
[----:B------:R-:W-:-:S04]  /*a8c0*/  LOP3.LUT R15, R28, R25, R15, 0x96, !PT ;  /* 0x000000191c0f7212 */ /* 0x000fc800078e960f */
[----:B------:R-:W-:-:S04]  /*a8d0*/  LOP3.LUT R15, R15, R106, RZ, 0x3c, !PT ;  /* 0x0000006a0f0f7212 */ /* 0x000fc800078e3cff */
[----:B------:R-:W-:Y:S01]  /*a8e0*/  IADD3 R26, PT, PT, R102, 0xb0f8a, R15 ;  /* 0x000b0f8a661a7810 */ /* 0x000fe20007ffe00f */
[----:B------:R-:W-:-:S04]  /*a8f0*/  IMAD.SHL.U32 R25, R15, 0x10, RZ ;  /* 0x000000100f197824 */ /* 0x000fc800078e00ff */
[----:B------:R-:W-:Y:S01]  /*a900*/  IMAD.WIDE.U32 R26, R26, 0x200000, RZ ;  /* 0x002000001a1a7825 */ /* 0x000fe200078e00ff */
[----:B------:R-:W-:Y:S02]  /*a910*/  LOP3.LUT R30, R30, R31, R25, 0x96, !PT ;  /* 0x0000001f1e1e7212 */ /* 0x000fe400078e9619 */
[----:B------:R-:W-:Y:S02]  /*a920*/  LOP3.LUT R28, R26, R29, RZ, 0x3c, !PT ;  /* 0x0000001d1a1c7212 */ /* 0x000fe400078e3cff */
[----:B------:R-:W-:Y:S02]  /*a930*/  MOV R29, R27 ;  /* 0x0000001b001d7202 */ /* 0x000fe40000000f00 */
[----:B------:R-:W-:Y:S02]  /*a940*/  LOP3.LUT R98, R30, R15, RZ, 0x3c, !PT ;  /* 0x0000000f1e627212 */ /* 0x000fe400078e3cff */
[----:B------:R-:W0:Y:S01]  /*a950*/  I2F.F64.U64 R26, R28 ;  /* 0x0000001c001a7312 */ /* 0x000e220000301800 */
[----:B------:R-:W-:-:S02]  /*a960*/  SHF.L.U32 R30, R34, 0x1, RZ ;  /* 0x00000001221e7819 */ /* 0x000fc400000006ff */
[----:B------:R-:W-:Y:S01]  /*a970*/  IMAD.SHL.U32 R25, R98, 0x10, RZ ;  /* 0x0000001062197824 */ /* 0x000fe200078e00ff */
[C---:B------:R-:W-:Y:S01]  /*a980*/  IADD3 R35, PT, PT, R102.reuse, 0x10974f, R98 ;  /* 0x0010974f66237810 */ /* 0x040fe20007ffe062 */
[----:B------:R-:W-:-:S03]  /*a990*/  VIADD R102, R102, 0x161f14 ;  /* 0x00161f1466667836 */ /* 0x000fc60000000000 */
[----:B------:R-:W-:-:S04]  /*a9a0*/  LOP3.LUT R25, R34, R30, R25, 0x96, !PT ;  /* 0x0000001e22197212 */ /* 0x000fc800078e9619 */
[----:B------:R-:W-:Y:S01]  /*a9b0*/  LOP3.LUT R25, R25, R98, RZ, 0x3c, !PT ;  /* 0x0000006219197212 */ /* 0x000fe200078e3cff */
[----:B0-----:R-:W-:-:S04]  /*a9c0*/  DFMA R26, R26, R32, 5.5511151231257827021e-17 ;  /* 0x3c9000001a1a742b */ /* 0x001fc80000000020 */
[----:B------:R-:W-:-:S04]  /*a9d0*/  IMAD.IADD R28, R102, 0x1, R25 ;  /* 0x00000001661c7824 */ /* 0x000fc800078e0219 */
[----:B------:R-:W-:Y:S02]  /*a9e0*/  IMAD.WIDE.U32 R28, R28, 0x200000, RZ ;  /* 0x002000001c1c7825 */ /* 0x000fe400078e00ff */
[----:B------:R-:W-:Y:S02]  /*a9f0*/  ISETP.GT.AND P0, PT, R27, 0xfffff, PT ;  /* 0x000fffff1b00780c */ /* 0x000fe40003f04270 */
[--C-:B------:R-:W-:Y:S01]  /*aa00*/  IMAD.MOV.U32 R30, RZ, RZ, R26.reuse ;  /* 0x000000ffff1e7224 */ /* 0x100fe200078e001a */
[----:B------:R-:W-:Y:S01]  /*aa10*/  MOV R31, R27 ;  /* 0x0000001b001f7202 */ /* 0x000fe20000000f00 */
[----:B------:R-:W-:Y:S01]  /*aa20*/  IMAD.MOV.U32 R40, RZ, RZ, R27 ;  /* 0x000000ffff287224 */ /* 0x000fe200078e001b */
[----:B------:R-:W-:Y:S01]  /*aa30*/  LOP3.LUT R28, R28, R35, RZ, 0x3c, !PT ;  /* 0x000000231c1c7212 */ /* 0x000fe200078e3cff */
[----:B------:R-:W-:-:S05]  /*aa40*/  IMAD.MOV.U32 R34, RZ, RZ, R26 ;  /* 0x000000ffff227224 */ /* 0x000fca00078e001a */
[----:B------:R-:W0:Y:S02]  /*aa50*/  I2F.F64.U64 R28, R28 ;  /* 0x0000001c001c7312 */ /* 0x000e240000301800 */
[----:B------:R-:W-:Y:S01]  /*aa60*/  @!P0 DMUL R30, R30, 1.80143985094819840000e+16 ;  /* 0x435000001e1e8828 */ /* 0x000fe20000000000 */
[----:B------:R-:W-:-:S09]  /*aa70*/  @!P0 IMAD.MOV.U32 R41, RZ, RZ, -0x435 ;  /* 0xfffffbcbff298424 */ /* 0x000fd200078e00ff */
[----:B------:R-:W-:Y:S02]  /*aa80*/  @!P0 IMAD.MOV.U32 R40, RZ, RZ, R31 ;  /* 0x000000ffff288224 */ /* 0x000fe400078e001f */
[----:B------:R-:W-:Y:S02]  /*aa90*/  @!P0 IMAD.MOV.U32 R34, RZ, RZ, R30 ;  /* 0x000000ffff228224 */ /* 0x000fe400078e001e */
[----:B------:R-:W-:-:S05]  /*aaa0*/  VIADD R27, R40, 0xffffffff ;  /* 0xffffffff281b7836 */ /* 0x000fca0000000000 */
[----:B------:R-:W-:Y:S01]  /*aab0*/  ISETP.GT.U32.AND P1, PT, R27, 0x7feffffe, PT ;  /* 0x7feffffe1b00780c */ /* 0x000fe20003f24070 */
[----:B0-----:R-:W-:-:S12]  /*aac0*/  DFMA R26, R28, 2.2204460492503130808e-16, R32 ;  /* 0x3cb000001c1a782b */ /* 0x001fd80000000020 */
[----:B------:R-:W-:Y:S05]  /*aad0*/  @P1 BRA `(.L_x_163) ;  /* 0x0000000400041947 */ /* 0x000fea0003800000 */
[----:B------:R-:W-:Y:S01]  /*aae0*/  LOP3.LUT R28, R40, 0xfffff, RZ, 0xc0, !PT ;  /* 0x000fffff281c7812 */ /* 0x000fe200078ec0ff */
[----:B------:R-:W-:Y:S01]  /*aaf0*/  IMAD.MOV.U32 R32, RZ, RZ, RZ ;  /* 0x000000ffff207224 */ /* 0x000fe200078e00ff */
[----:B------:R-:W-:Y:S01]  /*ab00*/  UMOV UR28, 0x3ae80f1e ;  /* 0x3ae80f1e001c7882 */ /* 0x000fe20000000000 */
[----:B------:R-:W-:Y:S01]  /*ab10*/  IMAD.MOV.U32 R38, RZ, RZ, -0x748574fc ;  /* 0x8b7a8b04ff267424 */ /* 0x000fe200078e00ff */
[----:B------:R-:W-:Y:S01]  /*ab20*/  LOP3.LUT R29, R28, 0x3ff00000, RZ, 0xfc, !PT ;  /* 0x3ff000001c1d7812 */ /* 0x000fe200078efcff */
[----:B------:R-:W-:Y:S01]  /*ab30*/  IMAD.MOV.U32 R28, RZ, RZ, R34 ;  /* 0x000000ffff1c7224 */ /* 0x000fe200078e0022 */
[----:B------:R-:W-:Y:S01]  /*ab40*/  UMOV UR29, 0x3eb1380b ;  /* 0x3eb1380b001d7882 */ /* 0x000fe20000000000 */
[----:B------:R-:W-:Y:S01]  /*ab50*/  IMAD.MOV.U32 R39, RZ, RZ, 0x3ed0ee25 ;  /* 0x3ed0ee25ff277424 */ /* 0x000fe200078e00ff */
[----:B------:R-:W-:Y:S01]  /*ab60*/  ISETP.GE.U32.AND P0, PT, R29, 0x3ff6a09f, PT ;  /* 0x3ff6a09f1d00780c */ /* 0x000fe20003f06070 */
[----:B------:R-:W-:Y:S01]  /*ab70*/  UMOV UR30, 0x80000000 ;  /* 0x80000000001e7882 */ /* 0x000fe20000000000 */
[----:B------:R-:W-:Y:S01]  /*ab80*/  LEA.HI R40, R40, R41, RZ, 0xc ;  /* 0x0000002928287211 */ /* 0x000fe200078f60ff */
[----:B------:R-:W-:Y:S01]  /*ab90*/  UMOV UR31, 0x43300000 ;  /* 0x43300000001f7882 */ /* 0x000fe20000000000 */
[----:B------:R-:W-:-:S09]  /*aba0*/  MOV R41, 0x43300000 ;  /* 0x4330000000297802 */ /* 0x000fd20000000f00 */
[----:B------:R-:W-:Y:S02]  /*abb0*/  @P0 VIADD R31, R29, 0xfff00000 ;  /* 0xfff000001d1f0836 */ /* 0x000fe40000000000 */
[----:B------:R-:W-:-:S03]  /*abc0*/  @P0 VIADD R40, R40, 0x1 ;  /* 0x0000000128280836 */ /* 0x000fc60000000000 */
[----:B------:R-:W-:Y:S02]  /*abd0*/  @P0 MOV R29, R31 ;  /* 0x0000001f001d0202 */ /* 0x000fe40000000f00 */
[----:B------:R-:W-:-:S04]  /*abe0*/  LOP3.LUT R40, R40, 0x80000000, RZ, 0x3c, !PT ;  /* 0x8000000028287812 */ /* 0x000fc800078e3cff */
        /* <DEDUP_REMOVED lines=48> */
.L_x_163:
[----:B------:R-:W-:Y:S01]  /*aef0*/  IMAD.MOV.U32 R28, RZ, RZ, 0x0 ;  /* 0x00000000ff1c7424 */ /* 0x000fe200078e00ff */
[----:B------:R-:W-:Y:S01]  /*af00*/  LOP3.LUT P0, RZ, R31, 0x7fffffff, RZ, 0xc0, !PT ;  /* 0x7fffffff1fff7812 */ /* 0x000fe2000780c0ff */
[----:B------:R-:W-:-:S06]  /*af10*/  IMAD.MOV.U32 R29, RZ, RZ, 0x7ff00000 ;  /* 0x7ff00000ff1d7424 */ /* 0x000fcc00078e00ff */
[----:B------:R-:W-:-:S10]  /*af20*/  DFMA R28, R30, R28, +INF ;  /* 0x7ff000001e1c742b */ /* 0x000fd4000000001c */
[----:B------:R-:W-:Y:S02]  /*af30*/  FSEL R38, R28, RZ, P0 ;  /* 0x000000ff1c267208 */ /* 0x000fe40000000000 */
[----:B------:R-:W-:-:S07]  /*af40*/  FSEL R39, R29, -QNAN , P0 ;  /* 0xfff000001d277808 */ /* 0x000fce0000000000 */
.L_x_164:
[----:B------:R-:W-:Y:S05]  /*af50*/  BSYNC.RECONVERGENT B1 ;  /* 0x0000000000017941 */ /* 0x000fea0003800200 */
.L_x_162:
[----:B------:R-:W-:Y:S01]  /*af60*/  DMUL R28, RZ, R26 ;  /* 0x0000001aff1c7228 */ /* 0x000fe20000000000 */
[----:B------:R-:W-:Y:S01]  /*af70*/  IMAD.SHL.U32 R30, R27, 0x2, RZ ;  /* 0x000000021b1e7824 */ /* 0x000fe200078e00ff */
[----:B------:R-:W-:Y:S01]  /*af80*/  UMOV UR28, 0x33145c07 ;  /* 0x33145c07001c7882 */ /* 0x000fe20000000000 */
[----:B------:R-:W-:Y:S01]  /*af90*/  UMOV UR29, 0x3ca1a626 ;  /* 0x3ca1a626001d7882 */ /* 0x000fe20000000000 */
[----:B------:R-:W-:Y:S01]  /*afa0*/  IMAD.MOV.U32 R40, RZ, RZ, 0x2cb0d246 ;  /* 0x2cb0d246ff287424 */ /* 0x000fe200078e00ff */
[----:B------:R-:W-:Y:S01]  /*afb0*/  UMOV UR30, 0xf9785eba ;  /* 0xf9785eba001e7882 */ /* 0x000fe20000000000 */
[----:B------:R-:W-:Y:S01]  /*afc0*/  ISETP.GT.U32.AND P0, PT, R30, -0x79800000, PT ;  /* 0x868000001e00780c */ /* 0x000fe20003f04070 */
[----:B------:R-:W-:Y:S01]  /*afd0*/  IMAD.MOV.U32 R41, RZ, RZ, 0x3e5ae5f1 ;  /* 0x3e5ae5f1ff297424 */ /* 0x000fe200078e00ff */
[----:B------:R-:W-:Y:S01]  /*afe0*/  UMOV UR31, 0x3de5db65 ;  /* 0x3de5db65001f7882 */ /* 0x000fe20000000000 */
[----:B------:R-:W-:Y:S01]  /*aff0*/  IMAD.MOV.U32 R36, RZ, RZ, -0x3e107ad8 ;  /* 0xc1ef8528ff247424 */ /* 0x000fe200078e00ff */
[----:B------:R-:W-:Y:S01]  /*b000*/  FSEL R27, R29, R27, P0 ;  /* 0x0000001b1d1b7208 */ /* 0x000fe20000000000 */
[----:B------:R-:W-:Y:S01]  /*b010*/  IMAD.MOV.U32 R37, RZ, RZ, 0x3e21eea7 ;  /* 0x3e21eea7ff257424 */ /* 0x000fe200078e00ff */
[----:B------:R-:W-:Y:S01]  /*b020*/  FSEL R28, R28, R26, P0 ;  /* 0x0000001a1c1c7208 */ /* 0x000fe20000000000 */
[----:B------:R-:W-:Y:S01]  /*b030*/  DMUL R38, R38, -2 ;  /* 0xc000000026267828 */ /* 0x000fe20000000000 */
[----:B------:R-:W-:Y:S01]  /*b040*/  IMAD.MOV.U32 R44, RZ, RZ, 0x0 ;  /* 0x00000000ff2c7424 */ /* 0x000fe200078e00ff */
[----:B------:R-:W-:Y:S01]  /*b050*/  BSSY.RECONVERGENT B5, `(.L_x_165) ;  /* 0x000004f000057945 */ /* 0x000fe20003800200 */
[----:B------:R-:W-:Y:S01]  /*b060*/  VIADD R29, R27, 0x100000 ;  /* 0x001000001b1d7836 */ /* 0x000fe20000000000 */
[----:B------:R-:W-:Y:S01]  /*b070*/  MOV R26, R28 ;  /* 0x0000001c001a7202 */ /* 0x000fe20000000f00 */
[----:B------:R-:W-:-:S02]  /*b080*/  IMAD.MOV.U32 R45, RZ, RZ, 0x3fd80000 ;  /* 0x3fd80000ff2d7424 */ /* 0x000fc400078e00ff */
[----:B------:R-:W0:Y:S08]  /*b090*/  FRND.F64 R30, R28 ;  /* 0x0000001c001e7313 */ /* 0x000e300000301800 */
[----:B------:R-:W1:Y:S01]  /*b0a0*/  F2I.S64.F64 R28, R28 ;  /* 0x0000001c001c7311 */ /* 0x000e620000301900 */
[----:B0-----:R-:W-:-:S08]  /*b0b0*/  DFMA R30, R30, -0.5, R26 ;  /* 0xbfe000001e1e782b */ /* 0x001fd0000000001a */
[----:B------:R-:W-:Y:S01]  /*b0c0*/  DMUL R32, R30, UR28 ;  /* 0x0000001c1e207c28 */ /* 0x000fe20008000000 */
[----:B------:R-:W-:Y:S01]  /*b0d0*/  UMOV UR28, 0x54442d18 ;  /* 0x54442d18001c7882 */ /* 0x000fe20000000000 */
[----:B------:R-:W-:Y:S01]  /*b0e0*/  UMOV UR29, 0x400921fb ;  /* 0x400921fb001d7882 */ /* 0x000fe20000000000 */
[----:B-1----:R-:W-:-:S05]  /*b0f0*/  LOP3.LUT P1, RZ, R28, 0x2, RZ, 0xc0, !PT ;  /* 0x000000021cff7812 */ /* 0x002fca000782c0ff */
[----:B------:R-:W-:Y:S01]  /*b100*/  DFMA R32, R30, UR28, R32 ;  /* 0x0000001c1e207c2b */ /* 0x000fe20008000020 */
[----:B------:R-:W-:Y:S01]  /*b110*/  UMOV UR28, 0x20fd8164 ;  /* 0x20fd8164001c7882 */ /* 0x000fe20000000000 */
[----:B------:R-:W-:Y:S01]  /*b120*/  UMOV UR29, 0x3da8ff83 ;  /* 0x3da8ff83001d7882 */ /* 0x000fe20000000000 */
[----:B------:R-:W0:Y:S01]  /*b130*/  MUFU.RSQ64H R31, R39 ;  /* 0x00000027001f7308 */ /* 0x000e220000001c00 */
[----:B------:R-:W-:-:S04]  /*b140*/  IADD3 R30, PT, PT, R39, -0x3500000, RZ ;  /* 0xfcb00000271e7810 */ /* 0x000fc80007ffe0ff */
        /* <DEDUP_REMOVED lines=37> */
[----:B------:R-:W-:Y:S01]  /*b3a0*/  LOP3.LUT R34, R28, 0x1, RZ, 0xc0, !PT ;  /* 0x000000011c227812 */ /* 0x000fe200078ec0ff */
[----:B------:R-:W-:Y:S02]  /*b3b0*/  VIADD R35, R45, 0xfff00000 ;  /* 0xfff000002d237836 */ /* 0x000fe40000000000 */
[----:B------:R-:W-:Y:S01]  /*b3c0*/  DFMA R28, R46, -R46, R38 ;  /* 0x8000002e2e1c722b */ /* 0x000fe20000000026 */
[----:B------:R-:W-:Y:S01]  /*b3d0*/  ISETP.NE.U32.AND P0, PT, R34, 0x1, PT ;  /* 0x000000012200780c */ /* 0x000fe20003f05070 */
[----:B------:R-:W-:-:S02]  /*b3e0*/  IMAD.MOV.U32 R34, RZ, RZ, R44 ;  /* 0x000000ffff227224 */ /* 0x000fc400078e002c */
[----:B------:R-:W-:Y:S02]  /*b3f0*/  LOP3.LUT R43, R33, 0x80000000, RZ, 0x3c, !PT ;  /* 0x80000000212b7812 */ /* 0x000fe400078e3cff */
[----:B------:R-:W-:-:S04]  /*b400*/  ISETP.NE.U32.AND.EX P0, PT, RZ, RZ, PT, P0 ;  /* 0x000000ffff00720c */ /* 0x000fc80003f05100 */
[----:B------:R-:W-:Y:S02]  /*b410*/  FSEL R40, R36, R32, !P0 ;  /* 0x0000002024287208 */ /* 0x000fe40004000000 */
[----:B------:R-:W-:Y:S02]  /*b420*/  FSEL R41, R37, R33, !P0 ;  /* 0x0000002125297208 */ /* 0x000fe40004000000 */
[----:B------:R-:W-:Y:S01]  /*b430*/  FSEL R42, R32, R36, !P0 ;  /* 0x00000024202a7208 */ /* 0x000fe20004000000 */
[----:B------:R-:W-:Y:S01]  /*b440*/  DFMA R32, R28, R34, R46 ;  /* 0x000000221c20722b */ /* 0x000fe2000000002e */
[----:B------:R-:W-:Y:S02]  /*b450*/  FSEL R43, R43, R37, !P0 ;  /* 0x000000252b2b7208 */ /* 0x000fe40004000000 */
[----:B------:R-:W-:Y:S02]  /*b460*/  ISETP.GE.U32.AND P0, PT, R30, 0x7ca00000, PT ;  /* 0x7ca000001e00780c */ /* 0x000fe40003f06070 */
[----:B------:R-:W-:-:S02]  /*b470*/  @P1 LOP3.LUT R51, R43, 0x80000000, RZ, 0x3c, !PT ;  /* 0x800000002b331812 */ /* 0x000fc400078e3cff */
[----:B------:R-:W-:-:S03]  /*b480*/  @P1 LOP3.LUT R37, R41, 0x80000000, RZ, 0x3c, !PT ;  /* 0x8000000029251812 */ /* 0x000fc600078e3cff */
[----:B------:R-:W-:Y:S01]  /*b490*/  @P1 IMAD.MOV.U32 R43, RZ, RZ, R51 ;  /* 0x000000ffff2b1224 */ /* 0x000fe200078e0033 */
[----:B------:R-:W-:-:S05]  /*b4a0*/  @P1 MOV R41, R37 ;  /* 0x0000002500291202 */ /* 0x000fca0000000f00 */
[----:B------:R-:W-:Y:S05]  /*b4b0*/  @!P0 BRA `(.L_x_166) ;  /* 0x0000000000208947 */ /* 0x000fea0003800000 */
        /* <DEDUP_REMOVED lines=8> */
.L_x_166:
[----:B------:R-:W-:Y:S05]  /*b540*/  BSYNC.RECONVERGENT B5 ;  /* 0x0000000000057941 */ /* 0x000fea0003800200 */
.L_x_165:
[----:B------:R-:W0:Y:S01]  /*b550*/  FRND.F64.TRUNC R28, R26 ;  /* 0x0000001a001c7313 */ /* 0x000e22000030d800 */
[----:B------:R-:W-:Y:S01]  /*b560*/  DMUL R30, RZ, R26 ;  /* 0x0000001aff1e7228 */ /* 0x000fe20000000000 */
[----:B------:R-:W-:Y:S01]  /*b570*/  IMAD.MOV.U32 R103, RZ, RZ, R99 ;  /* 0x000000ffff677224 */ /* 0x000fe200078e0063 */
[----:B------:R-:W-:Y:S01]  /*b580*/  DADD R42, RZ, R42 ;  /* 0x00000000ff2a7229 */ /* 0x000fe2000000002a */
[----:B------:R-:W-:Y:S01]  /*b590*/  IMAD.MOV.U32 R107, RZ, RZ, R15 ;  /* 0x000000ffff6b7224 */ /* 0x000fe200078e000f */
[----:B------:R-:W-:Y:S01]  /*b5a0*/  MOV R101, 0x1 ;  /* 0x0000000100657802 */ /* 0x000fe20000000f00 */
[----:B------:R-:W-:-:S05]  /*b5b0*/  IMAD.MOV.U32 R99, RZ, RZ, R25 ;  /* 0x000000ffff637224 */ /* 0x000fca00078e0019 */
[----:B------:R-:W-:Y:S02]  /*b5c0*/  DMUL R94, R42, R32 ;  /* 0x000000202a5e7228 */ /* 0x000fe40000000000 */
[----:B0-----:R-:W-:-:S06]  /*b5d0*/  DSETP.NEU.AND P0, PT, R26, R28, PT ;  /* 0x0000001c1a00722a */ /* 0x001fcc0003f0d000 */
[----:B------:R-:W-:Y:S02]  /*b5e0*/  FSEL R28, R30, R40, !P0 ;  /* 0x000000281e1c7208 */ /* 0x000fe40004000000 */
[----:B------:R-:W-:-:S06]  /*b5f0*/  FSEL R29, R31, R41, !P0 ;  /* 0x000000291f1d7208 */ /* 0x000fcc0004000000 */
[----:B------:R-:W-:-:S11]  /*b600*/  DMUL R28, R32, R28 ;  /* 0x0000001c201c7228 */ /* 0x000fd60000000000 */
.L_x_161:
[----:B------:R-:W-:Y:S05]  /*b610*/  BSYNC.RECONVERGENT B4 ;  /* 0x0000000000047941 */ /* 0x000fea0003800200 */
.L_x_160:
[----:B------:R-:W-:-:S10]  /*b620*/  DFMA R26, R16, R28, R2 ;  /* 0x0000001c101a722b */ /* 0x000fd40000000002 */
[----:B------:R-:W0:Y:S08]  /*b630*/  F2F.F32.F64 R26, R26 ;  /* 0x0000001a001a7310 */ /* 0x000e300000301000 */
[----:B0-----:R-:W0:Y:S02]  /*b640*/  F2I.S64 R28, R26 ;  /* 0x0000001a001c7311 */ /* 0x001e240000201900 */
[----:B0-----:R-:W-:-:S04]  /*b650*/  ISETP.GE.AND P0, PT, R13, R28, PT ;  /* 0x0000001c0d00720c */ /* 0x001fc80003f06270 */
[----:B------:R-:W-:-:S13]  /*b660*/  ISETP.LT.OR P0, PT, R28, RZ, !P0 ;  /* 0x000000ff1c00720c */ /* 0x000fda0004701670 */
[----:B------:R-:W-:Y:S05]  /*b670*/  @P0 BRA `(.L_x_167) ;  /* 0xfffffff000280947 */ /* 0x000fea000383ffff */
[----:B------:R-:W-:Y:S05]  /*b680*/  BSYNC.RECONVERGENT B3 ;  /* 0x0000000000037941 */ /* 0x000fea0003800200 */
.L_x_159:
[----:B------:R-:W-:Y:S01]  /*b690*/  IMAD.MOV.U32 R17, RZ, RZ, R28 ;  /* 0x000000ffff117224 */ /* 0x000fe200078e001c */
[----:B------:R-:W-:Y:S06]  /*b6a0*/  BRA `(.L_x_156) ;  /* 0x0000000400487947 */ /* 0x000fec0003800000 */
.L_x_155:
[----:B------:R-:W-:Y:S01]  /*b6b0*/  ISETP.GT.AND P0, PT, R13, 0x3e8, PT ;  /* 0x000003e80d00780c */ /* 0x000fe20003f04270 */
[----:B------:R-:W-:-:S12]  /*b6c0*/  IMAD.MOV.U32 R17, RZ, RZ, 0x3e9 ;  /* 0x000003e9ff117424 */ /* 0x000fd800078e00ff */
[----:B------:R-:W-:Y:S05]  /*b6d0*/  @P0 BRA `(.L_x_156) ;  /* 0x00000004003c0947 */ /* 0x000fea0003800000 */
[----:B------:R-:W-:Y:S01]  /*b6e0*/  IMAD.MOV.U32 R16, RZ, RZ, 0x652b82fe ;  /* 0x652b82feff107424 */ /* 0x000fe200078e00ff */
[----:B------:R-:W-:Y:S01]  /*b6f0*/  MOV R17, 0x3ff71547 ;  /* 0x3ff7154700117802 */ /* 0x000fe20000000f00 */
[----:B------:R-:W-:Y:S01]  /*b700*/  DADD R32, -RZ, -R2 ;  /* 0x00000000ff207229 */ /* 0x000fe20000000902 */
[----:B------:R-:W-:Y:S01]  /*b710*/  BSSY.RECONVERGENT B1, `(.L_x_156) ;  /* 0x000004b000017945 */ /* 0x000fe20003800200 */
[----:B------:R-:W-:-:S03]  /*b720*/  DSETP.GT.AND P0, PT, R2, RZ, PT ;  /* 0x000000ff0200722a */ /* 0x000fc60003f04000 */
[----:B------:R-:W-:-:S05]  /*b730*/  DFMA R16, R2, -R16, 6.75539944105574400000e+15 ;  /* 0x433800000210742b */ /* 0x000fca0000000810 */
[C---:B------:R-:W-:Y:S02]  /*b740*/  FSETP.GEU.AND P2, PT, |R33|.reuse, 4.1917929649353027344, PT ;  /* 0x4086232b2100780b */ /* 0x040fe40003f4e200 */
[----:B------:R-:W-:Y:S01]  /*b750*/  FSETP.GEU.AND P1, PT, |R33|, 4.2275390625, PT ;  /* 0x408748002100780b */ /* 0x000fe20003f2e200 */
[----:B------:R-:W-:Y:S02]  /*b760*/  DADD R26, R16, -6.75539944105574400000e+15 ;  /* 0xc3380000101a7429 */ /* 0x000fe40000000000 */
[----:B------:R-:W-:-:S04]  /*b770*/  LEA.HI R15, R16, R16, RZ, 0x1 ;  /* 0x00000010100f7211 */ /* 0x000fc800078f08ff */
[----:B------:R-:W-:Y:S02]  /*b780*/  SHF.R.S32.HI R15, RZ, 0x1, R15 ;  /* 0x00000001ff0f7819 */ /* 0x000fe4000001140f */
[----:B------:R-:W-:Y:S02]  /*b790*/  DFMA R28, R26, -UR4, -R2 ;  /* 0x800000041a1c7c2b */ /* 0x000fe40008000802 */
[----:B------:R-:W-:-:S06]  /*b7a0*/  DADD R2, -R2, +INF ;  /* 0x7ff0000002027429 */ /* 0x000fcc0000000100 */
[----:B------:R-:W-:-:S04]  /*b7b0*/  DFMA R28, R26, -UR8, R28 ;  /* 0x800000081a1c7c2b */ /* 0x000fc8000800001c */
[----:B------:R-:W-:-:S04]  /*b7c0*/  FSEL R3, R3, RZ, !P0 ;  /* 0x000000ff03037208 */ /* 0x000fc80004000000 */
[----:B------:R-:W-:Y:S01]  /*b7d0*/  DFMA R26, R28, UR10, R30 ;  /* 0x0000000a1c1a7c2b */ /* 0x000fe2000800001e */
[----:B------:R-:W-:-:S05]  /*b7e0*/  IMAD.IADD R30, R16, 0x1, -R15 ;  /* 0x00000001101e7824 */ /* 0x000fca00078e0a0f */
[----:B------:R-:W-:Y:S02]  /*b7f0*/  LEA R31, R30, 0x3ff00000, 0x14 ;  /* 0x3ff000001e1f7811 */ /* 0x000fe400078ea0ff */
[----:B------:R-:W-:Y:S01]  /*b800*/  DFMA R26, R28, R26, UR12 ;  /* 0x0000000c1c1a7e2b */ /* 0x000fe2000800001a */
[----:B------:R-:W-:-:S07]  /*b810*/  IMAD.MOV.U32 R30, RZ, RZ, RZ ;  /* 0x000000ffff1e7224 */ /* 0x000fce00078e00ff */
        /* <DEDUP_REMOVED lines=9> */
[----:B------:R-:W-:Y:S01]  /*b8b0*/  IMAD R29, R15, 0x100000, R27 ;  /* 0x001000000f1d7824 */ /* 0x000fe200078e021b */
[----:B------:R-:W-:Y:S01]  /*b8c0*/  FSEL R15, R2, RZ, !P0 ;  /* 0x000000ff020f7208 */ /* 0x000fe20004000000 */
[----:B------:R-:W-:Y:S01]  /*b8d0*/  IMAD.MOV.U32 R28, RZ, RZ, R26 ;  /* 0x000000ffff1c7224 */ /* 0x000fe200078e001a */
[----:B------:R-:W-:-:S05]  /*b8e0*/  LEA R17, R16, R27, 0x14 ;  /* 0x0000001b10117211 */ /* 0x000fca00078ea0ff */
[----:B------:R-:W-:-:S10]  /*b8f0*/  DMUL R28, R28, R30 ;  /* 0x0000001e1c1c7228 */ /* 0x000fd40000000000 */
[----:B------:R-:W-:Y:S02]  /*b900*/  FSEL R27, R15, R28, P1 ;  /* 0x0000001c0f1b7208 */ /* 0x000fe40000800000 */
[----:B------:R-:W-:Y:S02]  /*b910*/  @P2 FSEL R17, R3, R29, P1 ;  /* 0x0000001d03112208 */ /* 0x000fe40000800000 */
[----:B------:R-:W-:-:S03]  /*b920*/  FSEL R26, R26, R27, !P2 ;  /* 0x0000001b1a1a7208 */ /* 0x000fc60005000000 */
[----:B------:R-:W-:-:S07]  /*b930*/  IMAD.MOV.U32 R27, RZ, RZ, R17 ;  /* 0x000000ffff1b7224 */ /* 0x000fce00078e0011 */
.L_x_171:
[----:B------:R-:W-:Y:S01]  /*b940*/  DSETP.GTU.AND P0, PT, R26, 1, PT ;  /* 0x3ff000001a00742a */ /* 0x000fe20003f0c000 */
[----:B------:R-:W-:Y:S01]  /*b950*/  BSSY.RECONVERGENT B3, `(.L_x_168) ;  /* 0x0000023000037945 */ /* 0x000fe20003800200 */
[----:B------:R-:W-:-:S12]  /*b960*/  IMAD.MOV.U32 R15, RZ, RZ, RZ ;  /* 0x000000ffff0f7224 */ /* 0x000fd800078e00ff */
[----:B------:R-:W-:Y:S05]  /*b970*/  @P0 BRA `(.L_x_169) ;  /* 0x0000000000800947 */ /* 0x000fea0003800000 */
[----:B------:R-:W-:Y:S02]  /*b980*/  IMAD.MOV.U32 R2, RZ, RZ, 0x0 ;  /* 0x00000000ff027424 */ /* 0x000fe400078e00ff */
[----:B------:R-:W-:-:S07]  /*b990*/  IMAD.MOV.U32 R3, RZ, RZ, 0x3ff00000 ;  /* 0x3ff00000ff037424 */ /* 0x000fce00078e00ff */
.L_x_170:
[----:B------:R-:W-:Y:S01]  /*b9a0*/  SHF.R.U32.HI R16, RZ, 0x2, R103 ;  /* 0x00000002ff107819 */ /* 0x000fe20000011667 */
[----:B------:R-:W-:Y:S01]  /*b9b0*/  IMAD.MOV.U32 R28, RZ, RZ, 0x0 ;  /* 0x00000000ff1c7424 */ /* 0x000fe200078e00ff */
[----:B------:R-:W-:Y:S01]  /*b9c0*/  SHF.L.U32 R17, R99, 0x4, RZ ;  /* 0x0000000463117819 */ /* 0x000fe200000006ff */
[----:B------:R-:W-:Y:S01]  /*b9d0*/  VIADD R15, R15, 0x1 ;  /* 0x000000010f0f7836 */ /* 0x000fe20000000000 */
[----:B------:R-:W-:Y:S02]  /*b9e0*/  LOP3.LUT R16, R16, R103, RZ, 0x3c, !PT ;  /* 0x0000006710107212 */ /* 0x000fe400078e3cff */
[----:B------:R-:W-:Y:S02]  /*b9f0*/  SHF.R.U32.HI R29, RZ, 0x2, R106 ;  /* 0x00000002ff1d7819 */ /* 0x000fe4000001166a */
[----:B------:R-:W-:Y:S01]  /*ba00*/  MOV R103, R107 ;  /* 0x0000006b00677202 */ /* 0x000fe20000000f00 */
[----:B------:R-:W-:Y:S01]  /*ba10*/  IMAD.SHL.U32 R25, R16, 0x2, RZ ;  /* 0x0000000210197824 */ /* 0x000fe200078e00ff */
[----:B------:R-:W-:Y:S01]  /*ba20*/  LOP3.LUT R29, R29, R106, RZ, 0x3c, !PT ;  /* 0x0000006a1d1d7212 */ /* 0x000fe200078e3cff */
[----:B------:R-:W-:-:S02]  /*ba30*/  IMAD.MOV.U32 R106, RZ, RZ, R98 ;  /* 0x000000ffff6a7224 */ /* 0x000fc400078e0062 */
[----:B------:R-:W-:Y:S01]  /*ba40*/  IMAD.MOV.U32 R107, RZ, RZ, R99 ;  /* 0x000000ffff6b7224 */ /* 0x000fe200078e0063 */
[----:B------:R-:W-:Y:S01]  /*ba50*/  LOP3.LUT R16, R16, R25, R17, 0x96, !PT ;  /* 0x0000001910107212 */ /* 0x000fe200078e9611 */
[----:B------:R-:W-:-:S03]  /*ba60*/  IMAD.SHL.U32 R17, R29, 0x2, RZ ;  /* 0x000000021d117824 */ /* 0x000fc600078e00ff */
[----:B------:R-:W-:-:S05]  /*ba70*/  LOP3.LUT R25, R16, R99, RZ, 0x3c, !PT ;  /* 0x0000006310197212 */ /* 0x000fca00078e3cff */
[----:B------:R-:W-:Y:S02]  /*ba80*/  IMAD.SHL.U32 R16, R25, 0x10, RZ ;  /* 0x0000001019107824 */ /* 0x000fe400078e00ff */
[----:B------:R-:W-:-:S03]  /*ba90*/  IMAD.MOV.U32 R98, RZ, RZ, R25 ;  /* 0x000000ffff627224 */ /* 0x000fc600078e0019 */
[----:B------:R-:W-:Y:S02]  /*baa0*/  LOP3.LUT R16, R29, R17, R16, 0x96, !PT ;  /* 0x000000111d107212 */ /* 0x000fe400078e9610 */
[C---:B------:R-:W-:Y:S01]  /*bab0*/  IADD3 R29, PT, PT, R102.reuse, 0x587c5, R25 ;  /* 0x000587c5661d7810 */ /* 0x040fe20007ffe019 */
[----:B------:R-:W-:Y:S01]  /*bac0*/  VIADD R102, R102, 0xb0f8a ;  /* 0x000b0f8a66667836 */ /* 0x000fe20000000000 */
[----:B------:R-:W-:-:S04]  /*bad0*/  LOP3.LUT R31, R16, R25, RZ, 0x3c, !PT ;  /* 0x00000019101f7212 */ /* 0x000fc800078e3cff */
[----:B------:R-:W-:Y:S01]  /*bae0*/  IADD3 R16, PT, PT, R31, R102, RZ ;  /* 0x000000661f107210 */ /* 0x000fe20007ffe0ff */
[----:B------:R-:W-:-:S04]  /*baf0*/  IMAD.MOV.U32 R99, RZ, RZ, R31 ;  /* 0x000000ffff637224 */ /* 0x000fc800078e001f */
        /* <DEDUP_REMOVED lines=8> */
.L_x_169:
[----:B------:R-:W-:Y:S05]  /*bb80*/  BSYNC.RECONVERGENT B3 ;  /* 0x0000000000037941 */ /* 0x000fea0003800200 */
.L_x_168:
[----:B------:R-:W-:-:S05]  /*bb90*/  VIADD R17, R15, 0xffffffff ;  /* 0xffffffff0f117836 */ /* 0x000fca0000000000 */
[----:B------:R-:W-:-:S13]  /*bba0*/  ISETP.GT.AND P0, PT, R17, R13, PT ;  /* 0x0000000d1100720c */ /* 0x000fda0003f04270 */
[----:B------:R-:W-:Y:S05]  /*bbb0*/  @P0 BRA `(.L_x_171) ;  /* 0xfffffffc00600947 */ /* 0x000fea000383ffff */
[----:B------:R-:W-:Y:S05]  /*bbc0*/  BSYNC.RECONVERGENT B1 ;  /* 0x0000000000017941 */ /* 0x000fea0003800200 */
.L_x_156:
[----:B------:R-:W-:Y:S05]  /*bbd0*/  BSYNC.RECONVERGENT B2 ;  /* 0x0000000000027941 */ /* 0x000fea0003800200 */
.L_x_154:
[C---:B------:R-:W-:Y:S01]  /*bbe0*/  DSETP.GEU.AND P0, PT, R6.reuse, R8, PT ;  /* 0x000000080600722a */ /* 0x040fe20003f0e000 */
[----:B------:R-:W-:Y:S01]  /*bbf0*/  BSSY.RECONVERGENT B2, `(.L_x_172) ;  /* 0x0000185000027945 */ /* 0x000fe20003800200 */
[----:B------:R-:W-:Y:S01]  /*bc00*/  DMUL R18, R6, R18 ;  /* 0x0000001206127228 */ /* 0x000fe20000000000 */
[----:B------:R-:W-:-:S11]  /*bc10*/  IADD3 R8, PT, PT, R13, -R17, RZ ;  /* 0x800000110d087210 */ /* 0x000fd60007ffe0ff */
[----:B------:R-:W-:Y:S05]  /*bc20*/  @!P0 BRA `(.L_x_173) ;  /* 0x00000010005c8947 */ /* 0x000fea0003800000 */
[----:B------:R-:W-:Y:S01]  /*bc30*/  ISETP.GT.AND P0, PT, R8, 0x3e8, PT ;  /* 0x000003e80800780c */ /* 0x000fe20003f04270 */
[----:B------:R-:W-:-:S12]  /*bc40*/  IMAD.MOV.U32 R15, RZ, RZ, 0x3e9 ;  /* 0x000003e9ff0f7424 */ /* 0x000fd800078e00ff */
        /* <DEDUP_REMOVED lines=26> */
.L_x_176:
[----:B------:R-:W-:Y:S05]  /*bdf0*/  BSYNC.RECONVERGENT B3 ;  /* 0x0000000000037941 */ /* 0x000fea0003800200 */
.L_x_175:
[----:B------:R-:W-:Y:S01]  /*be00*/  BSSY.RECONVERGENT B3, `(.L_x_177) ;  /* 0x00000f8000037945 */ /* 0x000fe20003800200 */
.L_x_185:
        /* <DEDUP_REMOVED lines=14> */
[----:B------:R-:W-:Y:S02]  /*bef0*/  SHF.L.U32 R9, R6, 0x1, RZ ;  /* 0x0000000106097819 */ /* 0x000fe400000006ff */
        /* <DEDUP_REMOVED lines=24> */
[----:B------:R-:W-:Y:S01]  /*c080*/  LOP3.LUT R9, R25, R9, R6, 0x96, !PT ;  /* 0x0000000919097212 */ /* 0x000fe200078e9606 */
[----:B------:R-:W-:-:S03]  /*c090*/  IMAD.MOV.U32 R25, RZ, RZ, -0x3ff ;  /* 0xfffffc01ff197424 */ /* 0x000fc600078e00ff */
        /* <DEDUP_REMOVED lines=13> */
[----:B------:R-:W-:Y:S01]  /*c170*/  @!P0 MOV R6, R31 ;  /* 0x0000001f00068202 */ /* 0x000fe20000000f00 */
[----:B0-----:R-:W-:Y:S01]  /*c180*/  DFMA R26, R28, 2.2204460492503130808e-16, R32 ;  /* 0x3cb000001c1a782b */ /* 0x001fe20000000020 */
[----:B------:R-:W-:-:S03]  /*c190*/  @!P0 MOV R15, R30 ;  /* 0x0000001e000f8202 */ /* 0x000fc60000000f00 */
[----:B------:R-:W-:-:S05]  /*c1a0*/  VIADD R16, R6, 0xffffffff ;  /* 0xffffffff06107836 */ /* 0x000fca0000000000 */
[----:B------:R-:W-:-:S13]  /*c1b0*/  ISETP.GT.U32.AND P1, PT, R16, 0x7feffffe, PT ;  /* 0x7feffffe1000780c */ /* 0x000fda0003f24070 */
[----:B------:R-:W-:Y:S05]  /*c1c0*/  @P1 BRA `(.L_x_181) ;  /* 0x0000000400041947 */ /* 0x000fea0003800000 */
[----:B------:R-:W-:Y:S01]  /*c1d0*/  LOP3.LUT R16, R6, 0xfffff, RZ, 0xc0, !PT ;  /* 0x000fffff06107812 */ /* 0x000fe200078ec0ff */
[----:B------:R-:W-:Y:S01]  /*c1e0*/  IMAD.MOV.U32 R28, RZ, RZ, R15 ;  /* 0x000000ffff1c7224 */ /* 0x000fe200078e000f */
[----:B------:R-:W-:Y:S01]  /*c1f0*/  MOV R38, 0x8b7a8b04 ;  /* 0x8b7a8b0400267802 */ /* 0x000fe20000000f00 */
[----:B------:R-:W-:Y:S01]  /*c200*/  IMAD.MOV.U32 R32, RZ, RZ, RZ ;  /* 0x000000ffff207224 */ /* 0x000fe200078e00ff */
[----:B------:R-:W-:Y:S01]  /*c210*/  LOP3.LUT R29, R16, 0x3ff00000, RZ, 0xfc, !PT ;  /* 0x3ff00000101d7812 */ /* 0x000fe200078efcff */
[----:B------:R-:W-:Y:S01]  /*c220*/  IMAD.MOV.U32 R39, RZ, RZ, 0x3ed0ee25 ;  /* 0x3ed0ee25ff277424 */ /* 0x000fe200078e00ff */
[----:B------:R-:W-:Y:S01]  /*c230*/  UMOV UR4, 0x3ae80f1e ;  /* 0x3ae80f1e00047882 */ /* 0x000fe20000000000 */
        /* <DEDUP_REMOVED lines=58> */
.L_x_181:
[----:B------:R-:W-:Y:S01]  /*c5e0*/  IMAD.MOV.U32 R28, RZ, RZ, 0x0 ;  /* 0x00000000ff1c7424 */ /* 0x000fe200078e00ff */
[----:B------:R-:W-:Y:S02]  /*c5f0*/  MOV R29, 0x7ff00000 ;  /* 0x7ff00000001d7802 */ /* 0x000fe40000000f00 */
[----:B------:R-:W-:-:S04]  /*c600*/  LOP3.LUT P0, RZ, R31, 0x7fffffff, RZ, 0xc0, !PT ;  /* 0x7fffffff1fff7812 */ /* 0x000fc8000780c0ff */
[----:B------:R-:W-:-:S10]  /*c610*/  DFMA R28, R30, R28, +INF ;  /* 0x7ff000001e1c742b */ /* 0x000fd4000000001c */
[----:B------:R-:W-:Y:S02]  /*c620*/  FSEL R38, R28, RZ, P0 ;  /* 0x000000ff1c267208 */ /* 0x000fe40000000000 */
[----:B------:R-:W-:-:S07]  /*c630*/  FSEL R39, R29, -QNAN , P0 ;  /* 0xfff000001d277808 */ /* 0x000fce0000000000 */
.L_x_182:
[----:B------:R-:W-:Y:S05]  /*c640*/  BSYNC.RECONVERGENT B1 ;  /* 0x0000000000017941 */ /* 0x000fea0003800200 */
.L_x_180:
        /* <DEDUP_REMOVED lines=94> */
.L_x_184:
[----:B------:R-:W-:Y:S05]  /*cc30*/  BSYNC.RECONVERGENT B5 ;  /* 0x0000000000057941 */ /* 0x000fea0003800200 */
.L_x_183:
        /* <DEDUP_REMOVED lines=12> */
.L_x_179:
[----:B------:R-:W-:Y:S05]  /*cd00*/  BSYNC.RECONVERGENT B4 ;  /* 0x0000000000047941 */ /* 0x000fea0003800200 */
.L_x_178:
[----:B------:R-:W-:-:S10]  /*cd10*/  DFMA R6, R2, R28, R18 ;  /* 0x0000001c0206722b */ /* 0x000fd40000000012 */
[----:B------:R-:W0:Y:S08]  /*cd20*/  F2F.F32.F64 R6, R6 ;  /* 0x0000000600067310 */ /* 0x000e300000301000 */
[----:B0-----:R-:W0:Y:S02]  /*cd30*/  F2I.S64 R26, R6 ;  /* 0x00000006001a7311 */ /* 0x001e240000201900 */
[----:B0-----:R-:W-:-:S04]  /*cd40*/  MOV R15, R26 ;  /* 0x0000001a000f7202 */ /* 0x001fc80000000f00 */
[----:B------:R-:W-:-:S04]  /*cd50*/  ISETP.GE.AND P0, PT, R8, R15, PT ;  /* 0x0000000f0800720c */ /* 0x000fc80003f06270 */
[----:B------:R-:W-:-:S13]  /*cd60*/  ISETP.LT.OR P0, PT, R15, RZ, !P0 ;  /* 0x000000ff0f00720c */ /* 0x000fda0004701670 */
[----:B------:R-:W-:Y:S05]  /*cd70*/  @P0 BRA `(.L_x_185) ;  /* 0xfffffff000240947 */ /* 0x000fea000383ffff */
[----:B------:R-:W-:Y:S05]  /*cd80*/  BSYNC.RECONVERGENT B3 ;  /* 0x0000000000037941 */ /* 0x000fea0003800200 */
.L_x_177:
[----:B------:R-:W-:Y:S05]  /*cd90*/  BRA `(.L_x_174) ;  /* 0x0000000400a87947 */ /* 0x000fea0003800000 */
.L_x_173:
        /* <DEDUP_REMOVED lines=23> */
[----:B------:R-:W-:Y:S01]  /*cf10*/  IMAD.MOV.U32 R6, RZ, RZ, -0x35dec16 ;  /* 0xfca213eaff067424 */ /* 0x000fe200078e00ff */
[----:B------:R-:W-:Y:S01]  /*cf20*/  MOV R7, 0x3e928af3 ;  /* 0x3e928af300077802 */ /* 0x000fe20000000f00 */
        /* <DEDUP_REMOVED lines=40> */
.L_x_189:
[----:B------:R-:W-:Y:S01]  /*d1b0*/  DSETP.GTU.AND P0, PT, R6, 1, PT ;  /* 0x3ff000000600742a */ /* 0x000fe20003f0c000 */
[----:B------:R-:W-:Y:S01]  /*d1c0*/  BSSY.RECONVERGENT B3, `(.L_x_186) ;  /* 0x0000023000037945 */ /* 0x000fe20003800200 */
[----:B------:R-:W-:-:S12]  /*d1d0*/  IMAD.MOV.U32 R9, RZ, RZ, RZ ;  /* 0x000000ffff097224 */ /* 0x000fd800078e00ff */
[----:B------:R-:W-:Y:S05]  /*d1e0*/  @P0 BRA `(.L_x_187) ;  /* 0x0000000000800947 */ /* 0x000fea0003800000 */
[----:B------:R-:W-:Y:S02]  /*d1f0*/  IMAD.MOV.U32 R2, RZ, RZ, 0x0 ;  /* 0x00000000ff027424 */ /* 0x000fe400078e00ff */
[----:B------:R-:W-:-:S07]  /*d200*/  IMAD.MOV.U32 R3, RZ, RZ, 0x3ff00000 ;  /* 0x3ff00000ff037424 */ /* 0x000fce00078e00ff */
.L_x_188:
[----:B------:R-:W-:Y:S01]  /*d210*/  SHF.R.U32.HI R16, RZ, 0x2, R103 ;  /* 0x00000002ff107819 */ /* 0x000fe20000011667 */
[----:B------:R-:W-:Y:S01]  /*d220*/  IMAD.MOV.U32 R26, RZ, RZ, 0x0 ;  /* 0x00000000ff1a7424 */ /* 0x000fe200078e00ff */
[----:B------:R-:W-:Y:S01]  /*d230*/  SHF.L.U32 R15, R99, 0x4, RZ ;  /* 0x00000004630f7819 */ /* 0x000fe200000006ff */
[----:B------:R-:W-:Y:S01]  /*d240*/  IMAD.MOV.U32 R27, RZ, RZ, 0x3ca00000 ;  /* 0x3ca00000ff1b7424 */ /* 0x000fe200078e00ff */
[----:B------:R-:W-:Y:S01]  /*d250*/  LOP3.LUT R16, R16, R103, RZ, 0x3c, !PT ;  /* 0x0000006710107212 */ /* 0x000fe200078e3cff */
[----:B------:R-:W-:Y:S01]  /*d260*/  VIADD R9, R9, 0x1 ;  /* 0x0000000109097836 */ /* 0x000fe20000000000 */
[----:B------:R-:W-:Y:S02]  /*d270*/  SHF.R.U32.HI R19, RZ, 0x2, R106 ;  /* 0x00000002ff137819 */ /* 0x000fe4000001166a */
[----:B------:R-:W-:Y:S01]  /*d280*/  MOV R103, R107 ;  /* 0x0000006b00677202 */ /* 0x000fe20000000f00 */
[----:B------:R-:W-:Y:S01]  /*d290*/  IMAD.SHL.U32 R18, R16, 0x2, RZ ;  /* 0x0000000210127824 */ /* 0x000fe200078e00ff */
[----:B------:R-:W-:Y:S01]  /*d2a0*/  LOP3.LUT R19, R19, R106, RZ, 0x3c, !PT ;  /* 0x0000006a13137212 */ /* 0x000fe200078e3cff */
[----:B------:R-:W-:-:S02]  /*d2b0*/  IMAD.MOV.U32 R106, RZ, RZ, R98 ;  /* 0x000000ffff6a7224 */ /* 0x000fc400078e0062 */
[----:B------:R-:W-:Y:S01]  /*d2c0*/  IMAD.MOV.U32 R107, RZ, RZ, R99 ;  /* 0x000000ffff6b7224 */ /* 0x000fe200078e0063 */
[----:B------:R-:W-:-:S04]  /*d2d0*/  LOP3.LUT R18, R16, R18, R15, 0x96, !PT ;  /* 0x0000001210127212 */ /* 0x000fc800078e960f */
[----:B------:R-:W-:Y:S01]  /*d2e0*/  LOP3.LUT R15, R18, R99, RZ, 0x3c, !PT ;  /* 0x00000063120f7212 */ /* 0x000fe200078e3cff */
[----:B------:R-:W-:-:S03]  /*d2f0*/  IMAD.SHL.U32 R18, R19, 0x2, RZ ;  /* 0x0000000213127824 */ /* 0x000fc600078e00ff */
[C-C-:B------:R-:W-:Y:S01]  /*d300*/  IADD3 R25, PT, PT, R102.reuse, 0x587c5, R15.reuse ;  /* 0x000587c566197810 */ /* 0x140fe20007ffe00f */
[----:B------:R-:W-:Y:S02]  /*d310*/  IMAD.SHL.U32 R16, R15, 0x10, RZ ;  /* 0x000000100f107824 */ /* 0x000fe400078e00ff */
[----:B------:R-:W-:Y:S02]  /*d320*/  VIADD R102, R102, 0xb0f8a ;  /* 0x000b0f8a66667836 */ /* 0x000fe40000000000 */
[----:B------:R-:W-:Y:S01]  /*d330*/  IMAD.MOV.U32 R98, RZ, RZ, R15 ;  /* 0x000000ffff627224 */ /* 0x000fe200078e000f */
[----:B------:R-:W-:-:S04]  /*d340*/  LOP3.LUT R16, R19, R18, R16, 0x96, !PT ;  /* 0x0000001213107212 */ /* 0x000fc800078e9610 */
[----:B------:R-:W-:-:S04]  /*d350*/  LOP3.LUT R29, R16, R15, RZ, 0x3c, !PT ;  /* 0x0000000f101d7212 */ /* 0x000fc800078e3cff */
[----:B------:R-:W-:Y:S01]  /*d360*/  IADD3 R18, PT, PT, R29, R102, RZ ;  /* 0x000000661d127210 */ /* 0x000fe20007ffe0ff */
[----:B------:R-:W-:-:S04]  /*d370*/  IMAD.MOV.U32 R99, RZ, RZ, R29 ;  /* 0x000000ffff637224 */ /* 0x000fc800078e001d */
[----:B------:R-:W-:-:S03]  /*d380*/  IMAD.WIDE.U32 R18, R18, 0x200000, RZ ;  /* 0x0020000012127825 */ /* 0x000fc600078e00ff */
[----:B------:R-:W-:-:S06]  /*d390*/  LOP3.LUT R18, R18, R25, RZ, 0x3c, !PT ;  /* 0x0000001912127212 */ /* 0x000fcc00078e3cff */
[----:B------:R-:W0:Y:S02]  /*d3a0*/  I2F.F64.U64 R18, R18 ;  /* 0x0000001200127312 */ /* 0x000e240000301800 */
[----:B0-----:R-:W-:-:S08]  /*d3b0*/  DFMA R26, R18, R26, 5.5511151231257827021e-17 ;  /* 0x3c900000121a742b */ /* 0x001fd0000000001a */
[----:B------:R-:W-:-:S08]  /*d3c0*/  DMUL R2, R26, R2 ;  /* 0x000000021a027228 */ /* 0x000fd00000000000 */
[----:B------:R-:W-:-:S14]  /*d3d0*/  DSETP.GE.AND P0, PT, R2, R6, PT ;  /* 0x000000060200722a */ /* 0x000fdc0003f06000 */
[----:B------:R-:W-:Y:S05]  /*d3e0*/  @P0 BRA `(.L_x_188) ;  /* 0xfffffffc00880947 */ /* 0x000fea000383ffff */
.L_x_187:
[----:B------:R-:W-:Y:S05]  /*d3f0*/  BSYNC.RECONVERGENT B3 ;  /* 0x0000000000037941 */ /* 0x000fea0003800200 */
.L_x_186:
[----:B------:R-:W-:-:S05]  /*d400*/  VIADD R15, R9, 0xffffffff ;  /* 0xffffffff090f7836 */ /* 0x000fca0000000000 */
[----:B------:R-:W-:-:S13]  /*d410*/  ISETP.GT.AND P0, PT, R15, R8, PT ;  /* 0x000000080f00720c */ /* 0x000fda0003f04270 */
[----:B------:R-:W-:Y:S05]  /*d420*/  @P0 BRA `(.L_x_189) ;  /* 0xfffffffc00600947 */ /* 0x000fea000383ffff */
[----:B------:R-:W-:Y:S05]  /*d430*/  BSYNC.RECONVERGENT B1 ;  /* 0x0000000000017941 */ /* 0x000fea0003800200 */
.L_x_174:
[----:B------:R-:W-:Y:S05]  /*d440*/  BSYNC.RECONVERGENT B2 ;  /* 0x0000000000027941 */ /* 0x000fea0003800200 */
.L_x_172:
[----:B------:R-:W2:Y:S01]  /*d450*/  LDG.E R16, desc[UR6][R96.64+0x54] ;  /* 0x0000540660107981 */ /* 0x000ea2000c1e1900 */
[----:B------:R-:W0:Y:S01]  /*d460*/  MUFU.RCP64H R3, 2.244998931884765625 ;  /* 0x4001f5c200037908 */ /* 0x000e220000001800 */
[----:B------:R-:W-:Y:S02]  /*d470*/  HFMA2 R8, -RZ, RZ, -0.00044918060302734375, 0.03875732421875 ;  /* 0x8f5c28f6ff087431 */ /* 0x000fe400000001ff */
[----:B------:R-:W-:Y:S01]  /*d480*/  IMAD.MOV.U32 R9, RZ, RZ, 0x4001f5c2 ;  /* 0x4001f5c2ff097424 */ /* 0x000fe200078e00ff */
[----:B------:R-:W-:Y:S01]  /*d490*/  UMOV UR4, 0x0 ;  /* 0x0000000000047882 */ /* 0x000fe20000000000 */
[----:B------:R-:W-:Y:S01]  /*d4a0*/  IMAD.MOV.U32 R2, RZ, RZ, 0x1 ;  /* 0x00000001ff027424 */ /* 0x000fe200078e00ff */
[----:B------:R-:W-:Y:S01]  /*d4b0*/  UMOV UR5, 0x3ff00000 ;  /* 0x3ff0000000057882 */ /* 0x000fe20000000000 */
[----:B------:R-:W-:Y:S04]  /*d4c0*/  BSSY.RECONVERGENT B2, `(.L_x_190) ;  /* 0x0000015000027945 */ /* 0x000fe80003800200 */
        /* <DEDUP_REMOVED lines=14> */
[----:B------:R-:W-:Y:S01]  /*d5b0*/  IMAD.MOV.U32 R36, RZ, RZ, R6 ;  /* 0x000000ffff247224 */ /* 0x000fe200078e0006 */
[----:B------:R-:W-:Y:S01]  /*d5c0*/  MOV R35, R7 ;  /* 0x0000000700237202 */ /* 0x000fe20000000f00 */
[----:B------:R-:W-:Y:S01]  /*d5d0*/  IMAD.MOV.U32 R33, RZ, RZ, -0x70a3d70a ;  /* 0x8f5c28f6ff217424 */ /* 0x000fe200078e00ff */
[----:B------:R-:W-:Y:S01]  /*d5e0*/  MOV R34, 0xd610 ;  /* 0x0000d61000227802 */ /* 0x000fe20000000f00 */
[----:B------:R-:W-:-:S07]  /*d5f0*/  IMAD.MOV.U32 R32, RZ, RZ, 0x4001f5c2 ;  /* 0x4001f5c2ff207424 */ /* 0x000fce00078e00ff */
[----:B------:R-:W-:Y:S05]  /*d600*/  CALL.REL.NOINC `($__internal_1_$__cuda_sm20_div_rn_f64_full) ;  /* 0x000000ec00647944 */ /* 0x000fea0003c00000 */
.L_x_191:
[----:B------:R-:W-:Y:S05]  /*d610*/  BSYNC.RECONVERGENT B2 ;  /* 0x0000000000027941 */ /* 0x000fea0003800200 */
.L_x_190:
[----:B------:R-:W-:Y:S01]  /*d620*/  IMAD.MOV.U32 R30, RZ, RZ, 0x652b82fe ;  /* 0x652b82feff1e7424 */ /* 0x000fe200078e00ff */
[----:B------:R-:W-:Y:S01]  /*d630*/  UMOV UR4, 0xfefa39ef ;  /* 0xfefa39ef00047882 */ /* 0x000fe20000000000 */
[----:B------:R-:W-:Y:S01]  /*d640*/  IMAD.MOV.U32 R31, RZ, RZ, 0x3ff71547 ;  /* 0x3ff71547ff1f7424 */ /* 0x000fe200078e00ff */
[----:B------:R-:W-:Y:S01]  /*d650*/  UMOV UR5, 0x3fe62e42 ;  /* 0x3fe62e4200057882 */ /* 0x000fe20000000000 */
[----:B------:R-:W0:Y:S01]  /*d660*/  MUFU.RCP64H R19, 35.16998291015625 ;  /* 0x404195c200137908 */ /* 0x000e220000001800 */
[----:B------:R-:W-:Y:S01]  /*d670*/  IMAD.MOV.U32 R28, RZ, RZ, -0x70a3d70a ;  /* 0x8f5c28f6ff1c7424 */ /* 0x000fe200078e00ff */
[----:B------:R-:W-:Y:S01]  /*d680*/  FSETP.GEU.AND P0, PT, |R33|, 4.1917929649353027344, PT ;  /* 0x4086232b2100780b */ /* 0x000fe20003f0e200 */
[----:B------:R-:W-:Y:S01]  /*d690*/  IMAD.MOV.U32 R29, RZ, RZ, 0x404195c2 ;  /* 0x404195c2ff1d7424 */ /* 0x000fe200078e00ff */
[----:B------:R-:W-:Y:S01]  /*d6a0*/  DFMA R30, R32, R30, 6.75539944105574400000e+15 ;  /* 0x43380000201e742b */ /* 0x000fe2000000001e */
[----:B------:R-:W-:Y:S01]  /*d6b0*/  IMAD.MOV.U32 R18, RZ, RZ, 0x1 ;  /* 0x00000001ff127424 */ /* 0x000fe200078e00ff */
[----:B------:R-:W-:Y:S01]  /*d6c0*/  BSSY.RECONVERGENT B1, `(.L_x_192) ;  /* 0x000003f000017945 */ /* 0x000fe20003800200 */
[----:B------:R-:W-:-:S05]  /*d6d0*/  FSETP.GEU.AND P3, PT, |R7|, 6.5827683646048100446e-37, PT ;  /* 0x036000000700780b */ /* 0x000fca0003f6e200 */
        /* <DEDUP_REMOVED lines=8> */
[----:B------:R-:W-:Y:S01]  /*d760*/  MOV R8, 0xfca213ea ;  /* 0xfca213ea00087802 */ /* 0x000fe20000000f00 */
[----:B------:R-:W-:Y:S01]  /*d770*/  IMAD.MOV.U32 R9, RZ, RZ, 0x3e928af3 ;  /* 0x3e928af3ff097424 */ /* 0x000fe200078e00ff */
[----:B------:R-:W-:Y:S01]  /*d780*/  UMOV UR5, 0x3e5ade15 ;  /* 0x3e5ade1500057882 */ /* 0x000fe20000000000 */
[----:B------:R-:W-:-:S04]  /*d790*/  DFMA R26, R18, R26, R18 ;  /* 0x0000001a121a722b */ /* 0x000fc80000000012 */
[----:B------:R-:W-:Y:S01]  /*d7a0*/  DFMA R8, R2, UR4, R8 ;  /* 0x0000000402087c2b */ /* 0x000fe20008000008 */
[----:B------:R-:W-:Y:S01]  /*d7b0*/  UMOV UR4, 0x62401315 ;  /* 0x6240131500047882 */ /* 0x000fe20000000000 */
[----:B------:R-:W-:Y:S02]  /*d7c0*/  UMOV UR5, 0x3ec71dee ;  /* 0x3ec71dee00057882 */ /* 0x000fe40000000000 */
[----:B------:R-:W-:-:S04]  /*d7d0*/  DFMA R18, R26, -R28, 1 ;  /* 0x3ff000001a12742b */ /* 0x000fc8000000081c */
        /* <DEDUP_REMOVED lines=11> */
[----:B------:R-:W-:-:S04]  /*d890*/  DFMA R28, R26, -R28, R6 ;  /* 0x8000001c1a1c722b */ /* 0x000fc80000000006 */
        /* <DEDUP_REMOVED lines=18> */
[----:B------:R-:W-:Y:S01]  /*d9c0*/  LEA R3, R30, R19, 0x14 ;  /* 0x000000131e037211 */ /* 0x000fe200078ea0ff */
[----:B------:R-:W-:Y:S01]  /*d9d0*/  IMAD.MOV.U32 R2, RZ, RZ, R18 ;  /* 0x000000ffff027224 */ /* 0x000fe200078e0012 */
[----:B------:R-:W-:Y:S07]  /*d9e0*/  @!P0 BRA `(.L_x_193) ;  /* 0x0000000000308947 */ /* 0x000fee0003800000 */
        /* <DEDUP_REMOVED lines=12> */
.L_x_193:
[----:B------:R-:W-:Y:S05]  /*dab0*/  BSYNC.RECONVERGENT B1 ;  /* 0x0000000000017941 */ /* 0x000fea0003800200 */
.L_x_192:
[----:B------:R-:W-:Y:S04]  /*dac0*/  BSSY.RECONVERGENT B2, `(.L_x_194) ;  /* 0x000000a000027945 */ /* 0x000fe80003800200 */
[----:B------:R-:W-:Y:S05]  /*dad0*/  @P2 BRA P3, `(.L_x_195) ;  /* 0x0000000000202947 */ /* 0x000fea0001800000 */
[----:B------:R-:W-:Y:S01]  /*dae0*/  MOV R36, R6 ;  /* 0x0000000600247202 */ /* 0x000fe20000000f00 */
[----:B------:R-:W-:Y:S01]  /*daf0*/  IMAD.MOV.U32 R35, RZ, RZ, R7 ;  /* 0x000000ffff237224 */ /* 0x000fe200078e0007 */
[----:B------:R-:W-:Y:S01]  /*db00*/  MOV R34, 0xdb40 ;  /* 0x0000db4000227802 */ /* 0x000fe20000000f00 */
[----:B------:R-:W-:Y:S02]  /*db10*/  IMAD.MOV.U32 R33, RZ, RZ, -0x70a3d70a ;  /* 0x8f5c28f6ff217424 */ /* 0x000fe400078e00ff */
[----:B------:R-:W-:-:S07]  /*db20*/  IMAD.MOV.U32 R32, RZ, RZ, 0x404195c2 ;  /* 0x404195c2ff207424 */ /* 0x000fce00078e00ff */
[----:B------:R-:W-:Y:S05]  /*db30*/  CALL.REL.NOINC `($__internal_1_$__cuda_sm20_div_rn_f64_full) ;  /* 0x000000e800187944 */ /* 0x000fea0003c00000 */
[----:B------:R-:W-:Y:S01]  /*db40*/  IMAD.MOV.U32 R8, RZ, RZ, R32 ;  /* 0x000000ffff087224 */ /* 0x000fe200078e0020 */
[----:B------:R-:W-:-:S07]  /*db50*/  MOV R9, R33 ;  /* 0x0000002100097202 */ /* 0x000fce0000000f00 */
.L_x_195:
[----:B------:R-:W-:Y:S05]  /*db60*/  BSYNC.RECONVERGENT B2 ;  /* 0x0000000000027941 */ /* 0x000fea0003800200 */
.L_x_194:
[----:B------:R-:W-:Y:S01]  /*db70*/  IMAD.MOV.U32 R26, RZ, RZ, 0x652b82fe ;  /* 0x652b82feff1a7424 */ /* 0x000fe200078e00ff */
[----:B------:R-:W-:Y:S01]  /*db80*/  UMOV UR4, 0xfefa39ef ;  /* 0xfefa39ef00047882 */ /* 0x000fe20000000000 */
[----:B------:R-:W-:Y:S01]  /*db90*/  IMAD.MOV.U32 R27, RZ, RZ, 0x3ff71547 ;  /* 0x3ff71547ff1b7424 */ /* 0x000fe200078e00ff */
[----:B------:R-:W-:Y:S01]  /*dba0*/  UMOV UR5, 0x3fe62e42 ;  /* 0x3fe62e4200057882 */ /* 0x000fe20000000000 */
[----:B------:R-:W-:Y:S01]  /*dbb0*/  UMOV UR8, 0x3b39803f ;  /* 0x3b39803f00087882 */ /* 0x000fe20000000000 */
[----:B------:R-:W-:Y:S01]  /*dbc0*/  UMOV UR9, 0x3c7abc9e ;  /* 0x3c7abc9e00097882 */ /* 0x000fe20000000000 */
[----:B------:R-:W-:Y:S01]  /*dbd0*/  IMAD.MOV.U32 R30, RZ, RZ, -0x35dec16 ;  /* 0xfca213eaff1e7424 */ /* 0x000fe200078e00ff */
[----:B------:R-:W-:Y:S01]  /*dbe0*/  UMOV UR10, 0x69ce2bdf ;  /* 0x69ce2bdf000a7882 */ /* 0x000fe20000000000 */
[----:B------:R-:W-:Y:S01]  /*dbf0*/  DFMA R26, R8, R26, 6.75539944105574400000e+15 ;  /* 0x43380000081a742b */ /* 0x000fe2000000001a */
[----:B------:R-:W-:Y:S01]  /*dc00*/  IMAD.MOV.U32 R31, RZ, RZ, 0x3e928af3 ;  /* 0x3e928af3ff1f7424 */ /* 0x000fe200078e00ff */
        /* <DEDUP_REMOVED lines=40> */
[----:B------:R-:W-:Y:S01]  /*de90*/  @!P1 LEA.HI R6, R26, R26, RZ, 0x1 ;  /* 0x0000001a1a069211 */ /* 0x000fe200078f08ff */
[----:B------:R-:W-:Y:S01]  /*dea0*/  @!P1 IMAD.MOV.U32 R8, RZ, RZ, R18 ;  /* 0x000000ffff089224 */ /* 0x000fe200078e0012 */
[----:B------:R-:W-:Y:S02]  /*deb0*/  @!P1 MOV R18, RZ ;  /* 0x000000ff00129202 */ /* 0x000fe40000000f00 */
[----:B------:R-:W-:Y:S02]  /*dec0*/  @!P1 SHF.R.S32.HI R9, RZ, 0x1, R6 ;  /* 0x00000001ff099819 */ /* 0x000fe40000011406 */
[----:B------:R-:W-:-:S03]  /*ded0*/  FSEL R6, R28, RZ, P0 ;  /* 0x000000ff1c067208 */ /* 0x000fc60000000000 */
[----:B------:R-:W-:Y:S02]  /*dee0*/  @!P1 IMAD.IADD R26, R26, 0x1, -R9 ;  /* 0x000000011a1a9824 */ /* 0x000fe400078e0a09 */
[----:B------:R-:W-:-:S03]  /*def0*/  @!P1 IMAD R9, R9, 0x100000, R19 ;  /* 0x0010000009099824 */ /* 0x000fc600078e0213 */
[----:B------:R-:W-:-:S06]  /*df00*/  @!P1 LEA R19, R26, 0x3ff00000, 0x14 ;  /* 0x3ff000001a139811 */ /* 0x000fcc00078ea0ff */
[----:B------:R-:W-:-:S11]  /*df10*/  @!P1 DMUL R6, R8, R18 ;  /* 0x0000001208069228 */ /* 0x000fd60000000000 */
.L_x_197:
[----:B------:R-:W-:Y:S05]  /*df20*/  BSYNC.RECONVERGENT B1 ;  /* 0x0000000000017941 */ /* 0x000fea0003800200 */
.L_x_196:
        /* <DEDUP_REMOVED lines=23> */
[----:B------:R-:W-:Y:S01]  /*e0a0*/  IMAD.MOV.U32 R29, RZ, RZ, 0x3fd80000 ;  /* 0x3fd80000ff1d7424 */ /* 0x000fe200078e00ff */
        /* <DEDUP_REMOVED lines=17> */
[----:B------:R-:W-:Y:S02]  /*e1c0*/  IMAD.MOV.U32 R30, RZ, RZ, R26 ;  /* 0x000000ffff1e7224 */ /* 0x000fe400078e001a */
[----:B------:R-:W-:-:S07]  /*e1d0*/  IMAD.MOV.U32 R35, RZ, RZ, R29 ;  /* 0x000000ffff237224 */ /* 0x000fce00078e001d */
[----:B------:R-:W-:Y:S05]  /*e1e0*/  CALL.REL.NOINC `($__internal_2_$__cuda_sm20_dsqrt_rn_f64_mediumpath_v1) ;  /* 0x000000e800007944 */ /* 0x000fea0003c00000 */
[----:B------:R-:W-:Y:S01]  /*e1f0*/  MOV R18, R32 ;  /* 0x0000002000127202 */ /* 0x000fe20000000f00 */
[----:B------:R-:W-:-:S07]  /*e200*/  IMAD.MOV.U32 R19, RZ, RZ, R33 ;  /* 0x000000ffff137224 */ /* 0x000fce00078e0021 */
.L_x_202:
[----:B------:R-:W-:Y:S05]  /*e210*/  BSYNC.RECONVERGENT B3 ;  /* 0x0000000000037941 */ /* 0x000fea0003800200 */
.L_x_201:
[----:B------:R-:W-:Y:S01]  /*e220*/  BSSY.RECONVERGENT B3, `(.L_x_203) ;  /* 0x00000f9000037945 */ /* 0x000fe20003800200 */
.L_x_211:
[----:B------:R-:W-:Y:S01]  /*e230*/  ISETP.NE.AND P0, PT, R101, 0x1, PT ;  /* 0x000000016500780c */ /* 0x000fe20003f05270 */
[----:B------:R-:W-:Y:S01]  /*e240*/  BSSY.RECONVERGENT B4, `(.L_x_204) ;  /* 0x00000ef000047945 */ /* 0x000fe20003800200 */
[----:B------:R-:W-:Y:S02]  /*e250*/  IMAD.MOV.U32 R28, RZ, RZ, R94 ;  /* 0x000000ffff1c7224 */ /* 0x000fe400078e005e */
[----:B------:R-:W-:Y:S02]  /*e260*/  IMAD.MOV.U32 R29, RZ, RZ, R95 ;  /* 0x000000ffff1d7224 */ /* 0x000fe400078e005f */
[----:B------:R-:W-:-:S07]  /*e270*/  IMAD.MOV.U32 R101, RZ, RZ, RZ ;  /* 0x000000ffff657224 */ /* 0x000fce00078e00ff */
[----:B------:R-:W-:Y:S05]  /*e280*/  @!P0 BRA `(.L_x_205) ;  /* 0x0000000c00a88947 */ /* 0x000fea0003800000 */
[----:B------:R-:W-:Y:S01]  /*e290*/  SHF.R.U32.HI R26, RZ, 0x2, R103 ;  /* 0x00000002ff1a7819 */ /* 0x000fe20000011667 */
[----:B------:R-:W-:Y:S01]  /*e2a0*/  BSSY.RECONVERGENT B1, `(.L_x_206) ;  /* 0x000007c000017945 */ /* 0x000fe20003800200 */
[----:B------:R-:W-:Y:S01]  /*e2b0*/  SHF.L.U32 R25, R99, 0x4, RZ ;  /* 0x0000000463197819 */ /* 0x000fe200000006ff */
[----:B------:R-:W-:Y:S01]  /*e2c0*/  IMAD.MOV.U32 R43, RZ, RZ, -0x3ff ;  /* 0xfffffc01ff2b7424 */ /* 0x000fe200078e00ff */
[----:B------:R-:W-:Y:S02]  /*e2d0*/  LOP3.LUT R26, R26, R103, RZ, 0x3c, !PT ;  /* 0x000000671a1a7212 */ /* 0x000fe400078e3cff */
[----:B------:R-:W-:Y:S02]  /*e2e0*/  SHF.R.U32.HI R29, RZ, 0x2, R106 ;  /* 0x00000002ff1d7819 */ /* 0x000fe4000001166a */
[----:B------:R-:W-:Y:S01]  /*e2f0*/  SHF.R.U32.HI R30, RZ, 0x2, R107 ;  /* 0x00000002ff1e7819 */ /* 0x000fe2000001166b */
[----:B------:R-:W-:Y:S01]  /*e300*/  IMAD.SHL.U32 R27, R26, 0x2, RZ ;  /* 0x000000021a1b7824 */ /* 0x000fe200078e00ff */
[----:B------:R-:W-:-:S02]  /*e310*/  LOP3.LUT R28, R29, R106, RZ, 0x3c, !PT ;  /* 0x0000006a1d1c7212 */ /* 0x000fc400078e3cff */
[----:B------:R-:W-:Y:S02]  /*e320*/  LOP3.LUT R31, R30, R107, RZ, 0x3c, !PT ;  /* 0x0000006b1e1f7212 */ /* 0x000fe400078e3cff */
[----:B------:R-:W-:Y:S02]  /*e330*/  LOP3.LUT R26, R26, R27, R25, 0x96, !PT ;  /* 0x0000001b1a1a7212 */ /* 0x000fe400078e9619 */
[----:B------:R-:W-:Y:S02]  /*e340*/  SHF.L.U32 R32, R31, 0x1, RZ ;  /* 0x000000011f207819 */ /* 0x000fe400000006ff */
[----:B------:R-:W-:Y:S01]  /*e350*/  LOP3.LUT R106, R26, R99, RZ, 0x3c, !PT ;  /* 0x000000631a6a7212 */ /* 0x000fe200078e3cff */
[----:B------:R-:W-:Y:S01]  /*e360*/  IMAD.SHL.U32 R26, R28, 0x2, RZ ;  /* 0x000000021c1a7824 */ /* 0x000fe200078e00ff */
[----:B------:R-:W-:Y:S02]  /*e370*/  SHF.R.U32.HI R33, RZ, 0x2, R98 ;  /* 0x00000002ff217819 */ /* 0x000fe40000011662 */
[----:B------:R-:W-:Y:S01]  /*e380*/  IADD3 R29, PT, PT, R102, 0x587c5, R106 ;  /* 0x000587c5661d7810 */ /* 0x000fe20007ffe06a */
[----:B------:R-:W-:Y:S01]  /*e390*/  IMAD.SHL.U32 R25, R106, 0x10, RZ ;  /* 0x000000106a197824 */ /* 0x000fe200078e00ff */
[----:B------:R-:W-:Y:S01]  /*e3a0*/  LOP3.LUT R39, R33, R98, RZ, 0x3c, !PT ;  /* 0x0000006221277212 */ /* 0x000fe200078e3cff */
[----:B------:R-:W-:-:S03]  /*e3b0*/  IMAD.MOV.U32 R33, RZ, RZ, 0x3ca00000 ;  /* 0x3ca00000ff217424 */ /* 0x000fc600078e00ff */
[----:B------:R-:W-:-:S04]  /*e3c0*/  LOP3.LUT R25, R28, R26, R25, 0x96, !PT ;  /* 0x0000001a1c197212 */ /* 0x000fc800078e9619 */
[----:B------:R-:W-:-:S04]  /*e3d0*/  LOP3.LUT R25, R25, R106, RZ, 0x3c, !PT ;  /* 0x0000006a19197212 */ /* 0x000fc800078e3cff */
[----:B------:R-:W-:Y:S01]  /*e3e0*/  IADD3 R26, PT, PT, R102, 0xb0f8a, R25 ;  /* 0x000b0f8a661a7810 */ /* 0x000fe20007ffe019 */
[----:B------:R-:W-:-:S04]  /*e3f0*/  IMAD.SHL.U32 R30, R25, 0x10, RZ ;  /* 0x00000010191e7824 */ /* 0x000fc800078e00ff */
[----:B------:R-:W-:Y:S01]  /*e400*/  IMAD.WIDE.U32 R26, R26, 0x200000, RZ ;  /* 0x002000001a1a7825 */ /* 0x000fe200078e00ff */
[----:B------:R-:W-:-:S03]  /*e410*/  LOP3.LUT R30, R31, R32, R30, 0x96, !PT ;  /* 0x000000201f1e7212 */ /* 0x000fc600078e961e */
[----:B------:R-:W-:Y:S01]  /*e420*/  IMAD.MOV.U32 R32, RZ, RZ, 0x0 ;  /* 0x00000000ff207424 */ /* 0x000fe200078e00ff */
[----:B------:R-:W-:Y:S01]  /*e430*/  LOP3.LUT R28, R26, R29, RZ, 0x3c, !PT ;  /* 0x0000001d1a1c7212 */ /* 0x000fe200078e3cff */
[----:B------:R-:W-:Y:S01]  /*e440*/  IMAD.MOV.U32 R29, RZ, RZ, R27 ;  /* 0x000000ffff1d7224 */ /* 0x000fe200078e001b */
[----:B------:R-:W-:Y:S01]  /*e450*/  LOP3.LUT R98, R30, R25, RZ, 0x3c, !PT ;  /* 0x000000191e627212 */ /* 0x000fe200078e3cff */
[C---:B------:R-:W-:Y:S02]  /*e460*/  IMAD.SHL.U32 R31, R39.reuse, 0x2, RZ ;  /* 0x00000002271f7824 */ /* 0x040fe400078e00ff */
[----:B------:R0:W1:Y:S01]  /*e470*/  I2F.F64.U64 R26, R28 ;  /* 0x0000001c001a7312 */ /* 0x0000620000301800 */
[----:B------:R-:W-:Y:S02]  /*e480*/  SHF.L.U32 R30, R98, 0x4, RZ ;  /* 0x00000004621e7819 */ /* 0x000fe400000006ff */
[C---:B------:R-:W-:Y:S01]  /*e490*/  IADD3 R35, PT, PT, R102.reuse, 0x10974f, R98 ;  /* 0x0010974f66237810 */ /* 0x040fe20007ffe062 */
[----:B------:R-:W-:Y:S01]  /*e4a0*/  VIADD R102, R102, 0x161f14 ;  /* 0x00161f1466667836 */ /* 0x000fe20000000000 */
[----:B------:R-:W-:-:S04]  /*e4b0*/  LOP3.LUT R39, R39, R31, R30, 0x96, !PT ;  /* 0x0000001f27277212 */ /* 0x000fc800078e961e */
[----:B------:R-:W-:-:S05]  /*e4c0*/  LOP3.LUT R39, R39, R98, RZ, 0x3c, !PT ;  /* 0x0000006227277212 */ /* 0x000fca00078e3cff */
[----:B0-----:R-:W-:Y:S01]  /*e4d0*/  IMAD.IADD R28, R102, 0x1, R39 ;  /* 0x00000001661c7824 */ /* 0x001fe200078e0227 */
[----:B-1----:R-:W-:-:S03]  /*e4e0*/  DFMA R26, R26, R32, 5.5511151231257827021e-17 ;  /* 0x3c9000001a1a742b */ /* 0x002fc60000000020 */
[----:B------:R-:W-:-:S03]  /*e4f0*/  IMAD.WIDE.U32 R28, R28, 0x200000, RZ ;  /* 0x002000001c1c7825 */ /* 0x000fc600078e00ff */
[----:B------:R-:W-:-:S04]  /*e500*/  LOP3.LUT R28, R28, R35, RZ, 0x3c, !PT ;  /* 0x000000231c1c7212 */ /* 0x000fc800078e3cff */
[----:B------:R-:W-:Y:S01]  /*e510*/  ISETP.GT.AND P0, PT, R27, 0xfffff, PT ;  /* 0x000fffff1b00780c */ /* 0x000fe20003f04270 */
[--C-:B------:R-:W-:Y:S01]  /*e520*/  IMAD.MOV.U32 R30, RZ, RZ, R26.reuse ;  /* 0x000000ffff1e7224 */ /* 0x100fe200078e001a */
[----:B------:R-:W-:Y:S01]  /*e530*/  MOV R38, R27 ;  /* 0x0000001b00267202 */ /* 0x000fe20000000f00 */
[----:B------:R-:W-:Y:S01]  /*e540*/  IMAD.MOV.U32 R31, RZ, RZ, R27 ;  /* 0x000000ffff1f7224 */ /* 0x000fe200078e001b */
[----:B------:R-:W0:Y:S01]  /*e550*/  I2F.F64.U64 R28, R28 ;  /* 0x0000001c001c7312 */ /* 0x000e220000301800 */
[----:B------:R-:W-:-:S08]  /*e560*/  IMAD.MOV.U32 R34, RZ, RZ, R26 ;  /* 0x000000ffff227224 */ /* 0x000fd000078e001a */
[----:B------:R-:W-:Y:S01]  /*e570*/  @!P0 DMUL R30, R30, 1.80143985094819840000e+16 ;  /* 0x435000001e1e8828 */ /* 0x000fe20000000000 */
[----:B------:R-:W-:-:S09]  /*e580*/  @!P0 MOV R43, 0xfffffbcb ;  /* 0xfffffbcb002b8802 */ /* 0x000fd20000000f00 */
[----:B------:R-:W-:Y:S02]  /*e590*/  @!P0 IMAD.MOV.U32 R38, RZ, RZ, R31 ;  /* 0x000000ffff268224 */ /* 0x000fe400078e001f */
[----:B------:R-:W-:Y:S02]  /*e5a0*/  @!P0 IMAD.MOV.U32 R34, RZ, RZ, R30 ;  /* 0x000000ffff228224 */ /* 0x000fe400078e001e */
[----:B------:R-:W-:-:S05]  /*e5b0*/  VIADD R27, R38, 0xffffffff ;  /* 0xffffffff261b7836 */ /* 0x000fca0000000000 */
[----:B------:R-:W-:Y:S01]  /*e5c0*/  ISETP.GT.U32.AND P1, PT, R27, 0x7feffffe, PT ;  /* 0x7feffffe1b00780c */ /* 0x000fe20003f24070 */
[----:B0-----:R-:W-:-:S12]  /*e5d0*/  DFMA R26, R28, 2.2204460492503130808e-16, R32 ;  /* 0x3cb000001c1a782b */ /* 0x001fd80000000020 */
[----:B------:R-:W-:Y:S05]  /*e5e0*/  @P1 BRA `(.L_x_207) ;  /* 0x0000000400041947 */ /* 0x000fea0003800000 */
[----:B------:R-:W-:Y:S01]  /*e5f0*/  LOP3.LUT R28, R38, 0xfffff, RZ, 0xc0, !PT ;  /* 0x000fffff261c7812 */ /* 0x000fe200078ec0ff */
[----:B------:R-:W-:Y:S01]  /*e600*/  IMAD.MOV.U32 R40, RZ, RZ, -0x748574fc ;  /* 0x8b7a8b04ff287424 */ /* 0x000fe200078e00ff */
[----:B------:R-:W-:Y:S01]  /*e610*/  MOV R32, RZ ;  /* 0x000000ff00207202 */ /* 0x000fe20000000f00 */
        /* <DEDUP_REMOVED lines=62> */
.L_x_207:
[----:B------:R-:W-:Y:S01]  /*ea00*/  MOV R28, 0x0 ;  /* 0x00000000001c7802 */ /* 0x000fe20000000f00 */
[----:B------:R-:W-:Y:S01]  /*ea10*/  IMAD.MOV.U32 R29, RZ, RZ, 0x7ff00000 ;  /* 0x7ff00000ff1d7424 */ /* 0x000fe200078e00ff */
[----:B------:R-:W-:-:S05]  /*ea20*/  LOP3.LUT P0, RZ, R31, 0x7fffffff, RZ, 0xc0, !PT ;  /* 0x7fffffff1fff7812 */ /* 0x000fca000780c0ff */
[----:B------:R-:W-:-:S10]  /*ea30*/  DFMA R28, R30, R28, +INF ;  /* 0x7ff000001e1c742b */ /* 0x000fd4000000001c */
[----:B------:R-:W-:Y:S02]  /*ea40*/  FSEL R28, R28, RZ, P0 ;  /* 0x000000ff1c1c7208 */ /* 0x000fe40000000000 */
[----:B------:R-:W-:-:S07]  /*ea50*/  FSEL R29, R29, -QNAN , P0 ;  /* 0xfff000001d1d7808 */ /* 0x000fce0000000000 */
.L_x_208:
[----:B------:R-:W-:Y:S05]  /*ea60*/  BSYNC.RECONVERGENT B1 ;  /* 0x0000000000017941 */ /* 0x000fea0003800200 */
.L_x_206:
        /* <DEDUP_REMOVED lines=8> */
[----:B------:R-:W-:Y:S01]  /*eaf0*/  IMAD.MOV.U32 R41, RZ, RZ, 0x3e21eea7 ;  /* 0x3e21eea7ff297424 */ /* 0x000fe200078e00ff */
        /* <DEDUP_REMOVED lines=21> */
[----:B------:R-:W-:-:S04]  /*ec50*/  VIADD R30, R29, 0xfcb00000 ;  /* 0xfcb000001d1e7836 */ /* 0x000fc80000000000 */
        /* <DEDUP_REMOVED lines=35> */
[----:B------:R-:W-:Y:S01]  /*ee90*/  DFMA R42, R34, R42, R34 ;  /* 0x0000002a222a722b */ /* 0x000fe20000000022 */
[----:B------:R-:W-:Y:S01]  /*eea0*/  LOP3.LUT R34, R32, 0x1, RZ, 0xc0, !PT ;  /* 0x0000000120227812 */ /* 0x000fe200078ec0ff */
[----:B------:R-:W-:Y:S01]  /*eeb0*/  DFMA R36, R36, R40, 1 ;  /* 0x3ff000002424742b */ /* 0x000fe20000000028 */
[----:B------:R-:W-:Y:S02]  /*eec0*/  VIADD R35, R45, 0xfff00000 ;  /* 0xfff000002d237836 */ /* 0x000fe40000000000 */
[----:B------:R-:W-:Y:S01]  /*eed0*/  ISETP.NE.U32.AND P0, PT, R34, 0x1, PT ;  /* 0x000000012200780c */ /* 0x000fe20003f05070 */
[----:B------:R-:W-:Y:S01]  /*eee0*/  DFMA R50, R46, -R46, R28 ;  /* 0x8000002e2e32722b */ /* 0x000fe2000000001c */
[----:B------:R-:W-:Y:S02]  /*eef0*/  IMAD.MOV.U32 R34, RZ, RZ, R44 ;  /* 0x000000ffff227224 */ /* 0x000fe400078e002c */
[----:B------:R-:W-:-:S02]  /*ef00*/  ISETP.NE.U32.AND.EX P0, PT, RZ, RZ, PT, P0 ;  /* 0x000000ffff00720c */ /* 0x000fc40003f05100 */
[----:B------:R-:W-:Y:S02]  /*ef10*/  LOP3.LUT R33, R43, 0x80000000, RZ, 0x3c, !PT ;  /* 0x800000002b217812 */ /* 0x000fe400078e3cff */
[----:B------:R-:W-:Y:S02]  /*ef20*/  FSEL R40, R36, R42, !P0 ;  /* 0x0000002a24287208 */ /* 0x000fe40004000000 */
[----:B------:R-:W-:Y:S02]  /*ef30*/  FSEL R41, R37, R43, !P0 ;  /* 0x0000002b25297208 */ /* 0x000fe40004000000 */
[----:B------:R-:W-:Y:S02]  /*ef40*/  FSEL R42, R42, R36, !P0 ;  /* 0x000000242a2a7208 */ /* 0x000fe40004000000 */
[----:B------:R-:W-:Y:S01]  /*ef50*/  FSEL R43, R33, R37, !P0 ;  /* 0x00000025212b7208 */ /* 0x000fe20004000000 */
[----:B------:R-:W-:Y:S01]  /*ef60*/  DFMA R32, R50, R34, R46 ;  /* 0x000000223220722b */ /* 0x000fe2000000002e */
[----:B------:R-:W-:-:S02]  /*ef70*/  ISETP.GE.U32.AND P0, PT, R30, 0x7ca00000, PT ;  /* 0x7ca000001e00780c */ /* 0x000fc40003f06070 */
[----:B------:R-:W-:Y:S02]  /*ef80*/  @P1 LOP3.LUT R37, R41, 0x80000000, RZ, 0x3c, !PT ;  /* 0x8000000029251812 */ /* 0x000fe400078e3cff */
        /* <DEDUP_REMOVED lines=10> */
[----:B------:R-:W-:Y:S02]  /*f030*/  IMAD.MOV.U32 R36, RZ, RZ, R46 ;  /* 0x000000ffff247224 */ /* 0x000fe400078e002e */
[----:B------:R-:W-:-:S07]  /*f040*/  IMAD.MOV.U32 R37, RZ, RZ, R47 ;  /* 0x000000ffff257224 */ /* 0x000fce00078e002f */
[----:B------:R-:W-:Y:S05]  /*f050*/  CALL.REL.NOINC `($__internal_2_$__cuda_sm20_dsqrt_rn_f64_mediumpath_v1) ;  /* 0x000000d800647944 */ /* 0x000fea0003c00000 */
.L_x_210:
[----:B------:R-:W-:Y:S05]  /*f060*/  BSYNC.RECONVERGENT B5 ;  /* 0x0000000000057941 */ /* 0x000fea0003800200 */
.L_x_209:
        /* <DEDUP_REMOVED lines=12> */
.L_x_205:
[----:B------:R-:W-:Y:S05]  /*f130*/  BSYNC.RECONVERGENT B4 ;  /* 0x0000000000047941 */ /* 0x000fea0003800200 */
.L_x_204:
[----:B------:R-:W-:-:S10]  /*f140*/  DFMA R26, R18, R28, R2 ;  /* 0x0000001c121a722b */ /* 0x000fd40000000002 */
[----:B------:R-:W0:Y:S08]  /*f150*/  F2F.F32.F64 R26, R26 ;  /* 0x0000001a001a7310 */ /* 0x000e300000301000 */
[----:B0-----:R-:W0:Y:S02]  /*f160*/  F2I.S64 R28, R26 ;  /* 0x0000001a001c7311 */ /* 0x001e240000201900 */
[----:B0-----:R-:W-:-:S05]  /*f170*/  IMAD.MOV.U32 R25, RZ, RZ, R28 ;  /* 0x000000ffff197224 */ /* 0x001fca00078e001c */
[----:B------:R-:W-:-:S04]  /*f180*/  ISETP.GE.AND P0, PT, R16, R25, PT ;  /* 0x000000191000720c */ /* 0x000fc80003f06270 */
[----:B------:R-:W-:-:S13]  /*f190*/  ISETP.LT.OR P0, PT, R25, RZ, !P0 ;  /* 0x000000ff1900720c */ /* 0x000fda0004701670 */
[----:B------:R-:W-:Y:S05]  /*f1a0*/  @P0 BRA `(.L_x_211) ;  /* 0xfffffff000200947 */ /* 0x000fea000383ffff */
[----:B------:R-:W-:Y:S05]  /*f1b0*/  BSYNC.RECONVERGENT B3 ;  /* 0x0000000000037941 */ /* 0x000fea0003800200 */
.L_x_203:
[----:B------:R-:W-:Y:S05]  /*f1c0*/  BRA `(.L_x_200) ;  /* 0x0000000400487947 */ /* 0x000fea0003800000 */
.L_x_199:
        /* <DEDUP_REMOVED lines=41> */
.L_x_215:
[----:B------:R-:W-:Y:S01]  /*f460*/  DSETP.GTU.AND P0, PT, R26, 1, PT ;  /* 0x3ff000001a00742a */ /* 0x000fe20003f0c000 */
[----:B------:R-:W-:Y:S01]  /*f470*/  BSSY.RECONVERGENT B3, `(.L_x_212) ;  /* 0x0000023000037945 */ /* 0x000fe20003800200 */
[----:B------:R-:W-:-:S12]  /*f480*/  IMAD.MOV.U32 R25, RZ, RZ, RZ ;  /* 0x000000ffff197224 */ /* 0x000fd800078e00ff */
[----:B------:R-:W-:Y:S05]  /*f490*/  @P0 BRA `(.L_x_213) ;  /* 0x0000000000800947 */ /* 0x000fea0003800000 */
[----:B------:R-:W-:Y:S02]  /*f4a0*/  IMAD.MOV.U32 R2, RZ, RZ, 0x0 ;  /* 0x00000000ff027424 */ /* 0x000fe400078e00ff */
[----:B------:R-:W-:-:S07]  /*f4b0*/  IMAD.MOV.U32 R3, RZ, RZ, 0x3ff00000 ;  /* 0x3ff00000ff037424 */ /* 0x000fce00078e00ff */
.L_x_214:
[----:B------:R-:W-:Y:S01]  /*f4c0*/  SHF.R.U32.HI R18, RZ, 0x2, R103 ;  /* 0x00000002ff127819 */ /* 0x000fe20000011667 */
[----:B------:R-:W-:Y:S01]  /*f4d0*/  VIADD R25, R25, 0x1 ;  /* 0x0000000119197836 */ /* 0x000fe20000000000 */
[----:B------:R-:W-:Y:S02]  /*f4e0*/  SHF.L.U32 R19, R99, 0x4, RZ ;  /* 0x0000000463137819 */ /* 0x000fe400000006ff */
        /* <DEDUP_REMOVED lines=9> */
[----:B------:R-:W-:Y:S01]  /*f580*/  LOP3.LUT R31, R28, R99, RZ, 0x3c, !PT ;  /* 0x000000631c1f7212 */ /* 0x000fe200078e3cff */
[----:B------:R-:W-:-:S04]  /*f590*/  IMAD.MOV.U32 R28, RZ, RZ, 0x0 ;  /* 0x00000000ff1c7424 */ /* 0x000fc800078e00ff */
        /* <DEDUP_REMOVED lines=16> */
.L_x_213:
[----:B------:R-:W-:Y:S05]  /*f6a0*/  BSYNC.RECONVERGENT B3 ;  /* 0x0000000000037941 */ /* 0x000fea0003800200 */
.L_x_212:
[----:B------:R-:W-:-:S05]  /*f6b0*/  VIADD R25, R25, 0xffffffff ;  /* 0xffffffff19197836 */ /* 0x000fca0000000000 */
[----:B------:R-:W-:-:S13]  /*f6c0*/  ISETP.GT.AND P0, PT, R25, R16, PT ;  /* 0x000000101900720c */ /* 0x000fda0003f04270 */
[----:B------:R-:W-:Y:S05]  /*f6d0*/  @P0 BRA `(.L_x_215) ;  /* 0xfffffffc00600947 */ /* 0x000fea000383ffff */
[----:B------:R-:W-:Y:S05]  /*f6e0*/  BSYNC.RECONVERGENT B1 ;  /* 0x0000000000017941 */ /* 0x000fea0003800200 */
.L_x_200:
[----:B------:R-:W-:Y:S05]  /*f6f0*/  BSYNC.RECONVERGENT B2 ;  /* 0x0000000000027941 */ /* 0x000fea0003800200 */
.L_x_198:
        /* <DEDUP_REMOVED lines=33> */
.L_x_220:
[----:B------:R-:W-:Y:S05]  /*f910*/  BSYNC.RECONVERGENT B3 ;  /* 0x0000000000037941 */ /* 0x000fea0003800200 */
.L_x_219:
[----:B------:R-:W-:Y:S01]  /*f920*/  BSSY.RECONVERGENT B3, `(.L_x_221) ;  /* 0x00000f7000037945 */ /* 0x000fe20003800200 */
.L_x_229:
        /* <DEDUP_REMOVED lines=11> */
[----:B------:R-:W-:Y:S01]  /*f9e0*/  BSSY.RECONVERGENT B1, `(.L_x_224) ;  /* 0x0000078000017945 */ /* 0x000fe20003800200 */
[----:B------:R-:W-:Y:S01]  /*f9f0*/  LOP3.LUT R11, R11, R106, RZ, 0x3c, !PT ;  /* 0x0000006a0b0b7212 */ /* 0x000fe200078e3cff */
[----:B------:R-:W-:Y:S01]  /*fa00*/  IMAD.MOV.U32 R37, RZ, RZ, -0x3ff ;  /* 0xfffffc01ff257424 */ /* 0x000fe200078e00ff */
[C---:B------:R-:W-:Y:S02]  /*fa10*/  SHF.L.U32 R10, R6.reuse, 0x1, RZ ;  /* 0x00000001060a7819 */ /* 0x040fe400000006ff */
[----:B------:R-:W-:Y:S01]  /*fa20*/  SHF.R.U32.HI R18, RZ, 0x2, R107 ;  /* 0x00000002ff127819 */ /* 0x000fe2000001166b */
[----:B------:R-:W-:Y:S01]  /*fa30*/  IMAD.SHL.U32 R39, R11, 0x2, RZ ;  /* 0x000000020b277824 */ /* 0x000fe200078e00ff */
[----:B------:R-:W-:-:S02]  /*fa40*/  LOP3.LUT R10, R6, R10, R7, 0x96, !PT ;  /* 0x0000000a060a7212 */ /* 0x000fc400078e9607 */
[----:B------:R-:W-:Y:S02]  /*fa50*/  SHF.R.U32.HI R29, RZ, 0x2, R98 ;  /* 0x00000002ff1d7819 */ /* 0x000fe40000011662 */
[----:B------:R-:W-:Y:S02]  /*fa60*/  LOP3.LUT R106, R10, R99, RZ, 0x3c, !PT ;  /* 0x000000630a6a7212 */ /* 0x000fe400078e3cff */
[----:B------:R-:W-:Y:S02]  /*fa70*/  LOP3.LUT R19, R18, R107, RZ, 0x3c, !PT ;  /* 0x0000006b12137212 */ /* 0x000fe400078e3cff */
[----:B------:R-:W-:Y:S01]  /*fa80*/  LOP3.LUT R41, R29, R98, RZ, 0x3c, !PT ;  /* 0x000000621d297212 */ /* 0x000fe200078e3cff */
[----:B------:R-:W-:Y:S02]  /*fa90*/  IMAD.SHL.U32 R6, R106, 0x10, RZ ;  /* 0x000000106a067824 */ /* 0x000fe400078e00ff */
[----:B------:R-:W-:Y:S02]  /*faa0*/  IMAD.MOV.U32 R29, RZ, RZ, 0x3ca00000 ;  /* 0x3ca00000ff1d7424 */ /* 0x000fe400078e00ff */
[----:B------:R-:W-:Y:S01]  /*fab0*/  IMAD.SHL.U32 R26, R19, 0x2, RZ ;  /* 0x00000002131a7824 */ /* 0x000fe200078e00ff */
[----:B------:R-:W-:-:S02]  /*fac0*/  LOP3.LUT R39, R11, R39, R6, 0x96, !PT ;  /* 0x000000270b277212 */ /* 0x000fc400078e9606 */
[----:B------:R-:W-:Y:S02]  /*fad0*/  IADD3 R11, PT, PT, R102, 0x587c5, R106 ;  /* 0x000587c5660b7810 */ /* 0x000fe40007ffe06a */
[----:B------:R-:W-:-:S04]  /*fae0*/  LOP3.LUT R39, R39, R106, RZ, 0x3c, !PT ;  /* 0x0000006a27277212 */ /* 0x000fc800078e3cff */
[----:B------:R-:W-:Y:S02]  /*faf0*/  IADD3 R6, PT, PT, R102, 0xb0f8a, R39 ;  /* 0x000b0f8a66067810 */ /* 0x000fe40007ffe027 */
[----:B------:R-:W-:-:S03]  /*fb00*/  SHF.L.U32 R18, R39, 0x4, RZ ;  /* 0x0000000427127819 */ /* 0x000fc600000006ff */
[----:B------:R-:W-:Y:S01]  /*fb10*/  IMAD.WIDE.U32 R6, R6, 0x200000, RZ ;  /* 0x0020000006067825 */ /* 0x000fe200078e00ff */
[----:B------:R-:W-:-:S03]  /*fb20*/  LOP3.LUT R18, R19, R26, R18, 0x96, !PT ;  /* 0x0000001a13127212 */ /* 0x000fc600078e9612 */
        /* <DEDUP_REMOVED lines=93> */
.L_x_225:
[----:B------:R-:W-:Y:S01]  /*10100*/  IMAD.MOV.U32 R10, RZ, RZ, 0x0 ;  /* 0x00000000ff0a7424 */ /* 0x000fe200078e00ff */
[----:B------:R-:W-:Y:S02]  /*10110*/  MOV R11, 0x7ff00000 ;  /* 0x7ff00000000b7802 */ /* 0x000fe40000000f00 */
[----:B------:R-:W-:-:S04]  /*10120*/  LOP3.LUT P0, RZ, R19, 0x7fffffff, RZ, 0xc0, !PT ;  /* 0x7fffffff13ff7812 */ /* 0x000fc8000780c0ff */
[----:B------:R-:W-:-:S10]  /*10130*/  DFMA R10, R18, R10, +INF ;  /* 0x7ff00000120a742b */ /* 0x000fd4000000000a */
[----:B------:R-:W-:Y:S02]  /*10140*/  FSEL R28, R10, RZ, P0 ;  /* 0x000000ff0a1c7208 */ /* 0x000fe40000000000 */
[----:B------:R-:W-:-:S07]  /*10150*/  FSEL R29, R11, -QNAN , P0 ;  /* 0xfff000000b1d7808 */ /* 0x000fce0000000000 */
.L_x_226:
[----:B------:R-:W-:Y:S05]  /*10160*/  BSYNC.RECONVERGENT B1 ;  /* 0x0000000000017941 */ /* 0x000fea0003800200 */
.L_x_224:
        /* <DEDUP_REMOVED lines=67> */
[----:B------:R-:W-:-:S06]  /*105a0*/  DFMA R34, R32, R34, -0.5 ;  /* 0xbfe000002022742b */ /* 0x000fcc0000000022 */
[----:B------:R-:W-:Y:S01]  /*105b0*/  DFMA R18, R18, R36, R18 ;  /* 0x000000241212722b */ /* 0x000fe20000000012 */
[----:B------:R-:W-:Y:S01]  /*105c0*/  VIADD R43, R45, 0xfff00000 ;  /* 0xfff000002d2b7836 */ /* 0x000fe20000000000 */
[----:B------:R-:W-:Y:S01]  /*105d0*/  DFMA R34, R32, R34, 1 ;  /* 0x3ff000002022742b */ /* 0x000fe20000000022 */
[----:B------:R-:W-:Y:S01]  /*105e0*/  IMAD.MOV.U32 R42, RZ, RZ, R44 ;  /* 0x000000ffff2a7224 */ /* 0x000fe200078e002c */
[----:B------:R-:W-:-:S06]  /*105f0*/  DMUL R36, R28, R44 ;  /* 0x0000002c1c247228 */ /* 0x000fcc0000000000 */
[----:B------:R-:W-:Y:S02]  /*10600*/  LOP3.LUT R33, R19, 0x80000000, RZ, 0x3c, !PT ;  /* 0x8000000013217812 */ /* 0x000fe400078e3cff */
[----:B------:R-:W-:Y:S01]  /*10610*/  FSEL R10, R34, R18, !P0 ;  /* 0x00000012220a7208 */ /* 0x000fe20004000000 */
[----:B------:R-:W-:Y:S01]  /*10620*/  DFMA R46, R36, -R36, R28 ;  /* 0x80000024242e722b */ /* 0x000fe2000000001c */
[----:B------:R-:W-:Y:S02]  /*10630*/  FSEL R11, R35, R19, !P0 ;  /* 0x00000013230b7208 */ /* 0x000fe40004000000 */
[----:B------:R-:W-:Y:S02]  /*10640*/  FSEL R18, R18, R34, !P0 ;  /* 0x0000002212127208 */ /* 0x000fe40004000000 */
[----:B------:R-:W-:Y:S02]  /*10650*/  FSEL R19, R33, R35, !P0 ;  /* 0x0000002321137208 */ /* 0x000fe40004000000 */
[----:B------:R-:W-:Y:S01]  /*10660*/  ISETP.GE.U32.AND P0, PT, R30, 0x7ca00000, PT ;  /* 0x7ca000001e00780c */ /* 0x000fe20003f06070 */
[----:B------:R-:W-:Y:S01]  /*10670*/  DFMA R32, R46, R42, R36 ;  /* 0x0000002a2e20722b */ /* 0x000fe20000000024 */
[----:B------:R-:W-:-:S02]  /*10680*/  @P1 LOP3.LUT R35, R11, 0x80000000, RZ, 0x3c, !PT ;  /* 0x800000000b231812 */ /* 0x000fc400078e3cff */
        /* <DEDUP_REMOVED lines=12> */
.L_x_228:
[----:B------:R-:W-:Y:S05]  /*10750*/  BSYNC.RECONVERGENT B5 ;  /* 0x0000000000057941 */ /* 0x000fea0003800200 */
.L_x_227:
        /* <DEDUP_REMOVED lines=12> */
.L_x_223:
[----:B------:R-:W-:Y:S05]  /*10820*/  BSYNC.RECONVERGENT B4 ;  /* 0x0000000000047941 */ /* 0x000fea0003800200 */
.L_x_222:
[----:B------:R-:W-:-:S10]  /*10830*/  DFMA R6, R2, R10, R8 ;  /* 0x0000000a0206722b */ /* 0x000fd40000000008 */
[----:B------:R-:W0:Y:S08]  /*10840*/  F2F.F32.F64 R6, R6 ;  /* 0x0000000600067310 */ /* 0x000e300000301000 */
[----:B0-----:R-:W0:Y:S02]  /*10850*/  F2I.S64 R10, R6 ;  /* 0x00000006000a7311 */ /* 0x001e240000201900 */
[----:B0-----:R-:W-:-:S04]  /*10860*/  ISETP.GE.AND P0, PT, R27, R10, PT ;  /* 0x0000000a1b00720c */ /* 0x001fc80003f06270 */
[----:B------:R-:W-:-:S13]  /*10870*/  ISETP.LT.OR P0, PT, R10, RZ, !P0 ;  /* 0x000000ff0a00720c */ /* 0x000fda0004701670 */
[----:B------:R-:W-:Y:S05]  /*10880*/  @P0 BRA `(.L_x_229) ;  /* 0xfffffff000280947 */ /* 0x000fea000383ffff */
[----:B------:R-:W-:Y:S05]  /*10890*/  BSYNC.RECONVERGENT B3 ;  /* 0x0000000000037941 */ /* 0x000fea0003800200 */
.L_x_221:
[----:B------:R-:W-:Y:S01]  /*108a0*/  MOV R26, R10 ;  /* 0x0000000a001a7202 */ /* 0x000fe20000000f00 */
[----:B------:R-:W-:Y:S06]  /*108b0*/  BRA `(.L_x_218) ;  /* 0x0000000400a87947 */ /* 0x000fec0003800000 */
.L_x_217:
        /* <DEDUP_REMOVED lines=58> */
[----:B------:R-:W-:-:S06]  /*10c60*/  IMAD.MOV.U32 R10, RZ, RZ, R6 ;  /* 0x000000ffff0a7224 */ /* 0x000fcc00078e0006 */
[----:B------:R-:W-:Y:S01]  /*10c70*/  DMUL R10, R10, R18 ;  /* 0x000000120a0a7228 */ /* 0x000fe20000000000 */
[----:B------:R-:W-:-:S09]  /*10c80*/  LEA R19, R2, R7, 0x14 ;  /* 0x0000000702137211 */ /* 0x000fd200078ea0ff */
[----:B------:R-:W-:Y:S02]  /*10c90*/  FSEL R7, R3, R10, P1 ;  /* 0x0000000a03077208 */ /* 0x000fe40000800000 */
[----:B------:R-:W-:Y:S02]  /*10ca0*/  @P2 FSEL R19, R9, R11, P1 ;  /* 0x0000000b09132208 */ /* 0x000fe40000800000 */
[----:B------:R-:W-:-:S03]  /*10cb0*/  FSEL R6, R6, R7, !P2 ;  /* 0x0000000706067208 */ /* 0x000fc60005000000 */
[----:B------:R-:W-:-:S07]  /*10cc0*/  IMAD.MOV.U32 R7, RZ, RZ, R19 ;  /* 0x000000ffff077224 */ /* 0x000fce00078e0013 */
.L_x_233:
[----:B------:R-:W-:Y:S01]  /*10cd0*/  DSETP.GTU.AND P0, PT, R6, 1, PT ;  /* 0x3ff000000600742a */ /* 0x000fe20003f0c000 */
[----:B------:R-:W-:Y:S01]  /*10ce0*/  BSSY.RECONVERGENT B3, `(.L_x_230) ;  /* 0x0000023000037945 */ /* 0x000fe20003800200 */
[----:B------:R-:W-:-:S12]  /*10cf0*/  IMAD.MOV.U32 R18, RZ, RZ, RZ ;  /* 0x000000ffff127224 */ /* 0x000fd800078e00ff */
[----:B------:R-:W-:Y:S05]  /*10d00*/  @P0 BRA `(.L_x_231) ;  /* 0x0000000000800947 */ /* 0x000fea0003800000 */
[----:B------:R-:W-:Y:S02]  /*10d10*/  IMAD.MOV.U32 R2, RZ, RZ, 0x0 ;  /* 0x00000000ff027424 */ /* 0x000fe400078e00ff */
[----:B------:R-:W-:-:S07]  /*10d20*/  IMAD.MOV.U32 R3, RZ, RZ, 0x3ff00000 ;  /* 0x3ff00000ff037424 */ /* 0x000fce00078e00ff */
.L_x_232:
        /* <DEDUP_REMOVED lines=30> */
.L_x_231:
[----:B------:R-:W-:Y:S05]  /*10f10*/  BSYNC.RECONVERGENT B3 ;  /* 0x0000000000037941 */ /* 0x000fea0003800200 */
.L_x_230:
[----:B------:R-:W-:-:S05]  /*10f20*/  VIADD R26, R18, 0xffffffff ;  /* 0xffffffff121a7836 */ /* 0x000fca0000000000 */
[----:B------:R-:W-:-:S13]  /*10f30*/  ISETP.GT.AND P0, PT, R26, R27, PT ;  /* 0x0000001b1a00720c */ /* 0x000fda0003f04270 */
[----:B------:R-:W-:Y:S05]  /*10f40*/  @P0 BRA `(.L_x_233) ;  /* 0xfffffffc00600947 */ /* 0x000fea000383ffff */
[----:B------:R-:W-:Y:S05]  /*10f50*/  BSYNC.RECONVERGENT B1 ;  /* 0x0000000000017941 */ /* 0x000fea0003800200 */
.L_x_218:
[----:B------:R-:W-:Y:S05]  /*10f60*/  BSYNC.RECONVERGENT B2 ;  /* 0x0000000000027941 */ /* 0x000fea0003800200 */
.L_x_216:
        /* <DEDUP_REMOVED lines=18> */
[----:B------:R-:W-:Y:S01]  /*11090*/  DFMA R32, R10, R2, R32 ;  /* 0x000000020a20722b */ /* 0x000fe20000000020 */
[----:B------:R-:W0:Y:S09]  /*110a0*/  I2F.F64 R10, R27 ;  /* 0x0000001b000a7312 */ /* 0x000e320000201c00 */
[----:B------:R-:W-:-:S05]  /*110b0*/  FFMA R2, RZ, 2.0306248664855957031, R33 ;  /* 0x4001f5c2ff027823 */ /* 0x000fca0000000021 */
[----:B------:R-:W-:Y:S01]  /*110c0*/  FSETP.GT.AND P0, PT, |R2|, 1.469367938527859385e-39, PT ;  /* 0x001000000200780b */ /* 0x000fe20003f04200 */
[----:B0-----:R-:W-:-:S12]  /*110d0*/  DMUL R2, R4, R10 ;  /* 0x0000000a04027228 */ /* 0x001fd80000000000 */
[----:B------:R-:W-:Y:S05]  /*110e0*/  @P0 BRA P1, `(.L_x_235) ;  /* 0x0000000000180947 */ /* 0x000fea0000800000 */
[----:B------:R-:W-:Y:S01]  /*110f0*/  IMAD.MOV.U32 R36, RZ, RZ, R8 ;  /* 0x000000ffff247224 */ /* 0x000fe200078e0008 */
[----:B------:R-:W-:Y:S01]  /*11100*/  MOV R35, R9 ;  /* 0x0000000900237202 */ /* 0x000fe20000000f00 */
[----:B------:R-:W-:Y:S01]  /*11110*/  IMAD.MOV.U32 R33, RZ, RZ, -0x70a3d70a ;  /* 0x8f5c28f6ff217424 */ /* 0x000fe200078e00ff */
[----:B------:R-:W-:Y:S01]  /*11120*/  MOV R34, 0x11150 ;  /* 0x0001115000227802 */ /* 0x000fe20000000f00 */
[----:B------:R-:W-:-:S07]  /*11130*/  IMAD.MOV.U32 R32, RZ, RZ, 0x4001f5c2 ;  /* 0x4001f5c2ff207424 */ /* 0x000fce00078e00ff */
[----:B------:R-:W-:Y:S05]  /*11140*/  CALL.REL.NOINC `($__internal_1_$__cuda_sm20_div_rn_f64_full) ;  /* 0x000000b000947944 */ /* 0x000fea0003c00000 */
.L_x_235:
[----:B------:R-:W-:Y:S05]  /*11150*/  BSYNC.RECONVERGENT B2 ;  /* 0x0000000000027941 */ /* 0x000fea0003800200 */
.L_x_234:
        /* <DEDUP_REMOVED lines=73> */
.L_x_237:
[----:B------:R-:W-:Y:S05]  /*115f0*/  BSYNC.RECONVERGENT B1 ;  /* 0x0000000000017941 */ /* 0x000fea0003800200 */
.L_x_236:
        /* <DEDUP_REMOVED lines=10> */
.L_x_239:
[----:B------:R-:W-:Y:S05]  /*116a0*/  BSYNC.RECONVERGENT B2 ;  /* 0x0000000000027941 */ /* 0x000fea0003800200 */
.L_x_238:
        /* <DEDUP_REMOVED lines=59> */
.L_x_241:
[----:B------:R-:W-:Y:S05]  /*11a60*/  BSYNC.RECONVERGENT B1 ;  /* 0x0000000000017941 */ /* 0x000fea0003800200 */
.L_x_240:
        /* <DEDUP_REMOVED lines=40> */
.L_x_246:
[----:B------:R-:W-:Y:S05]  /*11cf0*/  BSYNC.RECONVERGENT B3 ;  /* 0x0000000000037941 */ /* 0x000fea0003800200 */
.L_x_245:
[----:B------:R-:W-:Y:S01]  /*11d00*/  BSSY.RECONVERGENT B3, `(.L_x_247) ;  /* 0x00000f8000037945 */ /* 0x000fe20003800200 */
.L_x_255:
        /* <DEDUP_REMOVED lines=9> */
[----:B------:R-:W-:Y:S01]  /*11da0*/  BSSY.RECONVERGENT B1, `(.L_x_250) ;  /* 0x000007a000017945 */ /* 0x000fe20003800200 */
[----:B------:R-:W-:Y:S01]  /*11db0*/  LOP3.LUT R8, R8, R103, RZ, 0x3c, !PT ;  /* 0x0000006708087212 */ /* 0x000fe200078e3cff */
[----:B------:R-:W-:Y:S01]  /*11dc0*/  IMAD.MOV.U32 R41, RZ, RZ, -0x3ff ;  /* 0xfffffc01ff297424 */ /* 0x000fe200078e00ff */
[----:B------:R-:W-:Y:S02]  /*11dd0*/  LOP3.LUT R19, R19, R106, RZ, 0x3c, !PT ;  /* 0x0000006a13137212 */ /* 0x000fe400078e3cff */
[C---:B------:R-:W-:Y:S02]  /*11de0*/  SHF.L.U32 R18, R8.reuse, 0x1, RZ ;  /* 0x0000000108127819 */ /* 0x040fe400000006ff */
[----:B------:R-:W-:Y:S01]  /*11df0*/  SHF.R.U32.HI R28, RZ, 0x2, R107 ;  /* 0x00000002ff1c7819 */ /* 0x000fe2000001166b */
[----:B------:R-:W-:Y:S01]  /*11e00*/  IMAD.SHL.U32 R39, R19, 0x2, RZ ;  /* 0x0000000213277824 */ /* 0x000fe200078e00ff */
[----:B------:R-:W-:-:S02]  /*11e10*/  LOP3.LUT R18, R8, R18, R9, 0x96, !PT ;  /* 0x0000001208127212 */ /* 0x000fc400078e9609 */
[----:B------:R-:W-:Y:S02]  /*11e20*/  LOP3.LUT R29, R28, R107, RZ, 0x3c, !PT ;  /* 0x0000006b1c1d7212 */ /* 0x000fe400078e3cff */
[----:B------:R-:W-:Y:S02]  /*11e30*/  LOP3.LUT R106, R18, R99, RZ, 0x3c, !PT ;  /* 0x00000063126a7212 */ /* 0x000fe400078e3cff */
[----:B------:R-:W-:Y:S01]  /*11e40*/  SHF.R.U32.HI R31, RZ, 0x2, R98 ;  /* 0x00000002ff1f7819 */ /* 0x000fe20000011662 */
[----:B------:R-:W-:Y:S02]  /*11e50*/  IMAD.SHL.U32 R30, R29, 0x2, RZ ;  /* 0x000000021d1e7824 */ /* 0x000fe400078e00ff */
[----:B------:R-:W-:Y:S01]  /*11e60*/  IMAD.SHL.U32 R8, R106, 0x10, RZ ;  /* 0x000000106a087824 */ /* 0x000fe200078e00ff */
[----:B------:R-:W-:Y:S01]  /*11e70*/  LOP3.LUT R43, R31, R98, RZ, 0x3c, !PT ;  /* 0x000000621f2b7212 */ /* 0x000fe200078e3cff */
[----:B------:R-:W-:-:S03]  /*11e80*/  IMAD.MOV.U32 R31, RZ, RZ, 0x3ca00000 ;  /* 0x3ca00000ff1f7424 */ /* 0x000fc600078e00ff */
[----:B------:R-:W-:Y:S02]  /*11e90*/  LOP3.LUT R39, R19, R39, R8, 0x96, !PT ;  /* 0x0000002713277212 */ /* 0x000fe400078e9608 */
[----:B------:R-:W-:Y:S02]  /*11ea0*/  IADD3 R19, PT, PT, R102, 0x587c5, R106 ;  /* 0x000587c566137810 */ /* 0x000fe40007ffe06a */
[----:B------:R-:W-:-:S04]  /*11eb0*/  LOP3.LUT R39, R39, R106, RZ, 0x3c, !PT ;  /* 0x0000006a27277212 */ /* 0x000fc800078e3cff */
[----:B------:R-:W-:Y:S02]  /*11ec0*/  IADD3 R8, PT, PT, R102, 0xb0f8a, R39 ;  /* 0x000b0f8a66087810 */ /* 0x000fe40007ffe027 */
[----:B------:R-:W-:-:S03]  /*11ed0*/  SHF.L.U32 R28, R39, 0x4, RZ ;  /* 0x00000004271c7819 */ /* 0x000fc600000006ff */
[----:B------:R-:W-:Y:S01]  /*11ee0*/  IMAD.WIDE.U32 R8, R8, 0x200000, RZ ;  /* 0x0020000008087825 */ /* 0x000fe200078e00ff */
[----:B------:R-:W-:-:S03]  /*11ef0*/  LOP3.LUT R28, R29, R30, R28, 0x96, !PT ;  /* 0x0000001e1d1c7212 */ /* 0x000fc600078e961c */
[----:B------:R-:W-:Y:S01]  /*11f00*/  IMAD.MOV.U32 R30, RZ, RZ, 0x0 ;  /* 0x00000000ff1e7424 */ /* 0x000fe200078e00ff */
[----:B------:R-:W-:Y:S01]  /*11f10*/  LOP3.LUT R18, R8, R19, RZ, 0x3c, !PT ;  /* 0x0000001308127212 */ /* 0x000fe200078e3cff */
[----:B------:R-:W-:Y:S01]  /*11f20*/  IMAD.MOV.U32 R19, RZ, RZ, R9 ;  /* 0x000000ffff137224 */ /* 0x000fe200078e0009 */
[----:B------:R-:W-:Y:S01]  /*11f30*/  LOP3.LUT R98, R28, R39, RZ, 0x3c, !PT ;  /* 0x000000271c627212 */ /* 0x000fe200078e3cff */
[----:B------:R-:W-:Y:S02]  /*11f40*/  IMAD.SHL.U32 R29, R43, 0x2, RZ ;  /* 0x000000022b1d7824 */ /* 0x000fe400078e00ff */
        /* <DEDUP_REMOVED lines=89> */
.L_x_251:
[----:B------:R-:W-:Y:S01]  /*124e0*/  IMAD.MOV.U32 R18, RZ, RZ, 0x0 ;  /* 0x00000000ff127424 */ /* 0x000fe200078e00ff */
[----:B------:R-:W-:Y:S02]  /*124f0*/  MOV R19, 0x7ff00000 ;  /* 0x7ff0000000137802 */ /* 0x000fe40000000f00 */
[----:B------:R-:W-:-:S04]  /*12500*/  LOP3.LUT P0, RZ, R29, 0x7fffffff, RZ, 0xc0, !PT ;  /* 0x7fffffff1dff7812 */ /* 0x000fc8000780c0ff */
[----:B------:R-:W-:-:S10]  /*12510*/  DFMA R18, R28, R18, +INF ;  /* 0x7ff000001c12742b */ /* 0x000fd40000000012 */
[----:B------:R-:W-:Y:S02]  /*12520*/  FSEL R28, R18, RZ, P0 ;  /* 0x000000ff121c7208 */ /* 0x000fe40000000000 */
[----:B------:R-:W-:-:S07]  /*12530*/  FSEL R29, R19, -QNAN , P0 ;  /* 0xfff00000131d7808 */ /* 0x000fce0000000000 */
.L_x_252:
[----:B------:R-:W-:Y:S05]  /*12540*/  BSYNC.RECONVERGENT B1 ;  /* 0x0000000000017941 */ /* 0x000fea0003800200 */
.L_x_250:
        /* <DEDUP_REMOVED lines=93> */
[----:B------:R-:W-:-:S07]  /*12b20*/  IMAD.MOV.U32 R37, RZ, RZ, R47 ;  /* 0x000000ffff257224 */ /* 0x000fce00078e002f */
[----:B------:R-:W-:Y:S05]  /*12b30*/  CALL.REL.NOINC `($__internal_2_$__cuda_sm20_dsqrt_rn_f64_mediumpath_v1) ;  /* 0x0000009c00ac7944 */ /* 0x000fea0003c00000 */
.L_x_254:
[----:B------:R-:W-:Y:S05]  /*12b40*/  BSYNC.RECONVERGENT B5 ;  /* 0x0000000000057941 */ /* 0x000fea0003800200 */
.L_x_253:
        /* <DEDUP_REMOVED lines=12> */
.L_x_249:
[----:B------:R-:W-:Y:S05]  /*12c10*/  BSYNC.RECONVERGENT B4 ;  /* 0x0000000000047941 */ /* 0x000fea0003800200 */
.L_x_248:
[----:B------:R-:W-:-:S10]  /*12c20*/  DFMA R8, R4, R18, R2 ;  /* 0x000000120408722b */ /* 0x000fd40000000002 */
[----:B------:R-:W0:Y:S08]  /*12c30*/  F2F.F32.F64 R8, R8 ;  /* 0x0000000800087310 */ /* 0x000e300000301000 */
[----:B0-----:R-:W0:Y:S02]  /*12c40*/  F2I.S64 R18, R8 ;  /* 0x0000000800127311 */ /* 0x001e240000201900 */
[----:B0-----:R-:W-:-:S04]  /*12c50*/  ISETP.GE.AND P0, PT, R27, R18, PT ;  /* 0x000000121b00720c */ /* 0x001fc80003f06270 */
[----:B------:R-:W-:-:S13]  /*12c60*/  ISETP.LT.OR P0, PT, R18, RZ, !P0 ;  /* 0x000000ff1200720c */ /* 0x000fda0004701670 */
[----:B------:R-:W-:Y:S05]  /*12c70*/  @P0 BRA `(.L_x_255) ;  /* 0xfffffff000240947 */ /* 0x000fea000383ffff */
[----:B------:R-:W-:Y:S05]  /*12c80*/  BSYNC.RECONVERGENT B3 ;  /* 0x0000000000037941 */ /* 0x000fea0003800200 */
.L_x_247:
[----:B------:R-:W-:Y:S05]  /*12c90*/  BRA `(.L_x_244) ;  /* 0x0000000400487947 */ /* 0x000fea0003800000 */
.L_x_243:
[----:B------:R-:W-:Y:S01]  /*12ca0*/  ISETP.GT.AND P0, PT, R27, 0x3e8, PT ;  /* 0x000003e81b00780c */ /* 0x000fe20003f04270 */
[----:B------:R-:W-:-:S12]  /*12cb0*/  IMAD.MOV.U32 R18, RZ, RZ, 0x3e9 ;  /* 0x000003e9ff127424 */ /* 0x000fd800078e00ff */
[----:B------:R-:W-:Y:S05]  /*12cc0*/  @P0 BRA `(.L_x_244) ;  /* 0x00000004003c0947 */ /* 0x000fea0003800000 */
[----:B------:R-:W-:Y:S01]  /*12cd0*/  IMAD.MOV.U32 R4, RZ, RZ, 0x652b82fe ;  /* 0x652b82feff047424 */ /* 0x000fe200078e00ff */
[----:B------:R-:W-:Y:S01]  /*12ce0*/  DADD R30, -RZ, -R2 ;  /* 0x00000000ff1e7229 */ /* 0x000fe20000000902 */
[----:B------:R-:W-:Y:S01]  /*12cf0*/  IMAD.MOV.U32 R5, RZ, RZ, 0x3ff71547 ;  /* 0x3ff71547ff057424 */ /* 0x000fe200078e00ff */
[C---:B------:R-:W-:Y:S01]  /*12d00*/  DSETP.GT.AND P0, PT, R2.reuse, RZ, PT ;  /* 0x000000ff0200722a */ /* 0x040fe20003f04000 */
[----:B------:R-:W-:Y:S04]  /*12d10*/  BSSY.RECONVERGENT B1, `(.L_x_244) ;  /* 0x000004a000017945 */ /* 0x000fe80003800200 */
[----:B------:R-:W-:-:S03]  /*12d20*/  DFMA R4, R2, -R4, 6.75539944105574400000e+15 ;  /* 0x433800000204742b */ /* 0x000fc60000000804 */
[C---:B------:R-:W-:Y:S02]  /*12d30*/  FSETP.GEU.AND P2, PT, |R31|.reuse, 4.1917929649353027344, PT ;  /* 0x4086232b1f00780b */ /* 0x040fe40003f4e200 */
[----:B------:R-:W-:-:S03]  /*12d40*/  FSETP.GEU.AND P1, PT, |R31|, 4.2275390625, PT ;  /* 0x408748001f00780b */ /* 0x000fc60003f2e200 */
[----:B------:R-:W-:Y:S02]  /*12d50*/  DADD R8, R4, -6.75539944105574400000e+15 ;  /* 0xc338000004087429 */ /* 0x000fe40000000000 */
[----:B------:R-:W-:-:S04]  /*12d60*/  LEA.HI R5, R4, R4, RZ, 0x1 ;  /* 0x0000000404057211 */ /* 0x000fc800078f08ff */
[----:B------:R-:W-:Y:S02]  /*12d70*/  SHF.R.S32.HI R5, RZ, 0x1, R5 ;  /* 0x00000001ff057819 */ /* 0x000fe40000011405 */
[----:B------:R-:W-:Y:S02]  /*12d80*/  DFMA R18, R8, -UR4, -R2 ;  /* 0x8000000408127c2b */ /* 0x000fe40008000802 */
[----:B------:R-:W-:Y:S01]  /*12d90*/  DADD R2, -R2, +INF ;  /* 0x7ff0000002027429 */ /* 0x000fe20000000100 */
[----:B------:R-:W-:-:S05]  /*12da0*/  IMAD.IADD R28, R4, 0x1, -R5 ;  /* 0x00000001041c7824 */ /* 0x000fca00078e0a05 */
[----:B------:R-:W-:Y:S01]  /*12db0*/  DFMA R18, R8, -UR8, R18 ;  /* 0x8000000808127c2b */ /* 0x000fe20008000012 */
[----:B------:R-:W-:Y:S01]  /*12dc0*/  LEA R29, R28, 0x3ff00000, 0x14 ;  /* 0x3ff000001c1d7811 */ /* 0x000fe200078ea0ff */
[----:B------:R-:W-:Y:S02]  /*12dd0*/  IMAD.MOV.U32 R28, RZ, RZ, RZ ;  /* 0x000000ffff1c7224 */ /* 0x000fe400078e00ff */
[----:B------:R-:W-:-:S04]  /*12de0*/  FSEL R3, R3, RZ, !P0 ;  /* 0x000000ff03037208 */ /* 0x000fc80004000000 */
        /* <DEDUP_REMOVED lines=13> */
[----:B------:R-:W-:-:S05]  /*12ec0*/  FSEL R5, R2, RZ, !P0 ;  /* 0x000000ff02057208 */ /* 0x000fca0004000000 */
[----:B------:R-:W-:Y:S01]  /*12ed0*/  DMUL R18, R18, R28 ;  /* 0x0000001c12127228 */ /* 0x000fe20000000000 */
[----:B------:R-:W-:-:S09]  /*12ee0*/  IMAD R29, R4, 0x100000, R9 ;  /* 0x00100000041d7824 */ /* 0x000fd200078e0209 */
[----:B------:R-:W-:Y:S02]  /*12ef0*/  FSEL R9, R5, R18, P1 ;  /* 0x0000001205097208 */ /* 0x000fe40000800000 */
[----:B------:R-:W-:Y:S02]  /*12f00*/  @P2 FSEL R29, R3, R19, P1 ;  /* 0x00000013031d2208 */ /* 0x000fe40000800000 */
[----:B------:R-:W-:-:S03]  /*12f10*/  FSEL R8, R8, R9, !P2 ;  /* 0x0000000908087208 */ /* 0x000fc60005000000 */
[----:B------:R-:W-:-:S07]  /*12f20*/  IMAD.MOV.U32 R9, RZ, RZ, R29 ;  /* 0x000000ffff097224 */ /* 0x000fce00078e001d */
.L_x_259:
[----:B------:R-:W-:Y:S01]  /*12f30*/  DSETP.GTU.AND P0, PT, R8, 1, PT ;  /* 0x3ff000000800742a */ /* 0x000fe20003f0c000 */
[----:B------:R-:W-:Y:S01]  /*12f40*/  BSSY.RECONVERGENT B3, `(.L_x_256) ;  /* 0x0000023000037945 */ /* 0x000fe20003800200 */
[----:B------:R-:W-:-:S12]  /*12f50*/  MOV R28, RZ ;  /* 0x000000ff001c7202 */ /* 0x000fd80000000f00 */
[----:B------:R-:W-:Y:S05]  /*12f60*/  @P0 BRA `(.L_x_257) ;  /* 0x0000000000800947 */ /* 0x000fea0003800000 */
[----:B------:R-:W-:Y:S02]  /*12f70*/  IMAD.MOV.U32 R2, RZ, RZ, 0x0 ;  /* 0x00000000ff027424 */ /* 0x000fe400078e00ff */
[----:B------:R-:W-:-:S07]  /*12f80*/  IMAD.MOV.U32 R3, RZ, RZ, 0x3ff00000 ;  /* 0x3ff00000ff037424 */ /* 0x000fce00078e00ff */
.L_x_258:
[----:B------:R-:W-:Y:S01]  /*12f90*/  SHF.R.U32.HI R4, RZ, 0x2, R103 ;  /* 0x00000002ff047819 */ /* 0x000fe20000011667 */
[----:B------:R-:W-:Y:S01]  /*12fa0*/  IMAD.SHL.U32 R5, R99, 0x10, RZ ;  /* 0x0000001063057824 */ /* 0x000fe200078e00ff */
[----:B------:R-:W-:Y:S01]  /*12fb0*/  SHF.R.U32.HI R19, RZ, 0x2, R106 ;  /* 0x00000002ff137819 */ /* 0x000fe2000001166a */
[----:B------:R-:W-:Y:S01]  /*12fc0*/  VIADD R28, R28, 0x1 ;  /* 0x000000011c1c7836 */ /* 0x000fe20000000000 */
[----:B------:R-:W-:Y:S01]  /*12fd0*/  LOP3.LUT R4, R4, R103, RZ, 0x3c, !PT ;  /* 0x0000006704047212 */ /* 0x000fe200078e3cff */
[----:B------:R-:W-:Y:S01]  /*12fe0*/  IMAD.MOV.U32 R103, RZ, RZ, R107 ;  /* 0x000000ffff677224 */ /* 0x000fe200078e006b */
[----:B------:R-:W-:Y:S01]  /*12ff0*/  LOP3.LUT R19, R19, R106, RZ, 0x3c, !PT ;  /* 0x0000006a13137212 */ /* 0x000fe200078e3cff */
[----:B------:R-:W-:Y:S02]  /*13000*/  IMAD.MOV.U32 R106, RZ, RZ, R98 ;  /* 0x000000ffff6a7224 */ /* 0x000fe400078e0062 */
[----:B------:R-:W-:Y:S02]  /*13010*/  IMAD.SHL.U32 R18, R4, 0x2, RZ ;  /* 0x0000000204127824 */ /* 0x000fe400078e00ff */
[----:B------:R-:W-:-:S03]  /*13020*/  IMAD.MOV.U32 R107, RZ, RZ, R99 ;  /* 0x000000ffff6b7224 */ /* 0x000fc600078e0063 */
[----:B------:R-:W-:Y:S02]  /*13030*/  LOP3.LUT R18, R4, R18, R5, 0x96, !PT ;  /* 0x0000001204127212 */ /* 0x000fe400078e9605 */
[----:B------:R-:W-:Y:S02]  /*13040*/  SHF.L.U32 R5, R19, 0x1, RZ ;  /* 0x0000000113057819 */ /* 0x000fe400000006ff */
[----:B------:R-:W-:Y:S01]  /*13050*/  LOP3.LUT R29, R18, R99, RZ, 0x3c, !PT ;  /* 0x00000063121d7212 */ /* 0x000fe200078e3cff */
[----:B------:R-:W-:-:S03]  /*13060*/  IMAD.MOV.U32 R18, RZ, RZ, 0x0 ;  /* 0x00000000ff127424 */ /* 0x000fc600078e00ff */
[----:B------:R-:W-:Y:S01]  /*13070*/  MOV R98, R29 ;  /* 0x0000001d00627202 */ /* 0x000fe20000000f00 */
[----:B------:R-:W-:-:S05]  /*13080*/  IMAD.SHL.U32 R4, R29, 0x10, RZ ;  /* 0x000000101d047824 */ /* 0x000fca00078e00ff */
[----:B------:R-:W-:Y:S02]  /*13090*/  LOP3.LUT R4, R19, R5, R4, 0x96, !PT ;  /* 0x0000000513047212 */ /* 0x000fe400078e9604 */
[C---:B------:R-:W-:Y:S01]  /*130a0*/  IADD3 R19, PT, PT, R102.reuse, 0x587c5, R29 ;  /* 0x000587c566137810 */ /* 0x040fe20007ffe01d */
[----:B------:R-:W-:Y:S01]  /*130b0*/  VIADD R102, R102, 0xb0f8a ;  /* 0x000b0f8a66667836 */ /* 0x000fe20000000000 */
[----:B------:R-:W-:-:S05]  /*130c0*/  LOP3.LUT R31, R4, R29, RZ, 0x3c, !PT ;  /* 0x0000001d041f7212 */ /* 0x000fca00078e3cff */
[----:B------:R-:W-:Y:S02]  /*130d0*/  IMAD.IADD R4, R31, 0x1, R102 ;  /* 0x000000011f047824 */ /* 0x000fe400078e0266 */
[----:B------:R-:W-:Y:S02]  /*130e0*/  IMAD.MOV.U32 R99, RZ, RZ, R31 ;  /* 0x000000ffff637224 */ /* 0x000fe400078e001f */
[----:B------:R-:W-:-:S03]  /*130f0*/  IMAD.WIDE.U32 R4, R4, 0x200000, RZ ;  /* 0x0020000004047825 */ /* 0x000fc600078e00ff */
[----:B------:R-:W-:Y:S02]  /*13100*/  LOP3.LUT R4, R4, R19, RZ, 0x3c, !PT ;  /* 0x0000001304047212 */ /* 0x000fe400078e3cff */
[----:B------:R-:W-:-:S04]  /*13110*/  MOV R19, 0x3ca00000 ;  /* 0x3ca0000000137802 */ /* 0x000fc80000000f00 */
[----:B------:R-:W0:Y:S02]  /*13120*/  I2F.F64.U64 R4, R4 ;  /* 0x0000000400047312 */ /* 0x000e240000301800 */
[----:B0-----:R-:W-:-:S08]  /*13130*/  DFMA R18, R4, R18, 5.5511151231257827021e-17 ;  /* 0x3c9000000412742b */ /* 0x001fd00000000012 */
[----:B------:R-:W-:-:S08]  /*13140*/  DMUL R2, R18, R2 ;  /* 0x0000000212027228 */ /* 0x000fd00000000000 */
[----:B------:R-:W-:-:S14]  /*13150*/  DSETP.GE.AND P0, PT, R2, R8, PT ;  /* 0x000000080200722a */ /* 0x000fdc0003f06000 */
[----:B------:R-:W-:Y:S05]  /*13160*/  @P0 BRA `(.L_x_258) ;  /* 0xfffffffc00880947 */ /* 0x000fea000383ffff */
.L_x_257:
[----:B------:R-:W-:Y:S05]  /*13170*/  BSYNC.RECONVERGENT B3 ;  /* 0x0000000000037941 */ /* 0x000fea0003800200 */
.L_x_256:
[----:B------:R-:W-:-:S05]  /*13180*/  VIADD R18, R28, 0xffffffff ;  /* 0xffffffff1c127836 */ /* 0x000fca0000000000 */
[----:B------:R-:W-:-:S13]  /*13190*/  ISETP.GT.AND P0, PT, R18, R27, PT ;  /* 0x0000001b1200720c */ /* 0x000fda0003f04270 */
[----:B------:R-:W-:Y:S05]  /*131a0*/  @P0 BRA `(.L_x_259) ;  /* 0xfffffffc00600947 */ /* 0x000fea000383ffff */
[----:B------:R-:W-:Y:S05]  /*131b0*/  BSYNC.RECONVERGENT B1 ;  /* 0x0000000000017941 */ /* 0x000fea0003800200 */
.L_x_244:
[----:B------:R-:W-:Y:S05]  /*131c0*/  BSYNC.RECONVERGENT B2 ;  /* 0x0000000000027941 */ /* 0x000fea0003800200 */
.L_x_242:
[----:B------:R-:W-:Y:S01]  /*131d0*/  UMOV UR4, 0x9999999a ;  /* 0x9999999a00047882 */ /* 0x000fe20000000000 */
[----:B------:R-:W-:Y:S01]  /*131e0*/  UMOV UR5, 0x3f999999 ;  /* 0x3f99999900057882 */ /* 0x000fe20000000000 */
[----:B------:R-:W-:Y:S01]  /*131f0*/  BSSY.RECONVERGENT B2, `(.L_x_260) ;  /* 0x0000188000027945 */ /* 0x000fe20003800200 */
[----:B------:R-:W-:Y:S01]  /*13200*/  DSETP.GT.AND P0, PT, R6, UR4, PT ;  /* 0x0000000406007e2a */ /* 0x000fe2000bf04000 */
[----:B------:R-:W-:Y:S01]  /*13210*/  IMAD.IADD R19, R27, 0x1, -R18 ;  /* 0x000000011b137824 */ /* 0x000fe200078e0a12 */
[----:B------:R-:W-:-:S12]  /*13220*/  DMUL R10, R10, UR4 ;  /* 0x000000040a0a7c28 */ /* 0x000fd80008000000 */
        /* <DEDUP_REMOVED lines=11> */
[----:B------:R-:W-:-:S04]  /*132e0*/  IADD3 R4, PT, PT, R31, -0x3500000, RZ ;  /* 0xfcb000001f047810 */ /* 0x000fc80007ffe0ff */
[----:B------:R-:W-:Y:S02]  /*132f0*/  ISETP.GE.U32.AND P0, PT, R4, 0x7ca00000, PT ;  /* 0x7ca000000400780c */ /* 0x000fe40003f06070 */
        /* <DEDUP_REMOVED lines=11> */
[----:B------:R-:W-:Y:S01]  /*133b0*/  MOV R38, R30 ;  /* 0x0000001e00267202 */ /* 0x000fe20000000f00 */
[----:B------:R-:W-:Y:S01]  /*133c0*/  IMAD.MOV.U32 R30, RZ, RZ, R4 ;  /* 0x000000ffff1e7224 */ /* 0x000fe200078e0004 */
[----:B------:R-:W-:Y:S01]  /*133d0*/  MOV R28, 0x13400 ;  /* 0x00013400001c7802 */ /* 0x000fe20000000f00 */
[----:B------:R-:W-:-:S07]  /*133e0*/  IMAD.MOV.U32 R35, RZ, RZ, R7 ;  /* 0x000000ffff237224 */ /* 0x000fce00078e0007 */
[----:B------:R-:W-:Y:S05]  /*133f0*/  CALL.REL.NOINC `($__internal_2_$__cuda_sm20_dsqrt_rn_f64_mediumpath_v1) ;  /* 0x00000094007c7944 */ /* 0x000fea0003c00000 */
[----:B------:R-:W-:Y:S02]  /*13400*/  IMAD.MOV.U32 R2, RZ, RZ, R32 ;  /* 0x000000ffff027224 */ /* 0x000fe400078e0020 */
[----:B------:R-:W-:-:S07]  /*13410*/  IMAD.MOV.U32 R3, RZ, RZ, R33 ;  /* 0x000000ffff037224 */ /* 0x000fce00078e0021 */
.L_x_264:
[----:B------:R-:W-:Y:S05]  /*13420*/  BSYNC.RECONVERGENT B3 ;  /* 0x0000000000037941 */ /* 0x000fea0003800200 */
.L_x_263:
[----:B------:R-:W-:Y:S01]  /*13430*/  BSSY.RECONVERGENT B3, `(.L_x_265) ;  /* 0x00000f7000037945 */ /* 0x000fe20003800200 */
.L_x_273:
        /* <DEDUP_REMOVED lines=13> */
[----:B------:R-:W-:Y:S01]  /*13510*/  SHF.R.U32.HI R8, RZ, 0x2, R107 ;  /* 0x00000002ff087819 */ /* 0x000fe2000001166b */
[----:B------:R-:W-:Y:S01]  /*13520*/  IMAD.SHL.U32 R6, R4, 0x2, RZ ;  /* 0x0000000204067824 */ /* 0x000fe200078e00ff */
[----:B------:R-:W-:-:S02]  /*13530*/  SHF.L.U32 R39, R7, 0x1, RZ ;  /* 0x0000000107277819 */ /* 0x000fc400000006ff */
[----:B------:R-:W-:Y:S02]  /*13540*/  LOP3.LUT R9, R8, R107, RZ, 0x3c, !PT ;  /* 0x0000006b08097212 */ /* 0x000fe400078e3cff */
[----:B------:R-:W-:Y:S02]  /*13550*/  LOP3.LUT R6, R4, R6, R5, 0x96, !PT ;  /* 0x0000000604067212 */ /* 0x000fe400078e9605 */
[----:B------:R-:W-:Y:S01]  /*13560*/  SHF.R.U32.HI R29, RZ, 0x2, R98 ;  /* 0x00000002ff1d7819 */ /* 0x000fe20000011662 */
[----:B------:R-:W-:Y:S01]  /*13570*/  IMAD.SHL.U32 R28, R9, 0x2, RZ ;  /* 0x00000002091c7824 */ /* 0x000fe200078e00ff */
[----:B------:R-:W-:Y:S02]  /*13580*/  LOP3.LUT R106, R6, R99, RZ, 0x3c, !PT ;  /* 0x00000063066a7212 */ /* 0x000fe400078e3cff */
[----:B------:R-:W-:Y:S01]  /*13590*/  LOP3.LUT R41, R29, R98, RZ, 0x3c, !PT ;  /* 0x000000621d297212 */ /* 0x000fe200078e3cff */
[----:B------:R-:W-:Y:S02]  /*135a0*/  IMAD.MOV.U32 R29, RZ, RZ, 0x3ca00000 ;  /* 0x3ca00000ff1d7424 */ /* 0x000fe400078e00ff */
[----:B------:R-:W-:-:S05]  /*135b0*/  IMAD.SHL.U32 R4, R106, 0x10, RZ ;  /* 0x000000106a047824 */ /* 0x000fca00078e00ff */
[----:B------:R-:W-:Y:S02]  /*135c0*/  LOP3.LUT R39, R7, R39, R4, 0x96, !PT ;  /* 0x0000002707277212 */ /* 0x000fe400078e9604 */
[----:B------:R-:W-:Y:S02]  /*135d0*/  IADD3 R7, PT, PT, R102, 0x587c5, R106 ;  /* 0x000587c566077810 */ /* 0x000fe40007ffe06a */
[----:B------:R-:W-:-:S04]  /*135e0*/  LOP3.LUT R39, R39, R106, RZ, 0x3c, !PT ;  /* 0x0000006a27277212 */ /* 0x000fc800078e3cff */
[----:B------:R-:W-:Y:S01]  /*135f0*/  IADD3 R4, PT, PT, R102, 0xb0f8a, R39 ;  /* 0x000b0f8a66047810 */ /* 0x000fe20007ffe027 */
[----:B------:R-:W-:-:S04]  /*13600*/  IMAD.SHL.U32 R8, R39, 0x10, RZ ;  /* 0x0000001027087824 */ /* 0x000fc800078e00ff */
[----:B------:R-:W-:Y:S01]  /*13610*/  IMAD.WIDE.U32 R4, R4, 0x200000, RZ ;  /* 0x0020000004047825 */ /* 0x000fe200078e00ff */
[----:B------:R-:W-:-:S03]  /*13620*/  LOP3.LUT R8, R9, R28, R8, 0x96, !PT ;  /* 0x0000001c09087212 */ /* 0x000fc600078e9608 */
[----:B------:R-:W-:Y:S02]  /*13630*/  HFMA2 R28, -RZ, RZ, 0, 0 ;  /* 0x00000000ff1c7431 */ /* 0x000fe400000001ff */
[----:B------:R-:W-:Y:S01]  /*13640*/  IMAD.SHL.U32 R9, R41, 0x2, RZ ;  /* 0x0000000229097824 */ /* 0x000fe200078e00ff */
[----:B------:R-:W-:Y:S01]  /*13650*/  LOP3.LUT R6, R4, R7, RZ, 0x3c, !PT ;  /* 0x0000000704067212 */ /* 0x000fe200078e3cff */
[----:B------:R-:W-:Y:S01]  /*13660*/  IMAD.MOV.U32 R7, RZ, RZ, R5 ;  /* 0x000000ffff077224 */ /* 0x000fe200078e0005 */
[----:B------:R-:W-:-:S03]  /*13670*/  LOP3.LUT R98, R8, R39, RZ, 0x3c, !PT ;  /* 0x0000002708627212 */ /* 0x000fc600078e3cff */
[----:B------:R-:W0:Y:S01]  /*13680*/  I2F.F64.U64 R4, R6 ;  /* 0x0000000600047312 */ /* 0x000e220000301800 */
[----:B------:R-:W-:Y:S01]  /*13690*/  IADD3 R31, PT, PT, R102, 0x10974f, R98 ;  /* 0x0010974f661f7810 */ /* 0x000fe20007ffe062 */
[----:B------:R-:W-:Y:S02]  /*136a0*/  IMAD.SHL.U32 R8, R98, 0x10, RZ ;  /* 0x0000001062087824 */ /* 0x000fe400078e00ff */
[----:B------:R-:W-:-:S03]  /*136b0*/  VIADD R102, R102, 0x161f14 ;  /* 0x00161f1466667836 */ /* 0x000fc60000000000 */
[----:B------:R-:W-:-:S04]  /*136c0*/  LOP3.LUT R41, R41, R9, R8, 0x96, !PT ;  /* 0x0000000929297212 */ /* 0x000fc800078e9608 */
        /* <DEDUP_REMOVED lines=28> */
[----:B------:R-:W-:Y:S01]  /*13890*/  UMOV UR8, 0x80000000 ;  /* 0x8000000000087882 */ /* 0x000fe20000000000 */
[----:B------:R-:W-:Y:S01]  /*138a0*/  LEA.HI R36, R36, R37, RZ, 0xc ;  /* 0x0000002524247211 */ /* 0x000fe200078f60ff */
[----:B------:R-:W-:Y:S01]  /*138b0*/  IMAD.MOV.U32 R37, RZ, RZ, 0x43300000 ;  /* 0x43300000ff257424 */ /* 0x000fe200078e00ff */
        /* <DEDUP_REMOVED lines=53> */
.L_x_269:
[----:B------:R-:W-:Y:S01]  /*13c10*/  IMAD.MOV.U32 R6, RZ, RZ, 0x0 ;  /* 0x00000000ff067424 */ /* 0x000fe200078e00ff */
[----:B------:R-:W-:Y:S01]  /*13c20*/  LOP3.LUT P0, RZ, R9, 0x7fffffff, RZ, 0xc0, !PT ;  /* 0x7fffffff09ff7812 */ /* 0x000fe2000780c0ff */
[----:B------:R-:W-:-:S06]  /*13c30*/  IMAD.MOV.U32 R7, RZ, RZ, 0x7ff00000 ;  /* 0x7ff00000ff077424 */ /* 0x000fcc00078e00ff */
[----:B------:R-:W-:-:S10]  /*13c40*/  DFMA R6, R8, R6, +INF ;  /* 0x7ff000000806742b */ /* 0x000fd40000000006 */
[----:B------:R-:W-:Y:S02]  /*13c50*/  FSEL R28, R6, RZ, P0 ;  /* 0x000000ff061c7208 */ /* 0x000fe40000000000 */
[----:B------:R-:W-:-:S07]  /*13c60*/  FSEL R29, R7, -QNAN , P0 ;  /* 0xfff00000071d7808 */ /* 0x000fce0000000000 */
.L_x_270:
[----:B------:R-:W-:Y:S05]  /*13c70*/  BSYNC.RECONVERGENT B1 ;  /* 0x0000000000017941 */ /* 0x000fea0003800200 */
.L_x_268:
[----:B------:R-:W-:Y:S01]  /*13c80*/  DMUL R6, RZ, R4 ;  /* 0x00000004ff067228 */ /* 0x000fe20000000000 */
[----:B------:R-:W-:Y:S01]  /*13c90*/  SHF.L.U32 R8, R5, 0x1, RZ ;  /* 0x0000000105087819 */ /* 0x000fe200000006ff */
[----:B------:R-:W-:Y:S01]  /*13ca0*/  UMOV UR4, 0x33145c07 ;  /* 0x33145c0700047882 */ /* 0x000fe20000000000 */
[----:B------:R-:W-:Y:S01]  /*13cb0*/  UMOV UR5, 0x3ca1a626 ;  /* 0x3ca1a62600057882 */ /* 0x000fe20000000000 */
[----:B------:R-:W-:Y:S01]  /*13cc0*/  IMAD.MOV.U32 R34, RZ, RZ, -0x3e107ad8 ;  /* 0xc1ef8528ff227424 */ /* 0x000fe200078e00ff */
[----:B------:R-:W-:Y:S01]  /*13cd0*/  ISETP.GT.U32.AND P0, PT, R8, -0x79800000, PT ;  /* 0x868000000800780c */ /* 0x000fe20003f04070 */
[----:B------:R-:W-:Y:S01]  /*13ce0*/  IMAD.MOV.U32 R35, RZ, RZ, 0x3e21eea7 ;  /* 0x3e21eea7ff237424 */ /* 0x000fe200078e00ff */
[----:B------:R-:W-:Y:S01]  /*13cf0*/  MOV R36, 0x2cb0d246 ;  /* 0x2cb0d24600247802 */ /* 0x000fe20000000f00 */
[----:B------:R-:W-:Y:S01]  /*13d00*/  IMAD.MOV.U32 R37, RZ, RZ, 0x3e5ae5f1 ;  /* 0x3e5ae5f1ff257424 */ /* 0x000fe200078e00ff */
[----:B------:R-:W-:Y:S01]  /*13d10*/  UMOV UR8, 0xf9785eba ;  /* 0xf9785eba00087882 */ /* 0x000fe20000000000 */
[----:B------:R-:W-:Y:S01]  /*13d20*/  FSEL R5, R7, R5, P0 ;  /* 0x0000000507057208 */ /* 0x000fe20000000000 */
[----:B------:R-:W-:Y:S01]  /*13d30*/  UMOV UR9, 0x3de5db65 ;  /* 0x3de5db6500097882 */ /* 0x000fe20000000000 */
[----:B------:R-:W-:Y:S01]  /*13d40*/  FSEL R6, R6, R4, P0 ;  /* 0x0000000406067208 */ /* 0x000fe20000000000 */
[----:B------:R-:W-:Y:S01]  /*13d50*/  DMUL R28, R28, -2 ;  /* 0xc00000001c1c7828 */ /* 0x000fe20000000000 */
[----:B------:R-:W-:Y:S01]  /*13d60*/  IMAD.MOV.U32 R44, RZ, RZ, 0x0 ;  /* 0x00000000ff2c7424 */ /* 0x000fe200078e00ff */
[----:B------:R-:W-:Y:S01]  /*13d70*/  BSSY.RECONVERGENT B5, `(.L_x_271) ;  /* 0x000004f000057945 */ /* 0x000fe20003800200 */
[----:B------:R-:W-:-:S02]  /*13d80*/  VIADD R7, R5, 0x100000 ;  /* 0x0010000005077836 */ /* 0x000fc40000000000 */
[----:B------:R-:W-:Y:S02]  /*13d90*/  IMAD.MOV.U32 R4, RZ, RZ, R6 ;  /* 0x000000ffff047224 */ /* 0x000fe400078e0006 */
[----:B------:R-:W0:Y:S01]  /*13da0*/  FRND.F64 R8, R6 ;  /* 0x0000000600087313 */ /* 0x000e220000301800 */
[----:B------:R-:W-:-:S07]  /*13db0*/  IMAD.MOV.U32 R45, RZ, RZ, 0x3fd80000 ;  /* 0x3fd80000ff2d7424 */ /* 0x000fce00078e00ff */
        /* <DEDUP_REMOVED lines=12> */
[C---:B------:R-:W-:Y:S01]  /*13e80*/  DFMA R34, R32.reuse, -UR4, R34 ;  /* 0x8000000420227c2b */ /* 0x040fe20008000022 */
[----:B------:R-:W-:Y:S01]  /*13e90*/  UMOV UR4, 0x8e06e6d9 ;  /* 0x8e06e6d900047882 */ /* 0x000fe20000000000 */
[----:B------:R-:W-:Y:S01]  /*13ea0*/  DFMA R36, R32, UR8, -R36 ;  /* 0x0000000820247c2b */ /* 0x000fe20008000824 */
[----:B------:R-:W-:Y:S01]  /*13eb0*/  UMOV UR5, 0x3e927e4f ;  /* 0x3e927e4f00057882 */ /* 0x000fe20000000000 */
[----:B------:R-:W-:Y:S01]  /*13ec0*/  UMOV UR8, 0x69ace392 ;  /* 0x69ace39200087882 */ /* 0x000fe20000000000 */
[----:B------:R-:W-:Y:S01]  /*13ed0*/  UMOV UR9, 0x3ec71de3 ;  /* 0x3ec71de300097882 */ /* 0x000fe20000000000 */
[----:B0-----:R-:W-:Y:S02]  /*13ee0*/  DMUL R42, R30, R30 ;  /* 0x0000001e1e2a7228 */ /* 0x001fe40000000000 */
[C---:B------:R-:W-:Y:S01]  /*13ef0*/  DFMA R34, R32.reuse, R34, -UR4 ;  /* 0x8000000420227e2b */ /* 0x040fe20008000022 */
[----:B------:R-:W-:Y:S01]  /*13f00*/  UMOV UR4, 0x19ddbce9 ;  /* 0x19ddbce900047882 */ /* 0x000fe20000000000 */
[----:B------:R-:W-:Y:S01]  /*13f10*/  DFMA R36, R32, R36, UR8 ;  /* 0x0000000820247e2b */ /* 0x000fe20008000024 */
[----:B------:R-:W-:Y:S01]  /*13f20*/  UMOV UR5, 0x3efa01a0 ;  /* 0x3efa01a000057882 */ /* 0x000fe20000000000 */
[----:B------:R-:W-:Y:S01]  /*13f30*/  UMOV UR8, 0x19db62a1 ;  /* 0x19db62a100087882 */ /* 0x000fe20000000000 */
[----:B------:R-:W-:Y:S01]  /*13f40*/  UMOV UR9, 0x3f2a01a0 ;  /* 0x3f2a01a000097882 */ /* 0x000fe20000000000 */
[----:B------:R-:W-:-:S02]  /*13f50*/  DFMA R42, R28, -R42, 1 ;  /* 0x3ff000001c2a742b */ /* 0x000fc4000000082a */
[C---:B------:R-:W-:Y:S01]  /*13f60*/  DFMA R34, R32.reuse, R34, UR4 ;  /* 0x0000000420227e2b */ /* 0x040fe20008000022 */
[----:B------:R-:W-:Y:S01]  /*13f70*/  UMOV UR4, 0x16c15d47 ;  /* 0x16c15d4700047882 */ /* 0x000fe20000000000 */
[----:B------:R-:W-:Y:S01]  /*13f80*/  DFMA R36, R32, R36, -UR8 ;  /* 0x8000000820247e2b */ /* 0x000fe20008000024 */
[----:B------:R-:W-:Y:S01]  /*13f90*/  UMOV UR5, 0x3f56c16c ;  /* 0x3f56c16c00057882 */ /* 0x000fe20000000000 */
[----:B------:R-:W-:Y:S01]  /*13fa0*/  UMOV UR8, 0x11110818 ;  /* 0x1111081800087882 */ /* 0x000fe20000000000 */
[----:B------:R-:W-:Y:S01]  /*13fb0*/  UMOV UR9, 0x3f811111 ;  /* 0x3f81111100097882 */ /* 0x000fe20000000000 */
[----:B------:R-:W-:Y:S02]  /*13fc0*/  DFMA R44, R42, R44, 0.5 ;  /* 0x3fe000002a2c742b */ /* 0x000fe4000000002c */
[C---:B------:R-:W-:Y:S01]  /*13fd0*/  DFMA R34, R32.reuse, R34, -UR4 ;  /* 0x8000000420227e2b */ /* 0x040fe20008000022 */
[----:B------:R-:W-:Y:S01]  /*13fe0*/  UMOV UR4, 0x55555551 ;  /* 0x5555555100047882 */ /* 0x000fe20000000000 */
[----:B------:R-:W-:Y:S01]  /*13ff0*/  DFMA R36, R32, R36, UR8 ;  /* 0x0000000820247e2b */ /* 0x000fe20008000024 */
[----:B------:R-:W-:Y:S01]  /*14000*/  UMOV UR5, 0x3fa55555 ;  /* 0x3fa5555500057882 */ /* 0x000fe20000000000 */
[----:B------:R-:W-:Y:S01]  /*14010*/  UMOV UR8, 0x55555554 ;  /* 0x5555555400087882 */ /* 0x000fe20000000000 */
[----:B------:R-:W-:Y:S01]  /*14020*/  UMOV UR9, 0x3fc55555 ;  /* 0x3fc5555500097882 */ /* 0x000fe20000000000 */
[----:B------:R-:W-:-:S02]  /*14030*/  DMUL R42, R30, R42 ;  /* 0x0000002a1e2a7228 */ /* 0x000fc40000000000 */
[C---:B------:R-:W-:Y:S02]  /*14040*/  DFMA R34, R32.reuse, R34, UR4 ;  /* 0x0000000420227e2b */ /* 0x040fe40008000022 */
[----:B------:R-:W-:-:S04]  /*14050*/  DFMA R36, R32, R36, -UR8 ;  /* 0x8000000820247e2b */ /* 0x000fc80008000024 */
[----:B------:R-:W-:Y:S02]  /*14060*/  DFMA R44, R44, R42, R30 ;  /* 0x0000002a2c2c722b */ /* 0x000fe4000000001e */
[C---:B------:R-:W-:Y:S02]  /*14070*/  DFMA R34, R32.reuse, R34, -0.5 ;  /* 0xbfe000002022742b */ /* 0x040fe40000000022 */
[----:B------:R-:W-:-:S06]  /*14080*/  DFMA R36, R32, R36, RZ ;  /* 0x000000242024722b */ /* 0x000fcc00000000ff */
[----:B------:R-:W-:Y:S01]  /*14090*/  DFMA R34, R32, R34, 1 ;  /* 0x3ff000002022742b */ /* 0x000fe20000000022 */
[----:B------:R-:W-:Y:S01]  /*140a0*/  IADD3 R43, PT, PT, R45, -0x100000, RZ ;  /* 0xfff000002d2b7810 */ /* 0x000fe20007ffe0ff */
[----:B------:R-:W-:Y:S01]  /*140b0*/  DFMA R8, R8, R36, R8 ;  /* 0x000000240808722b */ /* 0x000fe20000000008 */
[----:B------:R-:W-:Y:S01]  /*140c0*/  LOP3.LUT R32, R6, 0x1, RZ, 0xc0, !PT ;  /* 0x0000000106207812 */ /* 0x000fe200078ec0ff */
[----:B------:R-:W-:Y:S01]  /*140d0*/  DMUL R36, R28, R44 ;  /* 0x0000002c1c247228 */ /* 0x000fe20000000000 */
[----:B------:R-:W-:Y:S02]  /*140e0*/  IMAD.MOV.U32 R42, RZ, RZ, R44 ;  /* 0x000000ffff2a7224 */ /* 0x000fe400078e002c */
[----:B------:R-:W-:-:S04]  /*140f0*/  ISETP.NE.U32.AND P0, PT, R32, 0x1, PT ;  /* 0x000000012000780c */ /* 0x000fc80003f05070 */
[----:B------:R-:W-:Y:S01]  /*14100*/  ISETP.NE.U32.AND.EX P0, PT, RZ, RZ, PT, P0 ;  /* 0x000000ffff00720c */ /* 0x000fe20003f05100 */
[----:B------:R-:W-:Y:S01]  /*14110*/  DFMA R46, R36, -R36, R28 ;  /* 0x80000024242e722b */ /* 0x000fe2000000001c */
        /* <DEDUP_REMOVED lines=20> */
.L_x_272:
[----:B------:R-:W-:Y:S05]  /*14260*/  BSYNC.RECONVERGENT B5 ;  /* 0x0000000000057941 */ /* 0x000fea0003800200 */
.L_x_271:
[----:B------:R-:W0:Y:S01]  /*14270*/  FRND.F64.TRUNC R28, R4 ;  /* 0x00000004001c7313 */ /* 0x000e22000030d800 */
[----:B------:R-:W-:Y:S01]  /*14280*/  DMUL R30, RZ, R4 ;  /* 0x00000004ff1e7228 */ /* 0x000fe20000000000 */
[----:B------:R-:W-:Y:S01]  /*14290*/  MOV R103, R99 ;  /* 0x0000006300677202 */ /* 0x000fe20000000f00 */
        /* <DEDUP_REMOVED lines=9> */
.L_x_267:
[----:B------:R-:W-:Y:S05]  /*14330*/  BSYNC.RECONVERGENT B4 ;  /* 0x0000000000047941 */ /* 0x000fea0003800200 */
.L_x_266:
[----:B------:R-:W-:-:S10]  /*14340*/  DFMA R4, R2, R6, R10 ;  /* 0x000000060204722b */ /* 0x000fd4000000000a */
[----:B------:R-:W0:Y:S08]  /*14350*/  F2F.F32.F64 R4, R4 ;  /* 0x0000000400047310 */ /* 0x000e300000301000 */
[----:B0-----:R-:W0:Y:S02]  /*14360*/  F2I.S64 R6, R4 ;  /* 0x0000000400067311 */ /* 0x001e240000201900 */
[----:B0-----:R-:W-:-:S04]  /*14370*/  ISETP.GE.AND P0, PT, R19, R6, PT ;  /* 0x000000061300720c */ /* 0x001fc80003f06270 */
[----:B------:R-:W-:-:S13]  /*14380*/  ISETP.LT.OR P0, PT, R6, RZ, !P0 ;  /* 0x000000ff0600720c */ /* 0x000fda0004701670 */
[----:B------:R-:W-:Y:S05]  /*14390*/  @P0 BRA `(.L_x_273) ;  /* 0xfffffff000280947 */ /* 0x000fea000383ffff */
[----:B------:R-:W-:Y:S05]  /*143a0*/  BSYNC.RECONVERGENT B3 ;  /* 0x0000000000037941 */ /* 0x000fea0003800200 */
.L_x_265:
[----:B------:R-:W-:Y:S01]  /*143b0*/  IMAD.MOV.U32 R29, RZ, RZ, R6 ;  /* 0x000000ffff1d7224 */ /* 0x000fe200078e0006 */
[----:B------:R-:W-:Y:S06]  /*143c0*/  BRA `(.L_x_262) ;  /* 0x0000000400a87947 */ /* 0x000fec0003800000 */
.L_x_261:
[----:B------:R-:W-:Y:S02]  /*143d0*/  ISETP.GT.AND P0, PT, R19, 0x3e8, PT ;  /* 0x000003e81300780c */ /* 0x000fe40003f04270 */
[----:B------:R-:W-:-:S11]  /*143e0*/  MOV R29, 0x3e9 ;  /* 0x000003e9001d7802 */ /* 0x000fd60000000f00 */
        /* <DEDUP_REMOVED lines=17> */
[----:B------:R-:W-:Y:S01]  /*14500*/  IADD3 R8, PT, PT, R2, -R3, RZ ;  /* 0x8000000302087210 */ /* 0x000fe20007ffe0ff */
[----:B------:R-:W-:-:S03]  /*14510*/  DADD R10, -R10, +INF ;  /* 0x7ff000000a0a7429 */ /* 0x000fc60000000100 */
[----:B------:R-:W-:Y:S01]  /*14520*/  LEA R9, R8, 0x3ff00000, 0x14 ;  /* 0x3ff0000008097811 */ /* 0x000fe200078ea0ff */
[----:B------:R-:W-:Y:S01]  /*14530*/  DFMA R6, R4, -UR4, R6 ;  /* 0x8000000404067c2b */ /* 0x000fe20008000006 */
[----:B------:R-:W-:Y:S01]  /*14540*/  UMOV UR4, 0x69ce2bdf ;  /* 0x69ce2bdf00047882 */ /* 0x000fe20000000000 */
[----:B------:R-:W-:Y:S01]  /*14550*/  IMAD.MOV.U32 R4, RZ, RZ, -0x35dec16 ;  /* 0xfca213eaff047424 */ /* 0x000fe200078e00ff */
[----:B------:R-:W-:Y:S01]  /*14560*/  UMOV UR5, 0x3e5ade15 ;  /* 0x3e5ade1500057882 */ /* 0x000fe20000000000 */
[----:B------:R-:W-:Y:S02]  /*14570*/  IMAD.MOV.U32 R5, RZ, RZ, 0x3e928af3 ;  /* 0x3e928af3ff057424 */ /* 0x000fe400078e00ff */
[----:B------:R-:W-:Y:S01]  /*14580*/  IMAD.MOV.U32 R8, RZ, RZ, RZ ;  /* 0x000000ffff087224 */ /* 0x000fe200078e00ff */
[----:B------:R-:W-:-:S03]  /*14590*/  FSEL R11, R11, RZ, !P0 ;  /* 0x000000ff0b0b7208 */ /* 0x000fc60004000000 */
        /* <DEDUP_REMOVED lines=31> */
[----:B------:R-:W-:-:S09]  /*14790*/  IMAD R9, R2, 0x100000, R5 ;  /* 0x0010000002097824 */ /* 0x000fd200078e0205 */
[----:B------:R-:W-:Y:S02]  /*147a0*/  FSEL R5, R3, R6, P1 ;  /* 0x0000000603057208 */ /* 0x000fe40000800000 */
[----:B------:R-:W-:Y:S02]  /*147b0*/  @P2 FSEL R9, R11, R7, P1 ;  /* 0x000000070b092208 */ /* 0x000fe40000800000 */
[----:B------:R-:W-:Y:S02]  /*147c0*/  FSEL R4, R4, R5, !P2 ;  /* 0x0000000504047208 */ /* 0x000fe40005000000 */
[----:B------:R-:W-:-:S07]  /*147d0*/  MOV R5, R9 ;  /* 0x0000000900057202 */ /* 0x000fce0000000f00 */
.L_x_277:
[----:B------:R-:W-:Y:S01]  /*147e0*/  DSETP.GTU.AND P0, PT, R4, 1, PT ;  /* 0x3ff000000400742a */ /* 0x000fe20003f0c000 */
[----:B------:R-:W-:Y:S01]  /*147f0*/  BSSY.RECONVERGENT B3, `(.L_x_274) ;  /* 0x0000023000037945 */ /* 0x000fe20003800200 */
[----:B------:R-:W-:-:S12]  /*14800*/  IMAD.MOV.U32 R10, RZ, RZ, RZ ;  /* 0x000000ffff0a7224 */ /* 0x000fd800078e00ff */
[----:B------:R-:W-:Y:S05]  /*14810*/  @P0 BRA `(.L_x_275) ;  /* 0x0000000000800947 */ /* 0x000fea0003800000 */
[----:B------:R-:W-:Y:S02]  /*14820*/  IMAD.MOV.U32 R2, RZ, RZ, 0x0 ;  /* 0x00000000ff027424 */ /* 0x000fe400078e00ff */
[----:B------:R-:W-:-:S07]  /*14830*/  IMAD.MOV.U32 R3, RZ, RZ, 0x3ff00000 ;  /* 0x3ff00000ff037424 */ /* 0x000fce00078e00ff */
.L_x_276:
[----:B------:R-:W-:Y:S01]  /*14840*/  SHF.R.U32.HI R6, RZ, 0x2, R103 ;  /* 0x00000002ff067819 */ /* 0x000fe20000011667 */
[----:B------:R-:W-:Y:S01]  /*14850*/  IMAD.SHL.U32 R7, R99, 0x10, RZ ;  /* 0x0000001063077824 */ /* 0x000fe200078e00ff */
[----:B------:R-:W-:Y:S01]  /*14860*/  SHF.R.U32.HI R9, RZ, 0x2, R106 ;  /* 0x00000002ff097819 */ /* 0x000fe2000001166a */
[----:B------:R-:W-:Y:S01]  /*14870*/  VIADD R10, R10, 0x1 ;  /* 0x000000010a0a7836 */ /* 0x000fe20000000000 */
[----:B------:R-:W-:Y:S01]  /*14880*/  LOP3.LUT R6, R6, R103, RZ, 0x3c, !PT ;  /* 0x0000006706067212 */ /* 0x000fe200078e3cff */
[----:B------:R-:W-:Y:S01]  /*14890*/  IMAD.MOV.U32 R103, RZ, RZ, R107 ;  /* 0x000000ffff677224 */ /* 0x000fe200078e006b */
[----:B------:R-:W-:Y:S01]  /*148a0*/  LOP3.LUT R9, R9, R106, RZ, 0x3c, !PT ;  /* 0x0000006a09097212 */ /* 0x000fe200078e3cff */
[----:B------:R-:W-:Y:S01]  /*148b0*/  IMAD.MOV.U32 R106, RZ, RZ, R98 ;  /* 0x000000ffff6a7224 */ /* 0x000fe200078e0062 */
[----:B------:R-:W-:Y:S02]  /*148c0*/  SHF.L.U32 R8, R6, 0x1, RZ ;  /* 0x0000000106087819 */ /* 0x000fe400000006ff */
[----:B------:R-:W-:-:S02]  /*148d0*/  MOV R107, R99 ;  /* 0x00000063006b7202 */ /* 0x000fc40000000f00 */
[----:B------:R-:W-:Y:S01]  /*148e0*/  LOP3.LUT R8, R6, R8, R7, 0x96, !PT ;  /* 0x0000000806087212 */ /* 0x000fe200078e9607 */
[----:B------:R-:W-:-:S03]  /*148f0*/  IMAD.SHL.U32 R7, R9, 0x2, RZ ;  /* 0x0000000209077824 */ /* 0x000fc600078e00ff */
[----:B------:R-:W-:Y:S02]  /*14900*/  LOP3.LUT R11, R8, R99, RZ, 0x3c, !PT ;  /* 0x00000063080b7212 */ /* 0x000fe400078e3cff */
[----:B------:R-:W-:-:S03]  /*14910*/  MOV R8, 0x0 ;  /* 0x0000000000087802 */ /* 0x000fc60000000f00 */
        /* <DEDUP_REMOVED lines=16> */
.L_x_275:
[----:B------:R-:W-:Y:S05]  /*14a20*/  BSYNC.RECONVERGENT B3 ;  /* 0x0000000000037941 */ /* 0x000fea0003800200 */
.L_x_274:
[----:B------:R-:W-:-:S05]  /*14a30*/  VIADD R29, R10, 0xffffffff ;  /* 0xffffffff0a1d7836 */ /* 0x000fca0000000000 */
[----:B------:R-:W-:-:S13]  /*14a40*/  ISETP.GT.AND P0, PT, R29, R19, PT ;  /* 0x000000131d00720c */ /* 0x000fda0003f04270 */
[----:B------:R-:W-:Y:S05]  /*14a50*/  @P0 BRA `(.L_x_277) ;  /* 0xfffffffc00600947 */ /* 0x000fea000383ffff */
[----:B------:R-:W-:Y:S05]  /*14a60*/  BSYNC.RECONVERGENT B1 ;  /* 0x0000000000017941 */ /* 0x000fea0003800200 */
.L_x_262:
[----:B------:R-:W-:Y:S05]  /*14a70*/  BSYNC.RECONVERGENT B2 ;  /* 0x0000000000027941 */ /* 0x000fea0003800200 */
.L_x_260:
[----:B------:R-:W0:Y:S01]  /*14a80*/  MUFU.RCP64H R5, 0.0012599993497133255005 ;  /* 0x3f54a4d200057908 */ /* 0x000e220000001800 */
[--C-:B------:R-:W-:Y:S01]  /*14a90*/  IMAD.IADD R3, R29, 0x1, R18.reuse ;  /* 0x000000011d037824 */ /* 0x100fe200078e0212 */
[--C-:B------:R-:W-:Y:S01]  /*14aa0*/  IADD3 R2, PT, PT, R14, -R17, -R15.reuse ;  /* 0x800000110e027210 */ /* 0x100fe20007ffe80f */
[----:B------:R-:W-:Y:S01]  /*14ab0*/  IMAD.MOV.U32 R8, RZ, RZ, -0x4d4024b3 ;  /* 0xb2bfdb4dff087424 */ /* 0x000fe200078e00ff */
[----:B------:R-:W-:Y:S01]  /*14ac0*/  UMOV UR4, 0x0 ;  /* 0x0000000000047882 */ /* 0x000fe20000000000 */
[----:B------:R-:W-:Y:S01]  /*14ad0*/  IMAD.MOV.U32 R9, RZ, RZ, 0x3f54a4d2 ;  /* 0x3f54a4d2ff097424 */ /* 0x000fe200078e00ff */
[----:B------:R-:W-:Y:S01]  /*14ae0*/  IADD3 R4, PT, PT, -R3, R26, R15 ;  /* 0x0000001a03047210 */ /* 0x000fe20007ffe10f */
[----:B------:R-:W-:Y:S01]  /*14af0*/  UMOV UR5, 0x3ff00000 ;  /* 0x3ff0000000057882 */ /* 0x000fe20000000000 */
[----:B------:R-:W-:Y:S01]  /*14b00*/  IADD3 R13, PT, PT, R13, R2, R18 ;  /* 0x000000020d0d7210 */ /* 0x000fe20007ffe012 */
[----:B------:R-:W-:Y:S01]  /*14b10*/  DADD R20, -R22, R20 ;  /* 0x0000000016147229 */ /* 0x000fe20000000114 */
[----:B------:R-:W-:Y:S01]  /*14b20*/  IADD3 R27, PT, PT, R27, R4, RZ ;  /* 0x000000041b1b7210 */ /* 0x000fe20007ffe0ff */
[----:B------:R-:W-:Y:S01]  /*14b30*/  IMAD.MOV.U32 R4, RZ, RZ, 0x1 ;  /* 0x00000001ff047424 */ /* 0x000fe200078e00ff */
[----:B------:R-:W-:Y:S01]  /*14b40*/  IADD3 R14, PT, PT, R17, -R12, -R14 ;  /* 0x8000000c110e7210 */ /* 0x000fe20007ffe80e */
[----:B------:R1:W-:Y:S01]  /*14b50*/  STG.E desc[UR6][R96.64+0x48], R13 ;  /* 0x0000480d60007986 */ /* 0x0003e2000c101906 */
[----:B------:R-:W-:Y:S01]  /*14b60*/  IADD3 R12, PT, PT, R12, -R25, -R26 ;  /* 0x800000190c0c7210 */ /* 0x000fe20007ffe81a */
[----:B------:R-:W-:Y:S01]  /*14b70*/  IMAD.IADD R10, R13, 0x1, R27 ;  /* 0x000000010d0a7824 */ /* 0x000fe200078e021b */
[----:B------:R-:W-:Y:S01]  /*14b80*/  IADD3 R25, PT, PT, R24, R14, R25 ;  /* 0x0000000e18197210 */ /* 0x000fe20007ffe019 */
[----:B0-----:R-:W-:Y:S01]  /*14b90*/  DFMA R6, R4, -R8, UR4 ;  /* 0x0000000404067e2b */ /* 0x001fe20008000808 */
[----:B------:R-:W-:Y:S01]  /*14ba0*/  UMOV UR4, 0x6290eed0 ;  /* 0x6290eed000047882 */ /* 0x000fe20000000000 */
[----:B------:R-:W0:Y:S01]  /*14bb0*/  I2F.F64 R2, R10 ;  /* 0x0000000a00027312 */ /* 0x000e220000201c00 */
[----:B------:R-:W-:Y:S01]  /*14bc0*/  UMOV UR5, 0x3f234480 ;  /* 0x3f23448000057882 */ /* 0x000fe20000000000 */
[----:B------:R-:W-:Y:S01]  /*14bd0*/  IADD3 R29, PT, PT, R16, R12, R29 ;  /* 0x0000000c101d7210 */ /* 0x000fe20007ffe01d */
[----:B------:R1:W-:Y:S01]  /*14be0*/  STG.E desc[UR6][R96.64+0x4c], R25 ;  /* 0x00004c1960007986 */ /* 0x0003e2000c101906 */
[----:B------:R-:W-:Y:S02]  /*14bf0*/  BSSY.RECONVERGENT B2, `(.L_x_278) ;  /* 0x0000016000027945 */ /* 0x000fe40003800200 */
[----:B------:R-:W-:Y:S01]  /*14c00*/  DFMA R6, R6, R6, R6 ;  /* 0x000000060606722b */ /* 0x000fe20000000006 */
[----:B------:R1:W-:Y:S04]  /*14c10*/  STG.E desc[UR6][R96.64+0x54], R29 ;  /* 0x0000541d60007986 */ /* 0x0003e8000c101906 */
[----:B------:R1:W-:Y:S03]  /*14c20*/  STG.E desc[UR6][R96.64+0x50], R27 ;  /* 0x0000501b60007986 */ /* 0x0003e6000c101906 */
[----:B------:R-:W-:-:S02]  /*14c30*/  DFMA R6, R4, R6, R4 ;  /* 0x000000060406722b */ /* 0x000fc40000000004 */
[----:B0-----:R-:W-:-:S06]  /*14c40*/  DMUL R2, R2, 11.5 ;  /* 0x4027000002027828 */ /* 0x001fcc0000000000 */
[----:B------:R-:W-:Y:S02]  /*14c50*/  DFMA R4, R6, -R8, 1 ;  /* 0x3ff000000604742b */ /* 0x000fe40000000808 */
[----:B------:R-:W-:-:S06]  /*14c60*/  DMUL R2, R2, UR4 ;  /* 0x0000000402027c28 */ /* 0x000fcc0008000000 */
[----:B------:R-:W-:Y:S02]  /*14c70*/  DFMA R4, R6, R4, R6 ;  /* 0x000000040604722b */ /* 0x000fe40000000006 */
[----:B------:R-:W-:-:S08]  /*14c80*/  DMUL R34, R2, R20 ;  /* 0x0000001402227228 */ /* 0x000fd00000000000 */
[----:B------:R-:W-:Y:S02]  /*14c90*/  DMUL R32, R34, R4 ;  /* 0x0000000422207228 */ /* 0x000fe40000000000 */
[----:B------:R-:W-:-:S06]  /*14ca0*/  FSETP.GEU.AND P1, PT, |R35|, 6.5827683646048100446e-37, PT ;  /* 0x036000002300780b */ /* 0x000fcc0003f2e200 */
[----:B------:R-:W-:-:S08]  /*14cb0*/  DFMA R2, R32, -R8, R34 ;  /* 0x800000082002722b */ /* 0x000fd00000000022 */
[----:B------:R-:W-:-:S10]  /*14cc0*/  DFMA R32, R4, R2, R32 ;  /* 0x000000020420722b */ /* 0x000fd40000000020 */
[----:B------:R-:W-:-:S05]  /*14cd0*/  FFMA R2, RZ, 0.83063995838165283203, R33 ;  /* 0x3f54a4d2ff027823 */ /* 0x000fca0000000021 */
[----:B------:R-:W-:-:S13]  /*14ce0*/  FSETP.GT.AND P0, PT, |R2|, 1.469367938527859385e-39, PT ;  /* 0x001000000200780b */ /* 0x000fda0003f04200 */
[----:B-1----:R-:W-:Y:S05]  /*14cf0*/  @P0 BRA P1, `(.L_x_279) ;  /* 0x0000000000140947 */ /* 0x002fea0000800000 */
[----:B------:R-:W-:Y:S01]  /*14d00*/  MOV R36, R34 ;  /* 0x0000002200247202 */ /* 0x000fe20000000f00 */
[----:B------:R-:W-:Y:S01]  /*14d10*/  IMAD.MOV.U32 R33, RZ, RZ, -0x4d4024b3 ;  /* 0xb2bfdb4dff217424 */ /* 0x000fe200078e00ff */
[----:B------:R-:W-:Y:S01]  /*14d20*/  MOV R34, 0x14d50 ;  /* 0x00014d5000227802 */ /* 0x000fe20000000f00 */
[----:B------:R-:W-:-:S07]  /*14d30*/  IMAD.MOV.U32 R32, RZ, RZ, 0x3f54a4d2 ;  /* 0x3f54a4d2ff207424 */ /* 0x000fce00078e00ff */
[----:B------:R-:W-:Y:S05]  /*14d40*/  CALL.REL.NOINC `($__internal_1_$__cuda_sm20_div_rn_f64_full) ;  /* 0x0000007400947944 */ /* 0x000fea0003c00000 */
.L_x_279:
[----:B------:R-:W-:Y:S05]  /*14d50*/  BSYNC.RECONVERGENT B2 ;  /* 0x0000000000027941 */ /* 0x000fea0003800200 */
.L_x_278:
[----:B------:R-:W0:Y:S01]  /*14d60*/  LDC.64 R50, c[0x0][0x390] ;  /* 0x0000e400ff327b82 */ /* 0x000e220000000a00 */
[----:B------:R-:W-:Y:S01]  /*14d70*/  IMAD.SHL.U32 R41, R52, 0x8, RZ ;  /* 0x0000000834297824 */ /* 0x000fe200078e00ff */
[----:B------:R1:W-:Y:S04]  /*14d80*/  STG.E.64 desc[UR6][R96.64+0x38], R32 ;  /* 0x0000382060007986 */ /* 0x0003e8000c101b06 */
[----:B------:R1:W-:Y:S04]  /*14d90*/  STG.E.64 desc[UR6][R96.64+0x40], RZ ;  /* 0x000040ff60007986 */ /* 0x0003e8000c101b06 */
[----:B------:R1:W-:Y:S04]  /*14da0*/  STG.E.64 desc[UR6][R48.64+0x10], RZ ;  /* 0x000010ff30007986 */ /* 0x0003e8000c101b06 */
[----:B------:R-:W2:Y:S01]  /*14db0*/  LDG.E.64 R4, desc[UR6][R96.64+0x10] ;  /* 0x0000100660047981 */ /* 0x000ea2000c1e1b00 */
[----:B0-----:R-:W-:-:S05]  /*14dc0*/  IMAD.WIDE R50, R41, 0x30, R50 ;  /* 0x0000003029327825 */ /* 0x001fca00078e0232 */
[----:B------:R-:W2:Y:S01]  /*14dd0*/  LDG.E.64 R2, desc[UR6][R50.64+0x20] ;  /* 0x0000200632027981 */ /* 0x000ea2000c1e1b00 */
[----:B------:R-:W0:Y:S01]  /*14de0*/  MUFU.RCP64H R7, 12.5 ;  /* 0x4029000000077908 */ /* 0x000e220000001800 */
[----:B------:R-:W-:Y:S01]  /*14df0*/  IMAD.MOV.U32 R10, RZ, RZ, 0x0 ;  /* 0x00000000ff0a7424 */ /* 0x000fe200078e00ff */
[----:B------:R-:W-:Y:S01]  /*14e00*/  MOV R11, 0x3ff00000 ;  /* 0x3ff00000000b7802 */ /* 0x000fe20000000f00 */
[----:B------:R-:W-:-:S06]  /*14e10*/  IMAD.MOV.U32 R6, RZ, RZ, 0x1 ;  /* 0x00000001ff067424 */ /* 0x000fcc00078e00ff */
[----:B0-----:R-:W-:-:S08]  /*14e20*/  DFMA R8, R6, -12.5, R10 ;  /* 0xc02900000608782b */ /* 0x001fd0000000000a */
[----:B------:R-:W-:-:S08]  /*14e30*/  DFMA R8, R8, R8, R8 ;  /* 0x000000080808722b */ /* 0x000fd00000000008 */
[----:B------:R-:W-:-:S08]  /*14e40*/  DFMA R8, R6, R8, R6 ;  /* 0x000000080608722b */ /* 0x000fd00000000006 */
[----:B------:R-:W-:-:S08]  /*14e50*/  DFMA R6, R8, -12.5, R10 ;  /* 0xc02900000806782b */ /* 0x000fd0000000000a */
[----:B------:R-:W-:Y:S01]  /*14e60*/  DFMA R6, R8, R6, R8 ;  /* 0x000000060806722b */ /* 0x000fe20000000008 */
[----:B------:R-:W-:Y:S01]  /*14e70*/  BSSY.RECONVERGENT B2, `(.L_x_280) ;  /* 0x0000010000027945 */ /* 0x000fe20003800200 */
[----:B--2---:R-:W-:-:S08]  /*14e80*/  DADD R34, R4, -R2 ;  /* 0x0000000004227229 */ /* 0x004fd00000000802 */
[----:B------:R-:W-:-:S08]  /*14e90*/  DMUL R2, R34, R6 ;  /* 0x0000000622027228 */ /* 0x000fd00000000000 */
[----:B------:R-:W-:-:S08]  /*14ea0*/  DFMA R8, R2, -12.5, R34 ;  /* 0xc02900000208782b */ /* 0x000fd00000000022 */
[----:B------:R-:W-:Y:S01]  /*14eb0*/  DFMA R2, R6, R8, R2 ;  /* 0x000000080602722b */ /* 0x000fe20000000002 */
[----:B------:R-:W-:-:S09]  /*14ec0*/  FSETP.GEU.AND P1, PT, |R35|, 6.5827683646048100446e-37, PT ;  /* 0x036000002300780b */ /* 0x000fd20003f2e200 */
[----:B------:R-:W-:-:S05]  /*14ed0*/  FFMA R6, RZ, 2.640625, R3 ;  /* 0x40290000ff067823 */ /* 0x000fca0000000003 */
[----:B------:R-:W-:-:S13]  /*14ee0*/  FSETP.GT.AND P0, PT, |R6|, 1.469367938527859385e-39, PT ;  /* 0x001000000600780b */ /* 0x000fda0003f04200 */
[----:B-1----:R-:W-:Y:S05]  /*14ef0*/  @P0 BRA P1, `(.L_x_281) ;  /* 0x00000000001c0947 */ /* 0x002fea0000800000 */
[----:B------:R-:W-:Y:S01]  /*14f00*/  IMAD.MOV.U32 R36, RZ, RZ, R34 ;  /* 0x000000ffff247224 */ /* 0x000fe200078e0022 */
[----:B------:R-:W-:Y:S01]  /*14f10*/  MOV R34, 0x14f50 ;  /* 0x00014f5000227802 */ /* 0x000fe20000000f00 */
[----:B------:R-:W-:Y:S02]  /*14f20*/  IMAD.MOV.U32 R33, RZ, RZ, RZ ;  /* 0x000000ffff217224 */ /* 0x000fe400078e00ff */
[----:B------:R-:W-:-:S07]  /*14f30*/  IMAD.MOV.U32 R32, RZ, RZ, 0x40290000 ;  /* 0x40290000ff207424 */ /* 0x000fce00078e00ff */
[----:B------:R-:W-:Y:S05]  /*14f40*/  CALL.REL.NOINC `($__internal_1_$__cuda_sm20_div_rn_f64_full) ;  /* 0x0000007400147944 */ /* 0x000fea0003c00000 */
[----:B------:R-:W-:Y:S01]  /*14f50*/  MOV R2, R32 ;  /* 0x0000002000027202 */ /* 0x000fe20000000f00 */
[----:B------:R-:W-:-:S07]  /*14f60*/  IMAD.MOV.U32 R3, RZ, RZ, R33 ;  /* 0x000000ffff037224 */ /* 0x000fce00078e0021 */
.L_x_281:
[----:B------:R-:W-:Y:S05]  /*14f70*/  BSYNC.RECONVERGENT B2 ;  /* 0x0000000000027941 */ /* 0x000fea0003800200 */
.L_x_280:
[----:B------:R-:W2:Y:S01]  /*14f80*/  LDG.E.64 R6, desc[UR6][R50.64+0xe0] ;  /* 0x0000e00632067981 */ /* 0x000ea2000c1e1b00 */
[----:B------:R-:W0:Y:S01]  /*14f90*/  MUFU.RCP64H R9, 12.5 ;  /* 0x4029000000097908 */ /* 0x000e220000001800 */
[----:B------:R-:W-:Y:S01]  /*14fa0*/  IMAD.MOV.U32 R10, RZ, RZ, 0x0 ;  /* 0x00000000ff0a7424 */ /* 0x000fe200078e00ff */
[----:B------:R-:W-:Y:S01]  /*14fb0*/  BSSY.RECONVERGENT B2, `(.L_x_282) ;  /* 0x0000017000027945 */ /* 0x000fe20003800200 */
[----:B------:R-:W-:Y:S02]  /*14fc0*/  IMAD.MOV.U32 R11, RZ, RZ, 0x3ff00000 ;  /* 0x3ff00000ff0b7424 */ /* 0x000fe400078e00ff */
[----:B------:R-:W-:-:S06]  /*14fd0*/  IMAD.MOV.U32 R8, RZ, RZ, 0x1 ;  /* 0x00000001ff087424 */ /* 0x000fcc00078e00ff */
[----:B0-----:R-:W-:-:S08]  /*14fe0*/  DFMA R12, R8, -12.5, R10 ;  /* 0xc0290000080c782b */ /* 0x001fd0000000000a */
[----:B------:R-:W-:-:S08]  /*14ff0*/  DFMA R12, R12, R12, R12 ;  /* 0x0000000c0c0c722b */ /* 0x000fd0000000000c */
[----:B------:R-:W-:-:S08]  /*15000*/  DFMA R12, R8, R12, R8 ;  /* 0x0000000c080c722b */ /* 0x000fd00000000008 */
[----:B------:R-:W-:-:S08]  /*15010*/  DFMA R10, R12, -12.5, R10 ;  /* 0xc02900000c0a782b */ /* 0x000fd0000000000a */
[----:B------:R-:W-:Y:S02]  /*15020*/  DFMA R10, R12, R10, R12 ;  /* 0x0000000a0c0a722b */ /* 0x000fe4000000000c */
[----:B--2---:R-:W-:-:S08]  /*15030*/  DADD R34, R4, -R6 ;  /* 0x0000000004227229 */ /* 0x004fd00000000806 */
[----:B------:R-:W-:Y:S02]  /*15040*/  DMUL R4, R10, R34 ;  /* 0x000000220a047228 */ /* 0x000fe40000000000 */
[----:B------:R-:W-:-:S06]  /*15050*/  FSETP.GEU.AND P1, PT, |R35|, 6.5827683646048100446e-37, PT ;  /* 0x036000002300780b */ /* 0x000fcc0003f2e200 */
[----:B------:R-:W-:-:S08]  /*15060*/  DFMA R6, R4, -12.5, R34 ;  /* 0xc02900000406782b */ /* 0x000fd00000000022 */
[----:B------:R-:W-:-:S10]  /*15070*/  DFMA R4, R10, R6, R4 ;  /* 0x000000060a04722b */ /* 0x000fd40000000004 */
[----:B------:R-:W-:-:S05]  /*15080*/  FFMA R6, RZ, 2.640625, R5 ;  /* 0x40290000ff067823 */ /* 0x000fca0000000005 */
[----:B------:R-:W-:-:S13]  /*15090*/  FSETP.GT.AND P0, PT, |R6|, 1.469367938527859385e-39, PT ;  /* 0x001000000600780b */ /* 0x000fda0003f04200 */
[----:B------:R-:W-:Y:S05]  /*150a0*/  @P0 BRA P1, `(.L_x_283) ;  /* 0x00000000001c0947 */ /* 0x000fea0000800000 */
[----:B------:R-:W-:Y:S01]  /*150b0*/  MOV R36, R34 ;  /* 0x0000002200247202 */ /* 0x000fe20000000f00 */
[----:B------:R-:W-:Y:S01]  /*150c0*/  IMAD.MOV.U32 R33, RZ, RZ, RZ ;  /* 0x000000ffff217224 */ /* 0x000fe200078e00ff */
[----:B------:R-:W-:Y:S01]  /*150d0*/  MOV R34, 0x15100 ;  /* 0x0001510000227802 */ /* 0x000fe20000000f00 */
[----:B------:R-:W-:-:S07]  /*150e0*/  IMAD.MOV.U32 R32, RZ, RZ, 0x40290000 ;  /* 0x40290000ff207424 */ /* 0x000fce00078e00ff */
[----:B------:R-:W-:Y:S05]  /*150f0*/  CALL.REL.NOINC `($__internal_1_$__cuda_sm20_div_rn_f64_full) ;  /* 0x0000007000a87944 */ /* 0x000fea0003c00000 */
[----:B------:R-:W-:Y:S02]  /*15100*/  IMAD.MOV.U32 R4, RZ, RZ, R32 ;  /* 0x000000ffff047224 */ /* 0x000fe400078e0020 */
[----:B------:R-:W-:-:S07]  /*15110*/  IMAD.MOV.U32 R5, RZ, RZ, R33 ;  /* 0x000000ffff057224 */ /* 0x000fce00078e0021 */
.L_x_283:
[----:B------:R-:W-:Y:S05]  /*15120*/  BSYNC.RECONVERGENT B2 ;  /* 0x0000000000027941 */ /* 0x000fea0003800200 */
.L_x_282:
[----:B------:R-:W2:Y:S04]  /*15130*/  LDG.E.64 R8, desc[UR6][R96.64] ;  /* 0x0000000660087981 */ /* 0x000ea8000c1e1b00 */
[----:B------:R-:W2:Y:S01]  /*15140*/  LDG.E.64 R10, desc[UR6][R50.64+0x10] ;  /* 0x00001006320a7981 */ /* 0x000ea2000c1e1b00 */
[----:B------:R-:W0:Y:S01]  /*15150*/  MUFU.RCP64H R7, 0.19999992847442626953 ;  /* 0x3fc9999900077908 */ /* 0x000e220000001800 */
[----:B------:R-:W-:Y:S01]  /*15160*/  MOV R14, 0x9999999a ;  /* 0x9999999a000e7802 */ /* 0x000fe20000000f00 */
        /* <DEDUP_REMOVED lines=9> */
[----:B------:R-:W-:Y:S02]  /*15200*/  DFMA R6, R12, R6, R12 ;  /* 0x000000060c06722b */ /* 0x000fe4000000000c */
[----:B--2---:R-:W-:-:S08]  /*15210*/  DADD R34, R8, -R10 ;  /* 0x0000000008227229 */ /* 0x004fd0000000080a */
[----:B------:R-:W-:Y:S02]  /*15220*/  DMUL R12, R34, R6 ;  /* 0x00000006220c7228 */ /* 0x000fe40000000000 */
[----:B------:R-:W-:-:S06]  /*15230*/  FSETP.GEU.AND P1, PT, |R35|, 6.5827683646048100446e-37, PT ;  /* 0x036000002300780b */ /* 0x000fcc0003f2e200 */
[----:B------:R-:W-:-:S08]  /*15240*/  DFMA R14, R12, -R14, R34 ;  /* 0x8000000e0c0e722b */ /* 0x000fd00000000022 */
[----:B------:R-:W-:-:S10]  /*15250*/  DFMA R6, R6, R14, R12 ;  /* 0x0000000e0606722b */ /* 0x000fd4000000000c */
[----:B------:R-:W-:-:S05]  /*15260*/  FFMA R12, RZ, 1.5749999284744262695, R7 ;  /* 0x3fc99999ff0c7823 */ /* 0x000fca0000000007 */
[----:B------:R-:W-:-:S13]  /*15270*/  FSETP.GT.AND P0, PT, |R12|, 1.469367938527859385e-39, PT ;  /* 0x001000000c00780b */ /* 0x000fda0003f04200 */
[----:B------:R-:W-:Y:S05]  /*15280*/  @P0 BRA P1, `(.L_x_285) ;  /* 0x00000000001c0947 */ /* 0x000fea0000800000 */
[----:B------:R-:W-:Y:S01]  /*15290*/  IMAD.MOV.U32 R36, RZ, RZ, R34 ;  /* 0x000000ffff247224 */ /* 0x000fe200078e0022 */
[----:B------:R-:W-:Y:S01]  /*152a0*/  MOV R32, 0x3fc99999 ;  /* 0x3fc9999900207802 */ /* 0x000fe20000000f00 */
[----:B------:R-:W-:Y:S01]  /*152b0*/  IMAD.MOV.U32 R33, RZ, RZ, -0x66666666 ;  /* 0x9999999aff217424 */ /* 0x000fe200078e00ff */
[----:B------:R-:W-:-:S07]  /*152c0*/  MOV R34, 0x152e0 ;  /* 0x000152e000227802 */ /* 0x000fce0000000f00 */
[----:B------:R-:W-:Y:S05]  /*152d0*/  CALL.REL.NOINC `($__internal_1_$__cuda_sm20_div_rn_f64_full) ;  /* 0x0000007000307944 */ /* 0x000fea0003c00000 */
[----:B------:R-:W-:Y:S02]  /*152e0*/  IMAD.MOV.U32 R6, RZ, RZ, R32 ;  /* 0x000000ffff067224 */ /* 0x000fe400078e0020 */
[----:B------:R-:W-:-:S07]  /*152f0*/  IMAD.MOV.U32 R7, RZ, RZ, R33 ;  /* 0x000000ffff077224 */ /* 0x000fce00078e0021 */
.L_x_285:
[----:B------:R-:W-:Y:S05]  /*15300*/  BSYNC.RECONVERGENT B2 ;  /* 0x0000000000027941 */ /* 0x000fea0003800200 */
.L_x_284:
[----:B------:R-:W2:Y:S01]  /*15310*/  LDG.E.64 R14, desc[UR6][R50.64+0xd0] ;  /* 0x0000d006320e7981 */ /* 0x000ea2000c1e1b00 */
[----:B------:R-:W0:Y:S01]  /*15320*/  MUFU.RCP64H R17, 0.19999992847442626953 ;  /* 0x3fc9999900117908 */ /* 0x000e220000001800 */
[----:B------:R-:W-:Y:S01]  /*15330*/  IMAD.MOV.U32 R18, RZ, RZ, -0x66666666 ;  /* 0x9999999aff127424 */ /* 0x000fe200078e00ff */
[----:B------:R-:W-:Y:S01]  /*15340*/  MOV R16, 0x1 ;  /* 0x0000000100107802 */ /* 0x000fe20000000f00 */
[----:B------:R-:W-:Y:S01]  /*15350*/  IMAD.MOV.U32 R19, RZ, RZ, 0x3fc99999 ;  /* 0x3fc99999ff137424 */ /* 0x000fe200078e00ff */
[----:B------:R-:W-:Y:S05]  /*15360*/  BSSY.RECONVERGENT B2, `(.L_x_286) ;  /* 0x0000015000027945 */ /* 0x000fea0003800200 */
[----:B0-----:R-:W-:-:S08]  /*15370*/  DFMA R12, R16, -R18, 1 ;  /* 0x3ff00000100c742b */ /* 0x001fd00000000812 */
        /* <DEDUP_REMOVED lines=14> */
[----:B------:R-:W-:Y:S02]  /*15460*/  IMAD.MOV.U32 R33, RZ, RZ, -0x66666666 ;  /* 0x9999999aff217424 */ /* 0x000fe400078e00ff */
[----:B------:R-:W-:-:S07]  /*15470*/  IMAD.MOV.U32 R32, RZ, RZ, 0x3fc99999 ;  /* 0x3fc99999ff207424 */ /* 0x000fce00078e00ff */
[----:B------:R-:W-:Y:S05]  /*15480*/  CALL.REL.NOINC `($__internal_1_$__cuda_sm20_div_rn_f64_full) ;  /* 0x0000006c00c47944 */ /* 0x000fea0003c00000 */
[----:B------:R-:W-:Y:S01]  /*15490*/  IMAD.MOV.U32 R8, RZ, RZ, R32 ;  /* 0x000000ffff087224 */ /* 0x000fe200078e0020 */
[----:B------:R-:W-:-:S07]  /*154a0*/  MOV R9, R33 ;  /* 0x0000002100097202 */ /* 0x000fce0000000f00 */
.L_x_287:
[----:B------:R-:W-:Y:S05]  /*154b0*/  BSYNC.RECONVERGENT B2 ;  /* 0x0000000000027941 */ /* 0x000fea0003800200 */
.L_x_286:
[----:B------:R-:W2:Y:S01]  /*154c0*/  LDG.E.64 R12, desc[UR6][R48.64+0x18] ;  /* 0x00001806300c7981 */ /* 0x000ea2000c1e1b00 */
[----:B------:R-:W0:Y:S01]  /*154d0*/  MUFU.RCP64H R17, 0.079999983310699462891 ;  /* 0x3fb47ae100117908 */ /* 0x000e220000001800 */
[----:B------:R-:W-:Y:S01]  /*154e0*/  IMAD.MOV.U32 R20, RZ, RZ, 0x47ae147b ;  /* 0x47ae147bff147424 */ /* 0x000fe200078e00ff */
        /* <DEDUP_REMOVED lines=9> */
[----:B------:R-:W-:Y:S02]  /*15580*/  DFMA R16, R18, R16, R18 ;  /* 0x000000101210722b */ /* 0x000fe40000000012 */
[----:B--2---:R-:W-:-:S08]  /*15590*/  DADD R34, -R10, R12 ;  /* 0x000000000a227229 */ /* 0x004fd0000000010c */
[----:B------:R-:W-:Y:S02]  /*155a0*/  DMUL R10, R34, R16 ;  /* 0x00000010220a7228 */ /* 0x000fe40000000000 */
[----:B------:R-:W-:-:S06]  /*155b0*/  FSETP.GEU.AND P1, PT, |R35|, 6.5827683646048100446e-37, PT ;  /* 0x036000002300780b */ /* 0x000fcc0003f2e200 */
[----:B------:R-:W-:-:S08]  /*155c0*/  DFMA R18, R10, -R20, R34 ;  /* 0x800000140a12722b */ /* 0x000fd00000000022 */
[----:B------:R-:W-:-:S10]  /*155d0*/  DFMA R10, R16, R18, R10 ;  /* 0x00000012100a722b */ /* 0x000fd4000000000a */
[----:B------:R-:W-:-:S05]  /*155e0*/  FFMA R16, RZ, 1.4099999666213989258, R11 ;  /* 0x3fb47ae1ff107823 */ /* 0x000fca000000000b */
        /* <DEDUP_REMOVED lines=9> */
.L_x_289:
[----:B------:R-:W-:Y:S05]  /*15680*/  BSYNC.RECONVERGENT B2 ;  /* 0x0000000000027941 */ /* 0x000fea0003800200 */
.L_x_288:
[----:B------:R-:W0:Y:S01]  /*15690*/  MUFU.RCP64H R19, 0.079999983310699462891 ;  /* 0x3fb47ae100137908 */ /* 0x000e220000001800 */
[----:B------:R-:W-:Y:S01]  /*156a0*/  IMAD.MOV.U32 R20, RZ, RZ, 0x47ae147b ;  /* 0x47ae147bff147424 */ /* 0x000fe200078e00ff */
[----:B------:R-:W-:Y:S01]  /*156b0*/  MOV R21, 0x3fb47ae1 ;  /* 0x3fb47ae100157802 */ /* 0x000fe20000000f00 */
[----:B------:R-:W-:Y:S01]  /*156c0*/  IMAD.MOV.U32 R18, RZ, RZ, 0x1 ;  /* 0x00000001ff127424 */ /* 0x000fe200078e00ff */
[----:B------:R-:W-:Y:S01]  /*156d0*/  DADD R34, -R14, R12 ;  /* 0x000000000e227229 */ /* 0x000fe2000000010c */
[----:B------:R-:W-:Y:S09]  /*156e0*/  BSSY.RECONVERGENT B2, `(.L_x_290) ;  /* 0x0000014000027945 */ /* 0x000ff20003800200 */
[----:B------:R-:W-:Y:S01]  /*156f0*/  FSETP.GEU.AND P1, PT, |R35|, 6.5827683646048100446e-37, PT ;  /* 0x036000002300780b */ /* 0x000fe20003f2e200 */
[----:B0-----:R-:W-:-:S08]  /*15700*/  DFMA R16, R18, -R20, 1 ;  /* 0x3ff000001210742b */ /* 0x001fd00000000814 */
[----:B------:R-:W-:-:S08]  /*15710*/  DFMA R16, R16, R16, R16 ;  /* 0x000000101010722b */ /* 0x000fd00000000010 */
[----:B------:R-:W-:-:S08]  /*15720*/  DFMA R16, R18, R16, R18 ;  /* 0x000000101210722b */ /* 0x000fd00000000012 */
[----:B------:R-:W-:-:S08]  /*15730*/  DFMA R18, R16, -R20, 1 ;  /* 0x3ff000001012742b */ /* 0x000fd00000000814 */
[----:B------:R-:W-:-:S08]  /*15740*/  DFMA R18, R16, R18, R16 ;  /* 0x000000121012722b */ /* 0x000fd00000000010 */
[----:B------:R-:W-:-:S08]  /*15750*/  DMUL R12, R34, R18 ;  /* 0x00000012220c7228 */ /* 0x000fd00000000000 */
[----:B------:R-:W-:-:S08]  /*15760*/  DFMA R14, R12, -R20, R34 ;  /* 0x800000140c0e722b */ /* 0x000fd00000000022 */
[----:B------:R-:W-:-:S10]  /*15770*/  DFMA R12, R18, R14, R12 ;  /* 0x0000000e120c722b */ /* 0x000fd4000000000c */
[----:B------:R-:W-:-:S05]  /*15780*/  FFMA R14, RZ, 1.4099999666213989258, R13 ;  /* 0x3fb47ae1ff0e7823 */ /* 0x000fca000000000d */
[----:B------:R-:W-:-:S13]  /*15790*/  FSETP.GT.AND P0, PT, |R14|, 1.469367938527859385e-39, PT ;  /* 0x001000000e00780b */ /* 0x000fda0003f04200 */
[----:B------:R-:W-:Y:S05]  /*157a0*/  @P0 BRA P1, `(.L_x_291) ;  /* 0x00000000001c0947 */ /* 0x000fea0000800000 */
[----:B------:R-:W-:Y:S01]  /*157b0*/  IMAD.MOV.U32 R36, RZ, RZ, R34 ;  /* 0x000000ffff247224 */ /* 0x000fe200078e0022 */
[----:B------:R-:W-:Y:S01]  /*157c0*/  MOV R34, 0x15800 ;  /* 0x0001580000227802 */ /* 0x000fe20000000f00 */
[----:B------:R-:W-:Y:S02]  /*157d0*/  IMAD.MOV.U32 R33, RZ, RZ, 0x47ae147b ;  /* 0x47ae147bff217424 */ /* 0x000fe400078e00ff */
[----:B------:R-:W-:-:S07]  /*157e0*/  IMAD.MOV.U32 R32, RZ, RZ, 0x3fb47ae1 ;  /* 0x3fb47ae1ff207424 */ /* 0x000fce00078e00ff */
[----:B------:R-:W-:Y:S05]  /*157f0*/  CALL.REL.NOINC `($__internal_1_$__cuda_sm20_div_rn_f64_full) ;  /* 0x0000006800e87944 */ /* 0x000fea0003c00000 */
[----:B------:R-:W-:Y:S01]  /*15800*/  MOV R12, R32 ;  /* 0x00000020000c7202 */ /* 0x000fe20000000f00 */
[----:B------:R-:W-:-:S07]  /*15810*/  IMAD.MOV.U32 R13, RZ, RZ, R33 ;  /* 0x000000ffff0d7224 */ /* 0x000fce00078e0021 */
.L_x_291:
[----:B------:R-:W-:Y:S05]  /*15820*/  BSYNC.RECONVERGENT B2 ;  /* 0x0000000000027941 */ /* 0x000fea0003800200 */
.L_x_290:
[----:B------:R-:W0:Y:S08]  /*15830*/  LDC.64 R14, c[0x0][0x3a0] ;  /* 0x0000e800ff0e7b82 */ /* 0x000e300000000a00 */
[----:B------:R-:W1:Y:S01]  /*15840*/  LDC.64 R22, c[0x0][0x398] ;  /* 0x0000e600ff167b82 */ /* 0x000e620000000a00 */
[----:B0-----:R-:W-:-:S05]  /*15850*/  IMAD.WIDE R52, R52, 0x40, R14 ;  /* 0x0000004034347825 */ /* 0x001fca00078e020e */
[----:B------:R-:W2:Y:S01]  /*15860*/  LDG.E.64 R16, desc[UR6][R52.64+0x30] ;  /* 0x0000300634107981 */ /* 0x000ea2000c1e1b00 */
[----:B-1----:R-:W-:-:S05]  /*15870*/  IMAD.WIDE R22, R41, 0x40, R22 ;  /* 0x0000004029167825 */ /* 0x002fca00078e0216 */
[----:B------:R-:W2:Y:S01]  /*15880*/  LDG.E.64 R18, desc[UR6][R22.64+0x30] ;  /* 0x0000300616127981 */ /* 0x000ea2000c1e1b00 */
[----:B------:R-:W0:Y:S01]  /*15890*/  MUFU.RCP64H R15, 0.39999985694885253906 ;  /* 0x3fd99999000f7908 */ /* 0x000e220000001800 */
[----:B------:R-:W-:Y:S02]  /*158a0*/  IMAD.MOV.U32 R24, RZ, RZ, -0x66666666 ;  /* 0x9999999aff187424 */ /* 0x000fe400078e00ff */
[----:B------:R-:W-:Y:S02]  /*158b0*/  IMAD.MOV.U32 R25, RZ, RZ, 0x3fd99999 ;  /* 0x3fd99999ff197424 */ /* 0x000fe400078e00ff */
[----:B------:R-:W-:Y:S01]  /*158c0*/  IMAD.MOV.U32 R14, RZ, RZ, 0x1 ;  /* 0x00000001ff0e7424 */ /* 0x000fe200078e00ff */
[----:B------:R-:W-:Y:S01]  /*158d0*/  UMOV UR4, 0x0 ;  /* 0x0000000000047882 */ /* 0x000fe20000000000 */
[----:B------:R-:W-:-:S04]  /*158e0*/  UMOV UR5, 0x3ff00000 ;  /* 0x3ff0000000057882 */ /* 0x000fc80000000000 */
[----:B0-----:R-:W-:-:S08]  /*158f0*/  DFMA R20, R14, -R24, UR4 ;  /* 0x000000040e147e2b */ /* 0x001fd00008000818 */
[----:B------:R-:W-:-:S08]  /*15900*/  DFMA R20, R20, R20, R20 ;  /* 0x000000141414722b */ /* 0x000fd00000000014 */
[----:B------:R-:W-:-:S08]  /*15910*/  DFMA R20, R14, R20, R14 ;  /* 0x000000140e14722b */ /* 0x000fd0000000000e */
[----:B------:R-:W-:-:S08]  /*15920*/  DFMA R14, R20, -R24, 1 ;  /* 0x3ff00000140e742b */ /* 0x000fd00000000818 */
[----:B------:R-:W-:Y:S01]  /*15930*/  DFMA R14, R20, R14, R20 ;  /* 0x0000000e140e722b */ /* 0x000fe20000000014 */
[----:B------:R-:W-:Y:S01]  /*15940*/  BSSY.RECONVERGENT B2, `(.L_x_292) ;  /* 0x0000010000027945 */ /* 0x000fe20003800200 */
[----:B--2---:R-:W-:-:S08]  /*15950*/  DADD R34, R16, -R18 ;  /* 0x0000000010227229 */ /* 0x004fd00000000812 */
[----:B------:R-:W-:-:S08]  /*15960*/  DMUL R20, R34, R14 ;  /* 0x0000000e22147228 */ /* 0x000fd00000000000 */
[----:B------:R-:W-:-:S08]  /*15970*/  DFMA R24, R20, -R24, R34 ;  /* 0x800000181418722b */ /* 0x000fd00000000022 */
[----:B------:R-:W-:Y:S01]  /*15980*/  DFMA R14, R14, R24, R20 ;  /* 0x000000180e0e722b */ /* 0x000fe20000000014 */
[----:B------:R-:W-:-:S09]  /*15990*/  FSETP.GEU.AND P1, PT, |R35|, 6.5827683646048100446e-37, PT ;  /* 0x036000002300780b */ /* 0x000fd20003f2e200 */
[----:B------:R-:W-:-:S05]  /*159a0*/  FFMA R20, RZ, 1.6999999284744262695, R15 ;  /* 0x3fd99999ff147823 */ /* 0x000fca000000000f */
[----:B------:R-:W-:-:S13]  /*159b0*/  FSETP.GT.AND P0, PT, |R20|, 1.469367938527859385e-39, PT ;  /* 0x001000001400780b */ /* 0x000fda0003f04200 */
[----:B------:R-:W-:Y:S05]  /*159c0*/  @P0 BRA P1, `(.L_x_293) ;  /* 0x00000000001c0947 */ /* 0x000fea0000800000 */
[----:B------:R-:W-:Y:S01]  /*159d0*/  MOV R36, R34 ;  /* 0x0000002200247202 */ /* 0x000fe20000000f00 */
[----:B------:R-:W-:Y:S01]  /*159e0*/  IMAD.MOV.U32 R33, RZ, RZ, -0x66666666 ;  /* 0x9999999aff217424 */ /* 0x000fe200078e00ff */
[----:B------:R-:W-:Y:S01]  /*159f0*/  MOV R34, 0x15a20 ;  /* 0x00015a2000227802 */ /* 0x000fe20000000f00 */
[----:B------:R-:W-:-:S07]  /*15a00*/  IMAD.MOV.U32 R32, RZ, RZ, 0x3fd99999 ;  /* 0x3fd99999ff207424 */ /* 0x000fce00078e00ff */
[----:B------:R-:W-:Y:S05]  /*15a10*/  CALL.REL.NOINC `($__internal_1_$__cuda_sm20_div_rn_f64_full) ;  /* 0x0000006800607944 */ /* 0x000fea0003c00000 */
[----:B------:R-:W-:Y:S02]  /*15a20*/  IMAD.MOV.U32 R14, RZ, RZ, R32 ;  /* 0x000000ffff0e7224 */ /* 0x000fe400078e0020 */
[----:B------:R-:W-:-:S07]  /*15a30*/  IMAD.MOV.U32 R15, RZ, RZ, R33 ;  /* 0x000000ffff0f7224 */ /* 0x000fce00078e0021 */
.L_x_293:
[----:B------:R-:W-:Y:S05]  /*15a40*/  BSYNC.RECONVERGENT B2 ;  /* 0x0000000000027941 */ /* 0x000fea0003800200 */
.L_x_292:
[----:B------:R-:W2:Y:S01]  /*15a50*/  LDG.E.64 R22, desc[UR6][R22.64+0x130] ;  /* 0x0001300616167981 */ /* 0x000ea2000c1e1b00 */
[----:B------:R-:W0:Y:S01]  /*15a60*/  MUFU.RCP64H R25, 0.39999985694885253906 ;  /* 0x3fd9999900197908 */ /* 0x000e220000001800 */
[----:B------:R-:W-:Y:S01]  /*15a70*/  MOV R26, 0x9999999a ;  /* 0x9999999a001a7802 */ /* 0x000fe20000000f00 */
[----:B------:R-:W-:Y:S01]  /*15a80*/  IMAD.MOV.U32 R27, RZ, RZ, 0x3fd99999 ;  /* 0x3fd99999ff1b7424 */ /* 0x000fe200078e00ff */
[----:B------:R-:W-:Y:S01]  /*15a90*/  BSSY.RECONVERGENT B2, `(.L_x_294) ;  /* 0x0000016000027945 */ /* 0x000fe20003800200 */
[----:B------:R-:W-:-:S06]  /*15aa0*/  IMAD.MOV.U32 R24, RZ, RZ, 0x1 ;  /* 0x00000001ff187424 */ /* 0x000fcc00078e00ff */
        /* <DEDUP_REMOVED lines=10> */
[----:B------:R-:W-:-:S05]  /*15b50*/  FFMA R20, RZ, 1.6999999284744262695, R17 ;  /* 0x3fd99999ff147823 */ /* 0x000fca0000000011 */
        /* <DEDUP_REMOVED lines=9> */
.L_x_295:
[----:B------:R-:W-:Y:S05]  /*15bf0*/  BSYNC.RECONVERGENT B2 ;  /* 0x0000000000027941 */ /* 0x000fea0003800200 */
.L_x_294:
[----:B------:R-:W2:Y:S01]  /*15c00*/  LDG.E.64 R20, desc[UR6][R52.64+0x10] ;  /* 0x0000100634147981 */ /* 0x000ea2000c1e1b00 */
[----:B------:R-:W0:Y:S01]  /*15c10*/  MUFU.RCP64H R25, 0.15999996662139892578 ;  /* 0x3fc47ae100197908 */ /* 0x000e220000001800 */
[----:B------:R-:W-:Y:S02]  /*15c20*/  HFMA2 R24, -RZ, RZ, 0, 5.9604644775390625e-08 ;  /* 0x00000001ff187431 */ /* 0x000fe400000001ff */
        /* <DEDUP_REMOVED lines=15> */
[----:B------:R-:W-:-:S05]  /*15d20*/  FFMA R24, RZ, 1.5349999666213989258, R19 ;  /* 0x3fc47ae1ff187823 */ /* 0x000fca0000000013 */
[----:B------:R-:W-:-:S13]  /*15d30*/  FSETP.GT.AND P0, PT, |R24|, 1.469367938527859385e-39, PT ;  /* 0x001000001800780b */ /* 0x000fda0003f04200 */
[----:B------:R-:W-:Y:S05]  /*15d40*/  @P0 BRA P1, `(.L_x_297) ;  /* 0x00000000001c0947 */ /* 0x000fea0000800000 */
[----:B------:R-:W-:Y:S01]  /*15d50*/  IMAD.MOV.U32 R36, RZ, RZ, R34 ;  /* 0x000000ffff247224 */ /* 0x000fe200078e0022 */
[----:B------:R-:W-:Y:S01]  /*15d60*/  MOV R34, 0x15da0 ;  /* 0x00015da000227802 */ /* 0x000fe20000000f00 */
[----:B------:R-:W-:Y:S02]  /*15d70*/  IMAD.MOV.U32 R33, RZ, RZ, 0x47ae147b ;  /* 0x47ae147bff217424 */ /* 0x000fe400078e00ff */
[----:B------:R-:W-:-:S07]  /*15d80*/  IMAD.MOV.U32 R32, RZ, RZ, 0x3fc47ae1 ;  /* 0x3fc47ae1ff207424 */ /* 0x000fce00078e00ff */
[----:B------:R-:W-:Y:S05]  /*15d90*/  CALL.REL.NOINC `($__internal_1_$__cuda_sm20_div_rn_f64_full) ;  /* 0x0000006400807944 */ /* 0x000fea0003c00000 */
[----:B------:R-:W-:Y:S01]  /*15da0*/  IMAD.MOV.U32 R18, RZ, RZ, R32 ;  /* 0x000000ffff127224 */ /* 0x000fe200078e0020 */
[----:B------:R-:W-:-:S07]  /*15db0*/  MOV R19, R33 ;  /* 0x0000002100137202 */ /* 0x000fce0000000f00 */
.L_x_297:
[----:B------:R-:W-:Y:S05]  /*15dc0*/  BSYNC.RECONVERGENT B2 ;  /* 0x0000000000027941 */ /* 0x000fea0003800200 */
.L_x_296:
[----:B------:R-:W0:Y:S01]  /*15dd0*/  MUFU.RCP64H R27, 0.15999996662139892578 ;  /* 0x3fc47ae1001b7908 */ /* 0x000e220000001800 */
[----:B------:R-:W-:Y:S01]  /*15de0*/  IMAD.MOV.U32 R28, RZ, RZ, 0x47ae147b ;  /* 0x47ae147bff1c7424 */ /* 0x000fe200078e00ff */
[----:B------:R-:W-:Y:S01]  /*15df0*/  DADD R34, -R22, R20 ;  /* 0x0000000016227229 */ /* 0x000fe20000000114 */
[----:B------:R-:W-:Y:S01]  /*15e00*/  IMAD.MOV.U32 R29, RZ, RZ, 0x3fc47ae1 ;  /* 0x3fc47ae1ff1d7424 */ /* 0x000fe200078e00ff */
[----:B------:R-:W-:Y:S01]  /*15e10*/  BSSY.RECONVERGENT B2, `(.L_x_298) ;  /* 0x0000015000027945 */ /* 0x000fe20003800200 */
[----:B------:R-:W-:-:S07]  /*15e20*/  IMAD.MOV.U32 R26, RZ, RZ, 0x1 ;  /* 0x00000001ff1a7424 */ /* 0x000fce00078e00ff */
        /* <DEDUP_REMOVED lines=9> */
[----:B------:R-:W-:-:S05]  /*15ec0*/  FFMA R22, RZ, 1.5349999666213989258, R21 ;  /* 0x3fc47ae1ff167823 */ /* 0x000fca0000000015 */
        /* <DEDUP_REMOVED lines=9> */
.L_x_299:
[----:B------:R-:W-:Y:S05]  /*15f60*/  BSYNC.RECONVERGENT B2 ;  /* 0x0000000000027941 */ /* 0x000fea0003800200 */
.L_x_298:
[----:B------:R-:W0:Y:S01]  /*15f70*/  MUFU.RCP64H R23, 0.0031249988824129104614 ;  /* 0x3f69999900177908 */ /* 0x000e220000001800 */
[----:B------:R-:W-:Y:S01]  /*15f80*/  IMAD.MOV.U32 R26, RZ, RZ, -0x66666666 ;  /* 0x9999999aff1a7424 */ /* 0x000fe200078e00ff */
[----:B------:R-:W-:Y:S01]  /*15f90*/  MOV R27, 0x3f699999 ;  /* 0x3f699999001b7802 */ /* 0x000fe20000000f00 */
[----:B------:R-:W-:Y:S01]  /*15fa0*/  IMAD.MOV.U32 R22, RZ, RZ, 0x1 ;  /* 0x00000001ff167424 */ /* 0x000fe200078e00ff */
[----:B------:R-:W-:Y:S01]  /*15fb0*/  UMOV UR4, 0x47ae147b ;  /* 0x47ae147b00047882 */ /* 0x000fe20000000000 */
[----:B------:R-:W-:Y:S01]  /*15fc0*/  UMOV UR5, 0x3f947ae1 ;  /* 0x3f947ae100057882 */ /* 0x000fe20000000000 */
[----:B------:R-:W-:Y:S01]  /*15fd0*/  BSSY.RECONVERGENT B2, `(.L_x_300) ;  /* 0x0000017000027945 */ /* 0x000fe20003800200 */
[----:B------:R-:W-:Y:S01]  /*15fe0*/  DMUL R34, R4, UR4 ;  /* 0x0000000404227c28 */ /* 0x000fe20008000000 */
[C---:B------:R-:W-:Y:S02]  /*15ff0*/  VIADD R42, R41.reuse, 0xffffc804 ;  /* 0xffffc804292a7836 */ /* 0x040fe40000000000 */
[----:B------:R-:W-:Y:S01]  /*16000*/  VIADD R43, R41, 0x3800 ;  /* 0x00003800292b7836 */ /* 0x000fe20000000000 */
[----:B0-----:R-:W-:-:S06]  /*16010*/  DFMA R24, R22, -R26, 1 ;  /* 0x3ff000001618742b */ /* 0x001fcc000000081a */
[----:B------:R-:W-:Y:S02]  /*16020*/  FSETP.GEU.AND P1, PT, |R35|, 6.5827683646048100446e-37, PT ;  /* 0x036000002300780b */ /* 0x000fe40003f2e200 */
[----:B------:R-:W-:-:S08]  /*16030*/  DFMA R24, R24, R24, R24 ;  /* 0x000000181818722b */ /* 0x000fd00000000018 */
[----:B------:R-:W-:-:S08]  /*16040*/  DFMA R24, R22, R24, R22 ;  /* 0x000000181618722b */ /* 0x000fd00000000016 */
[----:B------:R-:W-:-:S08]  /*16050*/  DFMA R22, R24, -R26, 1 ;  /* 0x3ff000001816742b */ /* 0x000fd0000000081a */
[----:B------:R-:W-:-:S08]  /*16060*/  DFMA R22, R24, R22, R24 ;  /* 0x000000161816722b */ /* 0x000fd00000000018 */
[----:B------:R-:W-:-:S08]  /*16070*/  DMUL R24, R34, R22 ;  /* 0x0000001622187228 */ /* 0x000fd00000000000 */
[----:B------:R-:W-:-:S08]  /*16080*/  DFMA R26, R24, -R26, R34 ;  /* 0x8000001a181a722b */ /* 0x000fd00000000022 */
[----:B------:R-:W-:-:S10]  /*16090*/  DFMA R22, R22, R26, R24 ;  /* 0x0000001a1616722b */ /* 0x000fd40000000018 */
[----:B------:R-:W-:-:S05]  /*160a0*/  FFMA R24, RZ, 0.91249996423721313477, R23 ;  /* 0x3f699999ff187823 */ /* 0x000fca0000000017 */
        /* <DEDUP_REMOVED lines=9> */
.L_x_301:
[----:B------:R-:W-:Y:S05]  /*16140*/  BSYNC.RECONVERGENT B2 ;  /* 0x0000000000027941 */ /* 0x000fea0003800200 */
.L_x_300:
[----:B------:R-:W0:Y:S01]  /*16150*/  MUFU.RCP64H R25, 0.0031249988824129104614 ;  /* 0x3f69999900197908 */ /* 0x000e220000001800 */
[----:B------:R-:W-:Y:S01]  /*16160*/  IMAD.MOV.U32 R26, RZ, RZ, -0x66666666 ;  /* 0x9999999aff1a7424 */ /* 0x000fe200078e00ff */
[----:B------:R-:W-:Y:S01]  /*16170*/  MOV R27, 0x3f699999 ;  /* 0x3f699999001b7802 */ /* 0x000fe20000000f00 */
[----:B------:R-:W-:Y:S01]  /*16180*/  IMAD.MOV.U32 R24, RZ, RZ, 0x1 ;  /* 0x00000001ff187424 */ /* 0x000fe200078e00ff */
[----:B------:R-:W-:Y:S01]  /*16190*/  UMOV UR4, 0x47ae147b ;  /* 0x47ae147b00047882 */ /* 0x000fe20000000000 */
[----:B------:R-:W-:Y:S01]  /*161a0*/  UMOV UR5, 0x3f947ae1 ;  /* 0x3f947ae100057882 */ /* 0x000fe20000000000 */
[----:B------:R-:W-:Y:S01]  /*161b0*/  BSSY.RECONVERGENT B2, `(.L_x_302) ;  /* 0x0000015000027945 */ /* 0x000fe20003800200 */
[----:B------:R-:W-:Y:S02]  /*161c0*/  DMUL R34, R2, UR4 ;  /* 0x0000000402227c28 */ /* 0x000fe40008000000 */
[----:B0-----:R-:W-:-:S08]  /*161d0*/  DFMA R28, R24, -R26, 1 ;  /* 0x3ff00000181c742b */ /* 0x001fd0000000081a */
[----:B------:R-:W-:Y:S01]  /*161e0*/  FSETP.GEU.AND P1, PT, |R35|, 6.5827683646048100446e-37, PT ;  /* 0x036000002300780b */ /* 0x000fe20003f2e200 */
        /* <DEDUP_REMOVED lines=12> */
[----:B------:R-:W-:Y:S02]  /*162b0*/  IMAD.MOV.U32 R33, RZ, RZ, -0x66666666 ;  /* 0x9999999aff217424 */ /* 0x000fe400078e00ff */
[----:B------:R-:W-:-:S07]  /*162c0*/  IMAD.MOV.U32 R32, RZ, RZ, 0x3f699999 ;  /* 0x3f699999ff207424 */ /* 0x000fce00078e00ff */
[----:B------:R-:W-:Y:S05]  /*162d0*/  CALL.REL.NOINC `($__internal_1_$__cuda_sm20_div_rn_f64_full) ;  /* 0x0000006000307944 */ /* 0x000fea0003c00000 */
[----:B------:R-:W-:Y:S01]  /*162e0*/  MOV R24, R32 ;  /* 0x0000002000187202 */ /* 0x000fe20000000f00 */
[----:B------:R-:W-:-:S07]  /*162f0*/  IMAD.MOV.U32 R25, RZ, RZ, R33 ;  /* 0x000000ffff197224 */ /* 0x000fce00078e0021 */
.L_x_303:
[----:B------:R-:W-:Y:S05]  /*16300*/  BSYNC.RECONVERGENT B2 ;  /* 0x0000000000027941 */ /* 0x000fea0003800200 */
.L_x_302:
[----:B------:R-:W-:Y:S01]  /*16310*/  UMOV UR4, 0x9999999a ;  /* 0x9999999a00047882 */ /* 0x000fe20000000000 */
[----:B------:R-:W-:Y:S01]  /*16320*/  UMOV UR5, 0x3fd99999 ;  /* 0x3fd9999900057882 */ /* 0x000fe20000000000 */
[----:B------:R-:W-:Y:S01]  /*16330*/  PLOP3.LUT P0, PT, PT, PT, PT, 0x80, 0x8 ;  /* 0x000000000008781c */ /* 0x000fe20003f0f070 */
[----:B------:R-:W-:Y:S01]  /*16340*/  DMUL R54, R18, UR4 ;  /* 0x0000000412367c28 */ /* 0x000fe20008000000 */
[----:B------:R-:W-:Y:S01]  /*16350*/  PLOP3.LUT P1, PT, PT, PT, PT, 0x8, 0x80 ;  /* 0x000000000080781c */ /* 0x000fe20003f2e170 */
[----:B------:R-:W-:Y:S01]  /*16360*/  DMUL R56, R20, UR4 ;  /* 0x0000000414387c28 */ /* 0x000fe20008000000 */
[----:B------:R-:W-:Y:S01]  /*16370*/  UMOV UR4, 0xb2bfdb4d ;  /* 0xb2bfdb4d00047882 */ /* 0x000fe20000000000 */
[----:B------:R-:W-:-:S04]  /*16380*/  UMOV UR5, 0x3f94a4d2 ;  /* 0x3f94a4d200057882 */ /* 0x000fc80000000000 */
[----:B------:R-:W-:Y:S02]  /*16390*/  DFMA R54, R14, UR4, R54 ;  /* 0x000000040e367c2b */ /* 0x000fe40008000036 */
[----:B------:R-:W-:Y:S01]  /*163a0*/  DFMA R56, R16, UR4, R56 ;  /* 0x0000000410387c2b */ /* 0x000fe20008000038 */
[----:B------:R-:W-:-:S10]  /*163b0*/  UMOV UR4, URZ ;  /* 0x000000ff00047c82 */ /* 0x000fd40008000000 */
.L_x_366:
[----:B0-----:R-:W-:Y:S01]  /*163c0*/  VIADD R26, R41, UR4 ;  /* 0x00000004291a7c36 */ /* 0x001fe20008000000 */
[----:B------:R-:W-:Y:S02]  /*163d0*/  PLOP3.LUT P2, PT, PT, PT, PT, 0x80, 0x8 ;  /* 0x000000000008781c */ /* 0x000fe40003f4f070 */
[----:B------:R-:W-:Y:S01]  /*163e0*/  PLOP3.LUT P3, PT, PT, PT, PT, 0x8, 0x80 ;  /* 0x000000000080781c */ /* 0x000fe20003f6e170 */
[C---:B------:R-:W-:Y:S01]  /*163f0*/  VIADD R27, R26.reuse, 0xfffffffc ;  /* 0xfffffffc1a1b7836 */ /* 0x040fe20000000000 */
[----:B------:R-:W-:Y:S01]  /*16400*/  PLOP3.LUT P6, PT, P0, PT, PT, 0x80, 0x8 ;  /* 0x000000000008781c */ /* 0x000fe200007cf070 */
[----:B------:R-:W-:Y:S01]  /*16410*/  VIADD R44, R26, 0x4 ;  /* 0x000000041a2c7836 */ /* 0x000fe20000000000 */
[----:B------:R-:W-:Y:S02]  /*16420*/  MOV R110, RZ ;  /* 0x000000ff006e7202 */ /* 0x000fe40000000f00 */
[----:B------:R-:W-:Y:S02]  /*16430*/  SEL R26, R42, R27, P0 ;  /* 0x0000001b2a1a7207 */ /* 0x000fe40000000000 */
[----:B------:R-:W-:-:S02]  /*16440*/  SEL R44, R43, R44, P1 ;  /* 0x0000002c2b2c7207 */ /* 0x000fc40000800000 */
[----:B------:R-:W-:-:S07]  /*16450*/  SEL R45, R41, R26, P1 ;  /* 0x0000001a292d7207 */ /* 0x000fce0000800000 */
.L_x_365:
[----:B0-----:R-:W-:Y:S01]  /*16460*/  VIADD R26, R41, UR4 ;  /* 0x00000004291a7c36 */ /* 0x001fe20008000000 */
[C---:B------:R-:W-:Y:S01]  /*16470*/  LEA R108, R110.reuse, UR4, 0x1 ;  /* 0x000000046e6c7c11 */ /* 0x040fe2000f8e08ff */
[C---:B------:R-:W-:Y:S01]  /*16480*/  IMAD R109, R110.reuse, 0x2, R44 ;  /* 0x000000026e6d7824 */ /* 0x040fe200078e022c */
[----:B------:R-:W-:Y:S01]  /*16490*/  PLOP3.LUT P0, PT, PT, PT, PT, 0x80, 0x8 ;  /* 0x000000000008781c */ /* 0x000fe20003f0f070 */
[C---:B------:R-:W-:Y:S01]  /*164a0*/  IMAD R46, R110.reuse, 0x2, R26 ;  /* 0x000000026e2e7824 */ /* 0x040fe200078e021a */
[----:B------:R-:W-:Y:S01]  /*164b0*/  PLOP3.LUT P1, PT, P2, PT, PT, 0x80, 0x8 ;  /* 0x000000000008781c */ /* 0x000fe2000172f070 */
[----:B------:R-:W-:Y:S01]  /*164c0*/  IMAD R110, R110, 0x2, R45 ;  /* 0x000000026e6e7824 */ /* 0x000fe200078e022d */
[----:B------:R-:W-:Y:S01]  /*164d0*/  UMOV UR5, URZ ;  /* 0x000000ff00057c82 */ /* 0x000fe20008000000 */
[----:B------:R-:W-:Y:S01]  /*164e0*/  VIADD R47, R46, 0xfffffffe ;  /* 0xfffffffe2e2f7836 */ /* 0x000fe20000000000 */
[----:B------:R-:W-:Y:S01]  /*164f0*/  @P2 IADD3 R47, PT, PT, R26, -0x1fe, RZ ;  /* 0xfffffe021a2f2810 */ /* 0x000fe20007ffe0ff */
[----:B------:R-:W-:-:S02]  /*16500*/  VIADD R46, R46, 0x2 ;  /* 0x000000022e2e7836 */ /* 0x000fc40000000000 */
[C---:B------:R-:W-:Y:S01]  /*16510*/  @P3 VIADD R46, R26.reuse, 0x200 ;  /* 0x000002001a2e3836 */ /* 0x040fe20000000000 */
[----:B------:R-:W-:-:S07]  /*16520*/  SEL R47, R26, R47, P3 ;  /* 0x0000002f1a2f7207 */ /* 0x000fce0001800000 */
.L_x_364:
[----:B0-----:R-:W-:-:S04]  /*16530*/  VIADD R26, R108, UR5 ;  /* 0x000000056c1a7c36 */ /* 0x001fc80008000000 */
[----:B------:R-:W-:-:S05]  /*16540*/  IMAD R59, R26, 0x30, RZ ;  /* 0x000000301a3b7824 */ /* 0x000fca00078e02ff */
[----:B------:R-:W-:-:S04]  /*16550*/  IADD3 R58, P2, PT, R59, R50, RZ ;  /* 0x000000323b3a7210 */ /* 0x000fc80007f5e0ff */
[----:B------:R-:W-:-:S05]  /*16560*/  IADD3.X R59, PT, PT, RZ, R51, RZ, P2, !PT ;  /* 0x00000033ff3b7210 */ /* 0x000fca00017fe4ff */
[----:B------:R-:W2:Y:S04]  /*16570*/  LDG.E.64 R60, desc[UR6][R58.64+0x10] ;  /* 0x000010063a3c7981 */ /* 0x000ea8000c1e1b00 */
[----:B------:R0:W5:Y:S01]  /*16580*/  LDG.E.64 R62, desc[UR6][R58.64+0x20] ;  /* 0x000020063a3e7981 */ /* 0x000162000c1e1b00 */
[----:B------:R-:W1:Y:S01]  /*16590*/  MUFU.RCP64H R27, 0.12299996614456176758 ;  /* 0x3fbf7ced001b7908 */ /* 0x000e620000001800 */
[----:B------:R-:W-:Y:S01]  /*165a0*/  IMAD.MOV.U32 R30, RZ, RZ, -0x6e978d50 ;  /* 0x916872b0ff1e7424 */ /* 0x000fe200078e00ff */
[----:B------:R-:W-:Y:S01]  /*165b0*/  BSSY.RECONVERGENT B2, `(.L_x_304) ;  /* 0x0000018000027945 */ /* 0x000fe20003800200 */
[----:B------:R-:W-:Y:S01]  /*165c0*/  IMAD.MOV.U32 R31, RZ, RZ, 0x3fbf7ced ;  /* 0x3fbf7cedff1f7424 */ /* 0x000fe200078e00ff */
[----:B------:R-:W-:Y:S01]  /*165d0*/  PLOP3.LUT P2, PT, P0, PT, PT, 0x80, 0x8 ;  /* 0x000000000008781c */ /* 0x000fe2000074f070 */
[----:B------:R-:W-:-:S06]  /*165e0*/  IMAD.MOV.U32 R26, RZ, RZ, 0x1 ;  /* 0x00000001ff1a7424 */ /* 0x000fcc00078e00ff */
[----:B-1----:R-:W-:-:S08]  /*165f0*/  DFMA R28, R26, -R30, 1 ;  /* 0x3ff000001a1c742b */ /* 0x002fd0000000081e */
[----:B------:R-:W-:-:S08]  /*16600*/  DFMA R28, R28, R28, R28 ;  /* 0x0000001c1c1c722b */ /* 0x000fd0000000001c */
[----:B------:R-:W-:-:S08]  /*16610*/  DFMA R28, R26, R28, R26 ;  /* 0x0000001c1a1c722b */ /* 0x000fd0000000001a */
[----:B------:R-:W-:-:S08]  /*16620*/  DFMA R26, R28, -R30, 1 ;  /* 0x3ff000001c1a742b */ /* 0x000fd0000000081e */
[----:B------:R-:W-:-:S08]  /*16630*/  DFMA R26, R28, R26, R28 ;  /* 0x0000001a1c1a722b */ /* 0x000fd0000000001c */
[----:B--2---:R-:W-:Y:S01]  /*16640*/  DMUL R28, R60, R26 ;  /* 0x0000001a3c1c7228 */ /* 0x004fe20000000000 */
[----:B------:R-:W-:-:S07]  /*16650*/  FSETP.GEU.AND P4, PT, |R61|, 6.5827683646048100446e-37, PT ;  /* 0x036000003d00780b */ /* 0x000fce0003f8e200 */
[----:B------:R-:W-:-:S08]  /*16660*/  DFMA R30, R28, -R30, R60 ;  /* 0x8000001e1c1e722b */ /* 0x000fd0000000003c */
[----:B------:R-:W-:-:S10]  /*16670*/  DFMA R26, R26, R30, R28 ;  /* 0x0000001e1a1a722b */ /* 0x000fd4000000001c */
[----:B------:R-:W-:-:S05]  /*16680*/  FFMA R28, RZ, 1.4959999322891235352, R27 ;  /* 0x3fbf7cedff1c7823 */ /* 0x000fca000000001b */
[----:B------:R-:W-:-:S13]  /*16690*/  FSETP.GT.AND P3, PT, |R28|, 1.469367938527859385e-39, PT ;  /* 0x001000001c00780b */ /* 0x000fda0003f64200 */
[----:B0-----:R-:W-:Y:S05]  /*166a0*/  @P3 BRA P4, `(.L_x_305) ;  /* 0x0000000000203947 */ /* 0x001fea0002000000 */
[----:B------:R-:W-:Y:S01]  /*166b0*/  IMAD.MOV.U32 R36, RZ, RZ, R60 ;  /* 0x000000ffff247224 */ /* 0x000fe200078e003c */
[----:B------:R-:W-:Y:S01]  /*166c0*/  MOV R35, R61 ;  /* 0x0000003d00237202 */ /* 0x000fe20000000f00 */
[----:B------:R-:W-:Y:S01]  /*166d0*/  IMAD.MOV.U32 R33, RZ, RZ, -0x6e978d50 ;  /* 0x916872b0ff217424 */ /* 0x000fe200078e00ff */
[----:B------:R-:W-:Y:S01]  /*166e0*/  MOV R34, 0x16710 ;  /* 0x0001671000227802 */ /* 0x000fe20000000f00 */
[----:B------:R-:W-:-:S07]  /*166f0*/  IMAD.MOV.U32 R32, RZ, RZ, 0x3fbf7ced ;  /* 0x3fbf7cedff207424 */ /* 0x000fce00078e00ff */
[----:B-----5:R-:W-:Y:S05]  /*16700*/  CALL.REL.NOINC `($__internal_1_$__cuda_sm20_div_rn_f64_full) ;  /* 0x0000005c00247944 */ /* 0x020fea0003c00000 */
[----:B------:R-:W-:Y:S02]  /*16710*/  IMAD.MOV.U32 R26, RZ, RZ, R32 ;  /* 0x000000ffff1a7224 */ /* 0x000fe400078e0020 */
[----:B------:R-:W-:-:S07]  /*16720*/  IMAD.MOV.U32 R27, RZ, RZ, R33 ;  /* 0x000000ffff1b7224 */ /* 0x000fce00078e0021 */
.L_x_305:
[----:B------:R-:W-:Y:S05]  /*16730*/  BSYNC.RECONVERGENT B2 ;  /* 0x0000000000027941 */ /* 0x000fea0003800200 */
.L_x_304:
[----:B------:R-:W-:Y:S01]  /*16740*/  DSETP.NEU.AND P3, PT, R26, RZ, PT ;  /* 0x000000ff1a00722a */ /* 0x000fe20003f6d000 */
[----:B------:R-:W-:-:S13]  /*16750*/  BSSY.RECONVERGENT B1, `(.L_x_306) ;  /* 0x000000d000017945 */ /* 0x000fda0003800200 */
[----:B------:R-:W-:Y:S01]  /*16760*/  @!P3 CS2R R28, SRZ ;  /* 0x00000000001cb805 */ /* 0x000fe2000001ff00 */
[----:B------:R-:W-:Y:S06]  /*16770*/  @!P3 BRA `(.L_x_307) ;  /* 0x000000000028b947 */ /* 0x000fec0003800000 */
[----:B------:R-:W-:Y:S01]  /*16780*/  DADD R70, -RZ, |R26| ;  /* 0x00000000ff467229 */ /* 0x000fe2000000051a */
[----:B------:R-:W-:Y:S01]  /*16790*/  BSSY.RECONVERGENT B2, `(.L_x_308) ;  /* 0x0000006000027945 */ /* 0x000fe20003800200 */
[----:B------:R-:W-:Y:S01]  /*167a0*/  ISETP.GE.AND P3, PT, R27, RZ, PT ;  /* 0x000000ff1b00720c */ /* 0x000fe20003f66270 */
[----:B------:R-:W-:Y:S01]  /*167b0*/  IMAD.MOV.U32 R69, RZ, RZ, 0x3ffc978d ;  /* 0x3ffc978dff457424 */ /* 0x000fe200078e00ff */
[----:B------:R-:W-:Y:S02]  /*167c0*/  MOV R68, 0x4fdf3b64 ;  /* 0x4fdf3b6400447802 */ /* 0x000fe40000000f00 */
[----:B------:R-:W-:-:S09]  /*167d0*/  MOV R40, 0x167f0 ;  /* 0x000167f000287802 */ /* 0x000fd20000000f00 */
[----:B-----5:R-:W-:Y:S05]  /*167e0*/  CALL.REL.NOINC `($_Z7ComputeP3cruP4cru2P7cytosolP6cyt_buP5sl_budid$__internal_accurate_pow) ;  /* 0x0000006400207944 */ /* 0x020fea0003c00000 */
[----:B------:R-:W-:Y:S05]  /*167f0*/  BSYNC.RECONVERGENT B2 ;  /* 0x0000000000027941 */ /* 0x000fea0003800200 */
.L_x_308:
[----:B------:R-:W-:Y:S02]  /*16800*/  FSEL R28, R30, RZ, P3 ;  /* 0x000000ff1e1c7208 */ /* 0x000fe40001800000 */
[----:B------:R-:W-:-:S07]  /*16810*/  FSEL R29, R31, -QNAN , P3 ;  /* 0xfff800001f1d7808 */ /* 0x000fce0001800000 */
.L_x_307:
[----:B------:R-:W-:Y:S05]  /*16820*/  BSYNC.RECONVERGENT B1 ;  /* 0x0000000000017941 */ /* 0x000fea0003800200 */
.L_x_306:
[----:B------:R-:W0:Y:S01]  /*16830*/  MUFU.RCP64H R31, 1700 ;  /* 0x409a9000001f7908 */ /* 0x000e220000001800 */
[----:B------:R-:W-:Y:S01]  /*16840*/  IMAD.MOV.U32 R34, RZ, RZ, 0x0 ;  /* 0x00000000ff227424 */ /* 0x000fe200078e00ff */
[----:B------:R-:W-:Y:S01]  /*16850*/  UMOV UR8, 0x4fdf3b64 ;  /* 0x4fdf3b6400087882 */ /* 0x000fe20000000000 */
[----:B------:R-:W-:Y:S01]  /*16860*/  IMAD.MOV.U32 R35, RZ, RZ, 0x409a9000 ;  /* 0x409a9000ff237424 */ /* 0x000fe200078e00ff */
[----:B------:R-:W-:Y:S01]  /*16870*/  UMOV UR9, 0x3ffc978d ;  /* 0x3ffc978d00097882 */ /* 0x000fe20000000000 */
[----:B------:R-:W-:Y:S01]  /*16880*/  IMAD.MOV.U32 R30, RZ, RZ, 0x1 ;  /* 0x00000001ff1e7424 */ /* 0x000fe200078e00ff */
[----:B------:R-:W-:Y:S01]  /*16890*/  BSSY.RECONVERGENT B1, `(.L_x_309) ;  /* 0x0000015000017945 */ /* 0x000fe20003800200 */
[----:B------:R-:W-:-:S04]  /*168a0*/  DSETP.NEU.AND P3, PT, R26, 1, PT ;  /* 0x3ff000001a00742a */ /* 0x000fc80003f6d000 */
[----:B0-----:R-:W-:-:S08]  /*168b0*/  DFMA R32, R30, -R34, 1 ;  /* 0x3ff000001e20742b */ /* 0x001fd00000000822 */
[----:B------:R-:W-:-:S08]  /*168c0*/  DFMA R32, R32, R32, R32 ;  /* 0x000000202020722b */ /* 0x000fd00000000020 */
[----:B------:R-:W-:-:S08]  /*168d0*/  DFMA R32, R30, R32, R30 ;  /* 0x000000201e20722b */ /* 0x000fd0000000001e */
[----:B------:R-:W-:-:S08]  /*168e0*/  DFMA R30, R32, -R34, 1 ;  /* 0x3ff00000201e742b */ /* 0x000fd00000000822 */
[----:B------:R-:W-:Y:S02]  /*168f0*/  DFMA R32, R32, R30, R32 ;  /* 0x0000001e2020722b */ /* 0x000fe40000000020 */
[----:B------:R-:W-:-:S06]  /*16900*/  DADD R30, R26, UR8 ;  /* 0x000000081a1e7e29 */ /* 0x000fcc0008000000 */
[----:B-----5:R-:W-:-:S04]  /*16910*/  DMUL R34, R62, R32 ;  /* 0x000000203e227228 */ /* 0x020fc80000000000 */
[----:B------:R-:W-:-:S04]  /*16920*/  LOP3.LUT R30, R31, 0x7ff00000, RZ, 0xc0, !PT ;  /* 0x7ff000001f1e7812 */ /* 0x000fc800078ec0ff */
[----:B------:R-:W-:Y:S01]  /*16930*/  DFMA R36, R34, -1700, R62 ;  /* 0xc09a90002224782b */ /* 0x000fe2000000003e */
[----:B------:R-:W-:-:S07]  /*16940*/  ISETP.NE.AND P4, PT, R30, 0x7ff00000, PT ;  /* 0x7ff000001e00780c */ /* 0x000fce0003f85270 */
[----:B------:R-:W-:-:S10]  /*16950*/  DFMA R32, R32, R36, R34 ;  /* 0x000000242020722b */ /* 0x000fd40000000022 */
[----:B------:R-:W-:Y:S01]  /*16960*/  FFMA R30, RZ, 4.830078125, R33 ;  /* 0x409a9000ff1e7823 */ /* 0x000fe20000000021 */
[----:B------:R-:W-:Y:S06]  /*16970*/  @P4 BRA `(.L_x_310) ;  /* 0x0000000000184947 */ /* 0x000fec0003800000 */
[----:B------:R-:W-:-:S14]  /*16980*/  DSETP.NAN.AND P4, PT, R26, R26, PT ;  /* 0x0000001a1a00722a */ /* 0x000fdc0003f88000 */
[----:B------:R-:W-:Y:S01]  /*16990*/  @P4 DADD R28, R26, UR8 ;  /* 0x000000081a1c4e29 */ /* 0x000fe20008000000 */
[----:B------:R-:W-:Y:S10]  /*169a0*/  @P4 BRA `(.L_x_310) ;  /* 0x00000000000c4947 */ /* 0x000ff40003800000 */
[----:B------:R-:W-:-:S14]  /*169b0*/  DSETP.NEU.AND P4, PT, |R26|, +INF , PT ;  /* 0x7ff000001a00742a */ /* 0x000fdc0003f8d200 */
[----:B------:R-:W-:Y:S01]  /*169c0*/  @!P4 MOV R28, 0x0 ;  /* 0x00000000001cc802 */ /* 0x000fe20000000f00 */
[----:B------:R-:W-:-:S07]  /*169d0*/  @!P4 IMAD.MOV.U32 R29, RZ, RZ, 0x7ff00000 ;  /* 0x7ff00000ff1dc424 */ /* 0x000fce00078e00ff */
.L_x_310:
[----:B------:R-:W-:Y:S05]  /*169e0*/  BSYNC.RECONVERGENT B1 ;  /* 0x0000000000017941 */ /* 0x000fea0003800200 */
.L_x_309:
[----:B------:R-:W-:Y:S01]  /*169f0*/  FSETP.GT.AND P4, PT, |R30|, 1.469367938527859385e-39, PT ;  /* 0x001000001e00780b */ /* 0x000fe20003f84200 */
[----:B------:R-:W-:Y:S01]  /*16a00*/  BSSY.RECONVERGENT B2, `(.L_x_311) ;  /* 0x000000b000027945 */ /* 0x000fe20003800200 */
[----:B------:R-:W-:Y:S02]  /*16a10*/  FSETP.GEU.AND P5, PT, |R63|, 6.5827683646048100446e-37, PT ;  /* 0x036000003f00780b */ /* 0x000fe40003fae200 */
[----:B------:R-:W-:Y:S02]  /*16a20*/  FSEL R26, R28, RZ, P3 ;  /* 0x000000ff1c1a7208 */ /* 0x000fe40001800000 */
[----:B------:R-:W-:-:S09]  /*16a30*/  FSEL R27, R29, 1.875, P3 ;  /* 0x3ff000001d1b7808 */ /* 0x000fd20001800000 */
[----:B------:R-:W-:Y:S05]  /*16a40*/  @P4 BRA P5, `(.L_x_312) ;  /* 0x0000000000184947 */ /* 0x000fea0002800000 */
[----:B------:R-:W-:Y:S01]  /*16a50*/  IMAD.MOV.U32 R36, RZ, RZ, R62 ;  /* 0x000000ffff247224 */ /* 0x000fe200078e003e */
[----:B------:R-:W-:Y:S01]  /*16a60*/  MOV R32, 0x409a9000 ;  /* 0x409a900000207802 */ /* 0x000fe20000000f00 */
[----:B------:R-:W-:Y:S01]  /*16a70*/  IMAD.MOV.U32 R35, RZ, RZ, R63 ;  /* 0x000000ffff237224 */ /* 0x000fe200078e003f */
[----:B------:R-:W-:Y:S01]  /*16a80*/  MOV R34, 0x16ab0 ;  /* 0x00016ab000227802 */ /* 0x000fe20000000f00 */
[----:B------:R-:W-:-:S07]  /*16a90*/  IMAD.MOV.U32 R33, RZ, RZ, RZ ;  /* 0x000000ffff217224 */ /* 0x000fce00078e00ff */
[----:B------:R-:W-:Y:S05]  /*16aa0*/  CALL.REL.NOINC `($__internal_1_$__cuda_sm20_div_rn_f64_full) ;  /* 0x00000058003c7944 */ /* 0x000fea0003c00000 */
.L_x_312:
[----:B------:R-:W-:Y:S05]  /*16ab0*/  BSYNC.RECONVERGENT B2 ;  /* 0x0000000000027941 */ /* 0x000fea0003800200 */
.L_x_311:
        /* <DEDUP_REMOVED lines=8> */
[----:B------:R-:W-:Y:S01]  /*16b40*/  MOV R40, 0x16b70 ;  /* 0x00016b7000287802 */ /* 0x000fe20000000f00 */
[----:B------:R-:W-:-:S10]  /*16b50*/  IMAD.MOV.U32 R69, RZ, RZ, 0x3ffc978d ;  /* 0x3ffc978dff457424 */ /* 0x000fd400078e00ff */
[----:B------:R-:W-:Y:S05]  /*16b60*/  CALL.REL.NOINC `($_Z7ComputeP3cruP4cru2P7cytosolP6cyt_buP5sl_budid$__internal_accurate_pow) ;  /* 0x0000006000407944 */ /* 0x000fea0003c00000 */
[----:B------:R-:W-:Y:S05]  /*16b70*/  BSYNC.RECONVERGENT B2 ;  /* 0x0000000000027941 */ /* 0x000fea0003800200 */
.L_x_315:
[----:B------:R-:W-:Y:S02]  /*16b80*/  FSEL R28, R30, RZ, P3 ;  /* 0x000000ff1e1c7208 */ /* 0x000fe40001800000 */
[----:B------:R-:W-:-:S07]  /*16b90*/  FSEL R29, R31, -QNAN , P3 ;  /* 0xfff800001f1d7808 */ /* 0x000fce0001800000 */
.L_x_314:
[----:B------:R-:W-:Y:S05]  /*16ba0*/  BSYNC.RECONVERGENT B1 ;  /* 0x0000000000017941 */ /* 0x000fea0003800200 */
.L_x_313:
[----:B------:R-:W-:Y:S01]  /*16bb0*/  UMOV UR8, 0x4fdf3b64 ;  /* 0x4fdf3b6400087882 */ /* 0x000fe20000000000 */
[----:B------:R-:W-:Y:S01]  /*16bc0*/  UMOV UR9, 0x3ffc978d ;  /* 0x3ffc978d00097882 */ /* 0x000fe20000000000 */
[----:B------:R-:W-:Y:S01]  /*16bd0*/  BSSY.RECONVERGENT B1, `(.L_x_316) ;  /* 0x000000d000017945 */ /* 0x000fe20003800200 */
[C---:B------:R-:W-:Y:S02]  /*16be0*/  DADD R30, R32.reuse, UR8 ;  /* 0x00000008201e7e29 */ /* 0x040fe40008000000 */
[----:B------:R-:W-:-:S08]  /*16bf0*/  DSETP.NEU.AND P3, PT, R32, 1, PT ;  /* 0x3ff000002000742a */ /* 0x000fd00003f6d000 */
[----:B------:R-:W-:-:S04]  /*16c00*/  LOP3.LUT R30, R31, 0x7ff00000, RZ, 0xc0, !PT ;  /* 0x7ff000001f1e7812 */ /* 0x000fc800078ec0ff */
[----:B------:R-:W-:Y:S01]  /*16c10*/  ISETP.NE.AND P4, PT, R30, 0x7ff00000, PT ;  /* 0x7ff000001e00780c */ /* 0x000fe20003f85270 */
[----:B------:R-:W-:-:S12]  /*16c20*/  DADD R30, R26, 1 ;  /* 0x3ff000001a1e7429 */ /* 0x000fd80000000000 */
[----:B------:R-:W-:Y:S05]  /*16c30*/  @P4 BRA `(.L_x_317) ;  /* 0x0000000000184947 */ /* 0x000fea0003800000 */
[----:B------:R-:W-:-:S14]  /*16c40*/  DSETP.NAN.AND P4, PT, R32, R32, PT ;  /* 0x000000202000722a */ /* 0x000fdc0003f88000 */
[----:B------:R-:W-:Y:S01]  /*16c50*/  @P4 DADD R28, R32, UR8 ;  /* 0x00000008201c4e29 */ /* 0x000fe20008000000 */
[----:B------:R-:W-:Y:S10]  /*16c60*/  @P4 BRA `(.L_x_317) ;  /* 0x00000000000c4947 */ /* 0x000ff40003800000 */
[----:B------:R-:W-:-:S14]  /*16c70*/  DSETP.NEU.AND P4, PT, |R32|, +INF , PT ;  /* 0x7ff000002000742a */ /* 0x000fdc0003f8d200 */
[----:B------:R-:W-:Y:S02]  /*16c80*/  @!P4 IMAD.MOV.U32 R28, RZ, RZ, 0x0 ;  /* 0x00000000ff1cc424 */ /* 0x000fe400078e00ff */
[----:B------:R-:W-:-:S07]  /*16c90*/  @!P4 IMAD.MOV.U32 R29, RZ, RZ, 0x7ff00000 ;  /* 0x7ff00000ff1dc424 */ /* 0x000fce00078e00ff */
.L_x_317:
[----:B------:R-:W-:Y:S05]  /*16ca0*/  BSYNC.RECONVERGENT B1 ;  /* 0x0000000000017941 */ /* 0x000fea0003800200 */
.L_x_316:
[----:B------:R-:W-:Y:S01]  /*16cb0*/  FSEL R28, R28, RZ, P3 ;  /* 0x000000ff1c1c7208 */ /* 0x000fe20001800000 */
[----:B------:R-:W-:Y:S01]  /*16cc0*/  UMOV UR8, 0xcccccccd ;  /* 0xcccccccd00087882 */ /* 0x000fe20000000000 */
[----:B------:R-:W-:Y:S01]  /*16cd0*/  FSEL R29, R29, 1.875, P3 ;  /* 0x3ff000001d1d7808 */ /* 0x000fe20001800000 */
[----:B------:R-:W-:Y:S01]  /*16ce0*/  UMOV UR9, 0x3fe0cccc ;  /* 0x3fe0cccc00097882 */ /* 0x000fe20000000000 */
[----:B------:R-:W-:Y:S01]  /*16cf0*/  VIADD R111, R108, UR5 ;  /* 0x000000056c6f7c36 */ /* 0x000fe20008000000 */
[----:B------:R-:W-:Y:S03]  /*16d00*/  BSSY.RECONVERGENT B2, `(.L_x_318) ;  /* 0x000001a000027945 */ /* 0x000fe60003800200 */
[----:B------:R-:W-:Y:S01]  /*16d10*/  DADD R38, R28, R30 ;  /* 0x000000001c267229 */ /* 0x000fe2000000001e */
[----:B------:R-:W-:Y:S01]  /*16d20*/  IMAD.IADD R64, R41, 0x1, R111 ;  /* 0x0000000129407824 */ /* 0x000fe200078e026f */
[----:B------:R-:W-:Y:S01]  /*16d30*/  MOV R30, 0x1 ;  /* 0x00000001001e7802 */ /* 0x000fe20000000f00 */
[----:B------:R-:W-:-:S03]  /*16d40*/  DADD R26, R26, -R28 ;  /* 0x000000001a1a7229 */ /* 0x000fc6000000081c */
[----:B------:R-:W0:Y:S05]  /*16d50*/  MUFU.RCP64H R31, R39 ;  /* 0x00000027001f7308 */ /* 0x000e2a0000001800 */
[----:B------:R-:W-:-:S10]  /*16d60*/  DMUL R34, R26, UR8 ;  /* 0x000000081a227c28 */ /* 0x000fd40008000000 */
        /* <DEDUP_REMOVED lines=17> */
[----:B------:R-:W-:Y:S02]  /*16e80*/  IMAD.MOV.U32 R26, RZ, RZ, R32 ;  /* 0x000000ffff1a7224 */ /* 0x000fe400078e0020 */
[----:B------:R-:W-:-:S07]  /*16e90*/  IMAD.MOV.U32 R27, RZ, RZ, R33 ;  /* 0x000000ffff1b7224 */ /* 0x000fce00078e0021 */
.L_x_319:
[----:B------:R-:W-:Y:S05]  /*16ea0*/  BSYNC.RECONVERGENT B2 ;  /* 0x0000000000027941 */ /* 0x000fea0003800200 */
.L_x_318:
[----:B------:R-:W0:Y:S01]  /*16eb0*/  MUFU.RCP64H R29, R63 ;  /* 0x0000003f001d7308 */ /* 0x000e220000001800 */
[----:B------:R-:W-:Y:S01]  /*16ec0*/  IMAD.MOV.U32 R28, RZ, RZ, 0x1 ;  /* 0x00000001ff1c7424 */ /* 0x000fe200078e00ff */
[----:B------:R1:W-:Y:S01]  /*16ed0*/  STG.E.64 desc[UR6][R58.64], R26 ;  /* 0x0000001a3a007986 */ /* 0x0003e2000c101b06 */
[----:B------:R-:W-:Y:S01]  /*16ee0*/  UMOV UR8, 0x2b1e91bb ;  /* 0x2b1e91bb00087882 */ /* 0x000fe20000000000 */
[----:B------:R-:W-:Y:S01]  /*16ef0*/  UMOV UR9, 0x3ef5b49d ;  /* 0x3ef5b49d00097882 */ /* 0x000fe20000000000 */
[----:B------:R-:W-:Y:S02]  /*16f00*/  BSSY.RECONVERGENT B2, `(.L_x_320) ;  /* 0x0000014000027945 */ /* 0x000fe40003800200 */
[----:B0-----:R-:W-:-:S08]  /*16f10*/  DFMA R30, -R62, R28, 1 ;  /* 0x3ff000003e1e742b */ /* 0x001fd0000000011c */
[----:B------:R-:W-:-:S08]  /*16f20*/  DFMA R30, R30, R30, R30 ;  /* 0x0000001e1e1e722b */ /* 0x000fd0000000001e */
[----:B------:R-:W-:-:S08]  /*16f30*/  DFMA R30, R28, R30, R28 ;  /* 0x0000001e1c1e722b */ /* 0x000fd0000000001c */
[----:B------:R-:W-:-:S08]  /*16f40*/  DFMA R28, -R62, R30, 1 ;  /* 0x3ff000003e1c742b */ /* 0x000fd0000000011e */
[----:B------:R-:W-:-:S08]  /*16f50*/  DFMA R28, R30, R28, R30 ;  /* 0x0000001c1e1c722b */ /* 0x000fd0000000001e */
[----:B------:R-:W-:-:S08]  /*16f60*/  DMUL R32, R28, 500 ;  /* 0x407f40001c207828 */ /* 0x000fd00000000000 */
[----:B------:R-:W-:-:S08]  /*16f70*/  DFMA R30, -R62, R32, 500 ;  /* 0x407f40003e1e742b */ /* 0x000fd00000000120 */
[----:B------:R-:W-:Y:S02]  /*16f80*/  DFMA R32, R28, R30, R32 ;  /* 0x0000001e1c20722b */ /* 0x000fe40000000020 */
[----:B------:R-:W-:-:S08]  /*16f90*/  DADD R30, -R60, R62 ;  /* 0x000000003c1e7229 */ /* 0x000fd0000000013e */
[----:B------:R-:W-:Y:S01]  /*16fa0*/  FFMA R28, RZ, R63, R33 ;  /* 0x0000003fff1c7223 */ /* 0x000fe20000000021 */
[----:B------:R-:W-:-:S04]  /*16fb0*/  DMUL R30, R30, UR8 ;  /* 0x000000081e1e7c28 */ /* 0x000fc80008000000 */
[----:B------:R-:W-:-:S13]  /*16fc0*/  FSETP.GT.AND P3, PT, |R28|, 1.469367938527859385e-39, PT ;  /* 0x001000001c00780b */ /* 0x000fda0003f64200 */
[----:B-1----:R-:W-:Y:S05]  /*16fd0*/  @P3 BRA `(.L_x_321) ;  /* 0x0000000000183947 */ /* 0x002fea0003800000 */
[----:B------:R-:W-:Y:S01]  /*16fe0*/  IMAD.MOV.U32 R36, RZ, RZ, RZ ;  /* 0x000000ffff247224 */ /* 0x000fe200078e00ff */
[----:B------:R-:W-:Y:S01]  /*16ff0*/  MOV R35, 0x407f4000 ;  /* 0x407f400000237802 */ /* 0x000fe20000000f00 */
[----:B------:R-:W-:Y:S01]  /*17000*/  IMAD.MOV.U32 R33, RZ, RZ, R62 ;  /* 0x000000ffff217224 */ /* 0x000fe200078e003e */
[----:B------:R-:W-:Y:S01]  /*17010*/  MOV R34, 0x17040 ;  /* 0x0001704000227802 */ /* 0x000fe20000000f00 */
[----:B------:R-:W-:-:S07]  /*17020*/  IMAD.MOV.U32 R32, RZ, RZ, R63 ;  /* 0x000000ffff207224 */ /* 0x000fce00078e003f */
[----:B------:R-:W-:Y:S05]  /*17030*/  CALL.REL.NOINC `($__internal_1_$__cuda_sm20_div_rn_f64_full) ;  /* 0x0000005000d87944 */ /* 0x000fea0003c00000 */
.L_x_321:
[----:B------:R-:W-:Y:S05]  /*17040*/  BSYNC.RECONVERGENT B2 ;  /* 0x0000000000027941 */ /* 0x000fea0003800200 */
.L_x_320:
[----:B------:R-:W-:Y:S01]  /*17050*/  DFMA R38, R32, R32, 1 ;  /* 0x3ff000002026742b */ /* 0x000fe20000000020 */
[----:B------:R-:W-:Y:S01]  /*17060*/  IMAD.MOV.U32 R28, RZ, RZ, 0x1 ;  /* 0x00000001ff1c7424 */ /* 0x000fe200078e00ff */
[----:B------:R-:W-:Y:S01]  /*17070*/  FSETP.GEU.AND P4, PT, |R31|, 6.5827683646048100446e-37, PT ;  /* 0x036000001f00780b */ /* 0x000fe20003f8e200 */
[----:B------:R-:W-:Y:S03]  /*17080*/  BSSY.RECONVERGENT B2, `(.L_x_322) ;  /* 0x0000015000027945 */ /* 0x000fe60003800200 */
        /* <DEDUP_REMOVED lines=18> */
[----:B------:R-:W-:Y:S02]  /*171b0*/  IMAD.MOV.U32 R28, RZ, RZ, R32 ;  /* 0x000000ffff1c7224 */ /* 0x000fe400078e0020 */
[----:B------:R-:W-:-:S07]  /*171c0*/  IMAD.MOV.U32 R29, RZ, RZ, R33 ;  /* 0x000000ffff1d7224 */ /* 0x000fce00078e0021 */
.L_x_323:
[----:B------:R-:W-:Y:S05]  /*171d0*/  BSYNC.RECONVERGENT B2 ;  /* 0x0000000000027941 */ /* 0x000fea0003800200 */
.L_x_322:
[----:B------:R-:W0:Y:S01]  /*171e0*/  LDC.64 R30, c[0x0][0x390] ;  /* 0x0000e400ff1e7b82 */ /* 0x000e220000000a00 */
[----:B------:R-:W-:Y:S01]  /*171f0*/  IADD3 R112, PT, PT, R109, UR5, RZ ;  /* 0x000000056d707c10 */ /* 0x000fe2000fffe0ff */
[----:B------:R1:W-:Y:S06]  /*17200*/  STG.E.64 desc[UR6][R58.64+0x8], R28 ;  /* 0x0000081c3a007986 */ /* 0x0003ec000c101b06 */
[----:B------:R-:W2:Y:S01]  /*17210*/  LDC.64 R32, c[0x0][0x398] ;  /* 0x0000e600ff207b82 */ /* 0x000ea20000000a00 */
[----:B0-----:R-:W-:-:S05]  /*17220*/  IMAD.WIDE R30, R112, 0x30, R30 ;  /* 0x00000030701e7825 */ /* 0x001fca00078e021e */
[----:B------:R-:W3:Y:S01]  /*17230*/  LDG.E.64 R34, desc[UR6][R30.64+0x10] ;  /* 0x000010061e227981 */ /* 0x000ee2000c1e1b00 */
[----:B--2---:R-:W-:-:S05]  /*17240*/  IMAD.WIDE R64, R64, 0x40, R32 ;  /* 0x0000004040407825 */ /* 0x004fca00078e0220 */
[----:B------:R-:W2:Y:S04]  /*17250*/  LDG.E.64 R88, desc[UR6][R64.64+0x8] ;  /* 0x0000080640587981 */ /* 0x000ea8000c1e1b00 */
[----:B------:R-:W4:Y:S04]  /*17260*/  LDG.E.64 R84, desc[UR6][R64.64+0x10] ;  /* 0x0000100640547981 */ /* 0x000f28000c1e1b00 */
[----:B------:R-:W5:Y:S04]  /*17270*/  LDG.E.64 R80, desc[UR6][R64.64] ;  /* 0x0000000640507981 */ /* 0x000f68000c1e1b00 */
[----:B------:R-:W5:Y:S04]  /*17280*/  LDG.E.64 R32, desc[UR6][R64.64+0x20] ;  /* 0x0000200640207981 */ /* 0x000f68000c1e1b00 */
[----:B------:R-:W5:Y:S04]  /*17290*/  LDG.E.64 R36, desc[UR6][R64.64+0x18] ;  /* 0x0000180640247981 */ /* 0x000f68000c1e1b00 */
[----:B------:R-:W5:Y:S04]  /*172a0*/  LDG.E.64 R38, desc[UR6][R64.64+0x28] ;  /* 0x0000280640267981 */ /* 0x000f68000c1e1b00 */
[----:B------:R-:W5:Y:S01]  /*172b0*/  LDG.E.64 R66, desc[UR6][R64.64+0x30] ;  /* 0x0000300640427981 */ /* 0x000f62000c1e1b00 */
[----:B------:R-:W0:Y:S01]  /*172c0*/  MUFU.RCP64H R69, 0.4619998931884765625 ;  /* 0x3fdd916800457908 */ /* 0x000e220000001800 */
[----:B------:R-:W-:Y:S01]  /*172d0*/  IMAD.MOV.U32 R76, RZ, RZ, 0x72b020c5 ;  /* 0x72b020c5ff4c7424 */ /* 0x000fe200078e00ff */
[----:B------:R-:W-:Y:S01]  /*172e0*/  UMOV UR8, 0xed288ce7 ;  /* 0xed288ce700087882 */ /* 0x000fe20000000000 */
[----:B------:R-:W-:Y:S01]  /*172f0*/  IMAD.MOV.U32 R77, RZ, RZ, 0x3fdd9168 ;  /* 0x3fdd9168ff4d7424 */ /* 0x000fe200078e00ff */
[----:B------:R-:W-:Y:S01]  /*17300*/  UMOV UR9, 0x3fa0be0d ;  /* 0x3fa0be0d00097882 */ /* 0x000fe20000000000 */
[----:B------:R-:W-:Y:S01]  /*17310*/  IMAD.MOV.U32 R68, RZ, RZ, 0x1 ;  /* 0x00000001ff447424 */ /* 0x000fe200078e00ff */
[----:B------:R-:W-:Y:S01]  /*17320*/  UMOV UR10, 0x1dd1a21f ;  /* 0x1dd1a21f000a7882 */ /* 0x000fe20000000000 */
[----:B------:R-:W-:Y:S01]  /*17330*/  UMOV UR11, 0x3f64cec4 ;  /* 0x3f64cec4000b7882 */ /* 0x000fe20000000000 */
[----:B------:R-:W-:Y:S01]  /*17340*/  BSSY.RECONVERGENT B2, `(.L_x_324) ;  /* 0x0000051000027945 */ /* 0x000fe20003800200 */
[----:B------:R-:W-:-:S02]  /*17350*/  VIADD R113, R46, UR5 ;  /* 0x000000052e717c36 */ /* 0x000fc40008000000 */
[----:B------:R-:W-:Y:S02]  /*17360*/  VIADD R114, R47, UR5 ;  /* 0x000000052f727c36 */ /* 0x000fe40008000000 */
[----:B------:R-:W-:Y:S01]  /*17370*/  VIADD R115, R110, UR5 ;  /* 0x000000056e737c36 */ /* 0x000fe20008000000 */
[----:B0-----:R-:W-:-:S08]  /*17380*/  DFMA R70, R68, -R76, 1 ;  /* 0x3ff000004446742b */ /* 0x001fd0000000084c */
[----:B------:R-:W-:-:S08]  /*17390*/  DFMA R70, R70, R70, R70 ;  /* 0x000000464646722b */ /* 0x000fd00000000046 */
[----:B------:R-:W-:Y:S02]  /*173a0*/  DFMA R70, R68, R70, R68 ;  /* 0x000000464446722b */ /* 0x000fe40000000044 */
[C---:B------:R-:W-:Y:S01]  /*173b0*/  DMUL R68, R60.reuse, UR8 ;  /* 0x000000083c447c28 */ /* 0x040fe20008000000 */
[----:B------:R-:W-:Y:S01]  /*173c0*/  UMOV UR8, 0xa858793e ;  /* 0xa858793e00087882 */ /* 0x000fe20000000000 */
[----:B------:R-:W-:Y:S02]  /*173d0*/  UMOV UR9, 0x3fabcd35 ;  /* 0x3fabcd3500097882 */ /* 0x000fe40000000000 */
[----:B------:R-:W-:Y:S01]  /*173e0*/  DMUL R72, R60, UR8 ;  /* 0x000000083c487c28 */ /* 0x000fe20008000000 */
[----:B------:R-:W-:Y:S01]  /*173f0*/  UMOV UR8, 0xbc01a36e ;  /* 0xbc01a36e00087882 */ /* 0x000fe20000000000 */
[----:B------:R-:W-:Y:S01]  /*17400*/  DFMA R92, R70, -R76, 1 ;  /* 0x3ff00000465c742b */ /* 0x000fe2000000084c */
[----:B------:R-:W-:-:S07]  /*17410*/  UMOV UR9, 0x3f941205 ;  /* 0x3f94120500097882 */ /* 0x000fce0000000000 */
[----:B------:R-:W-:Y:S02]  /*17420*/  DFMA R92, R70, R92, R70 ;  /* 0x0000005c465c722b */ /* 0x000fe40000000046 */
[C---:B------:R-:W-:Y:S01]  /*17430*/  DMUL R70, R60.reuse, UR10 ;  /* 0x0000000a3c467c28 */ /* 0x040fe20008000000 */
[----:B------:R-:W-:Y:S01]  /*17440*/  UMOV UR10, 0xa57a786c ;  /* 0xa57a786c000a7882 */ /* 0x000fe20000000000 */
[----:B------:R-:W-:Y:S01]  /*17450*/  UMOV UR11, 0x3f8c432c ;  /* 0x3f8c432c000b7882 */ /* 0x000fe20000000000 */
[----:B---3--:R-:W-:Y:S02]  /*17460*/  DADD R34, -R60, R34 ;  /* 0x000000003c227229 */ /* 0x008fe40000000122 */
[----:B--2---:R-:W-:-:S06]  /*17470*/  DADD R86, -R88, 70 ;  /* 0x4051800058567429 */ /* 0x004fcc0000000100 */
[----:B------:R-:W-:Y:S02]  /*17480*/  DMUL R74, R34, R92 ;  /* 0x0000005c224a7228 */ /* 0x000fe40000000000 */
[----:B------:R-:W-:Y:S01]  /*17490*/  FSETP.GEU.AND P4, PT, |R35|, 6.5827683646048100446e-37, PT ;  /* 0x036000002300780b */ /* 0x000fe20003f8e200 */
[----:B------:R-:W-:Y:S01]  /*174a0*/  DMUL R88, R88, -UR8 ;  /* 0x8000000858587c28 */ /* 0x000fe20008000000 */
[----:B------:R-:W-:Y:S01]  /*174b0*/  UMOV UR8, 0x5dbb9cfa ;  /* 0x5dbb9cfa00087882 */ /* 0x000fe20000000000 */
[----:B------:R-:W-:Y:S01]  /*174c0*/  UMOV UR9, 0x3f014d2f ;  /* 0x3f014d2f00097882 */ /* 0x000fe20000000000 */
[C---:B----4-:R-:W-:Y:S02]  /*174d0*/  DADD R82, -R84.reuse, 134 ;  /* 0x4060c00054527429 */ /* 0x050fe40000000100 */
[----:B------:R-:W-:Y:S01]  /*174e0*/  DMUL R84, R84, -UR8 ;  /* 0x8000000854547c28 */ /* 0x000fe20008000000 */
[----:B------:R-:W-:Y:S01]  /*174f0*/  UMOV UR8, 0xb4395810 ;  /* 0xb439581000087882 */ /* 0x000fe20000000000 */
[----:B------:R-:W-:Y:S01]  /*17500*/  UMOV UR9, 0x3fce76c8 ;  /* 0x3fce76c800097882 */ /* 0x000fe20000000000 */
[----:B-----5:R-:W-:-:S02]  /*17510*/  DADD R78, -R80, 24 ;  /* 0x40380000504e7429 */ /* 0x020fc40000000100 */
[----:B------:R-:W-:Y:S01]  /*17520*/  DMUL R80, R80, -UR8 ;  /* 0x8000000850507c28 */ /* 0x000fe20008000000 */
[----:B------:R-:W-:Y:S01]  /*17530*/  UMOV UR8, 0x9999999a ;  /* 0x9999999a00087882 */ /* 0x000fe20000000000 */
[----:B------:R-:W-:Y:S01]  /*17540*/  DFMA R76, R74, -R76, R34 ;  /* 0x8000004c4a4c722b */ /* 0x000fe20000000022 */
[----:B------:R-:W-:Y:S01]  /*17550*/  UMOV UR9, 0x3fb99999 ;  /* 0x3fb9999900097882 */ /* 0x000fe20000000000 */
[----:B------:R-:W-:Y:S02]  /*17560*/  DFMA R70, R70, R82, R84 ;  /* 0x000000524646722b */ /* 0x000fe40000000054 */
[----:B------:R-:W-:Y:S01]  /*17570*/  DMUL R82, R60, UR8 ;  /* 0x000000083c527c28 */ /* 0x000fe20008000000 */
[----:B------:R-:W-:Y:S01]  /*17580*/  UMOV UR8, 0x47ae147b ;  /* 0x47ae147b00087882 */ /* 0x000fe20000000000 */
[----:B------:R-:W-:Y:S01]  /*17590*/  DFMA R72, R72, R78, R80 ;  /* 0x0000004e4848722b */ /* 0x000fe20000000050 */
[----:B------:R-:W-:Y:S01]  /*175a0*/  UMOV UR9, 0x3fb47ae1 ;  /* 0x3fb47ae100097882 */ /* 0x000fe20000000000 */
[----:B------:R-:W-:-:S02]  /*175b0*/  DFMA R92, R92, R76, R74 ;  /* 0x0000004c5c5c722b */ /* 0x000fc4000000004a */
[----:B------:R-:W-:Y:S02]  /*175c0*/  DADD R78, -R32, 140 ;  /* 0x40618000204e7429 */ /* 0x000fe40000000100 */
[C---:B------:R-:W-:Y:S01]  /*175d0*/  DMUL R80, R60.reuse, UR8 ;  /* 0x000000083c507c28 */ /* 0x040fe20008000000 */
[----:B------:R-:W-:Y:S01]  /*175e0*/  UMOV UR8, 0xeb851eb8 ;  /* 0xeb851eb800087882 */ /* 0x000fe20000000000 */
[----:B------:R-:W-:Y:S01]  /*175f0*/  UMOV UR9, 0x3faeb851 ;  /* 0x3faeb85100097882 */ /* 0x000fe20000000000 */
[----:B------:R-:W-:Y:S01]  /*17600*/  DMUL R76, R60, UR10 ;  /* 0x0000000a3c4c7c28 */ /* 0x000fe20008000000 */
[----:B------:R-:W-:Y:S01]  /*17610*/  UMOV UR10, 0xf4c6e6da ;  /* 0xf4c6e6da000a7882 */ /* 0x000fe20000000000 */
[----:B------:R-:W-:Y:S01]  /*17620*/  DMUL R84, R36, -UR8 ;  /* 0x8000000824547c28 */ /* 0x000fe20008000000 */
[----:B------:R-:W-:Y:S01]  /*17630*/  UMOV UR8, 0x16440f24 ;  /* 0x16440f2400087882 */ /* 0x000fe20000000000 */
[----:B------:R-:W-:Y:S01]  /*17640*/  UMOV UR9, 0x3f0de269 ;  /* 0x3f0de26900097882 */ /* 0x000fe20000000000 */
[----:B------:R-:W-:Y:S01]  /*17650*/  DADD R78, R78, -R38 ;  /* 0x000000004e4e7229 */ /* 0x000fe20000000826 */
[----:B------:R-:W-:Y:S01]  /*17660*/  UMOV UR11, 0x3f3e2584 ;  /* 0x3f3e2584000b7882 */ /* 0x000fe20000000000 */
[----:B------:R-:W-:Y:S01]  /*17670*/  DMUL R38, R38, -UR8 ;  /* 0x8000000826267c28 */ /* 0x000fe20008000000 */
[----:B------:R-:W-:Y:S01]  /*17680*/  UMOV UR8, 0x70a3d70a ;  /* 0x70a3d70a00087882 */ /* 0x000fe20000000000 */
[----:B------:R-:W-:Y:S01]  /*17690*/  DFMA R68, R68, R86, R88 ;  /* 0x000000564444722b */ /* 0x000fe20000000058 */
[----:B------:R-:W-:Y:S01]  /*176a0*/  UMOV UR9, 0x3fb70a3d ;  /* 0x3fb70a3d00097882 */ /* 0x000fe20000000000 */
[----:B------:R-:W-:Y:S01]  /*176b0*/  FFMA R40, RZ, 1.7309999465942382812, R93 ;  /* 0x3fdd9168ff287823 */ /* 0x000fe2000000005d */
[----:B------:R-:W-:-:S02]  /*176c0*/  DADD R74, -R36, 19 ;  /* 0x40330000244a7429 */ /* 0x000fc40000000100 */
[----:B------:R-:W-:Y:S02]  /*176d0*/  DMUL R86, R32, -UR10 ;  /* 0x8000000a20567c28 */ /* 0x000fe40008000000 */
[----:B------:R-:W-:Y:S01]  /*176e0*/  DADD R32, RZ, -R66 ;  /* 0x00000000ff207229 */ /* 0x000fe20000000842 */
[----:B------:R-:W-:Y:S01]  /*176f0*/  FSETP.GT.AND P3, PT, |R40|, 1.469367938527859385e-39, PT ;  /* 0x001000002800780b */ /* 0x000fe20003f64200 */
[----:B------:R-:W-:Y:S01]  /*17700*/  DMUL R36, R66, -UR8 ;  /* 0x8000000842247c28 */ /* 0x000fe20008000000 */
[----:B------:R-:W-:Y:S01]  /*17710*/  UMOV UR8, 0x2a305532 ;  /* 0x2a30553200087882 */ /* 0x000fe20000000000 */
[----:B------:R-:W-:Y:S01]  /*17720*/  UMOV UR9, 0x3f8013a9 ;  /* 0x3f8013a900097882 */ /* 0x000fe20000000000 */
[----:B------:R-:W-:Y:S02]  /*17730*/  DFMA R74, R82, R74, R84 ;  /* 0x0000004a524a722b */ /* 0x000fe40000000054 */
[----:B------:R-:W-:Y:S02]  /*17740*/  DFMA R76, R76, R78, R86 ;  /* 0x0000004e4c4c722b */ /* 0x000fe40000000056 */
[----:B------:R-:W-:-:S02]  /*17750*/  DFMA R78, R78, UR8, R38 ;  /* 0x000000084e4e7c2b */ /* 0x000fc40008000026 */
[----:B------:R-:W-:Y:S01]  /*17760*/  DFMA R80, R80, R32, R36 ;  /* 0x000000205050722b */ /* 0x000fe20000000024 */
[C---:B------:R-:W-:Y:S01]  /*17770*/  IADD3 R32, PT, PT, R41.reuse, -0x7, RZ ;  /* 0xfffffff929207810 */ /* 0x040fe20007ffe0ff */
[C---:B------:R-:W-:Y:S02]  /*17780*/  VIADD R33, R41.reuse, 0x8 ;  /* 0x0000000829217836 */ /* 0x040fe40000000000 */
[----:B------:R-:W-:Y:S01]  /*17790*/  @P0 VIADD R33, R41, 0x1 ;  /* 0x0000000129210836 */ /* 0x000fe20000000000 */
[----:B------:R-:W-:-:S04]  /*177a0*/  SEL R117, R32, R41, P0 ;  /* 0x0000002920757207 */ /* 0x000fc80000000000 */
[C---:B------:R-:W-:Y:S01]  /*177b0*/  IADD3 R116, PT, PT, R108.reuse, R33, RZ ;  /* 0x000000216c747210 */ /* 0x040fe20007ffe0ff */
[----:B------:R-:W-:Y:S01]  /*177c0*/  IMAD.IADD R117, R108, 0x1, R117 ;  /* 0x000000016c757824 */ /* 0x000fe200078e0275 */
[----:B-1----:R-:W-:Y:S06]  /*177d0*/  @P3 BRA P4, `(.L_x_325) ;  /* 0x00000000001c3947 */ /* 0x002fec0002000000 */
[----:B------:R-:W-:Y:S01]  /*177e0*/  IMAD.MOV.U32 R36, RZ, RZ, R34 ;  /* 0x000000ffff247224 */ /* 0x000fe200078e0022 */
[----:B------:R-:W-:Y:S01]  /*177f0*/  MOV R34, 0x17830 ;  /* 0x0001783000227802 */ /* 0x000fe20000000f00 */
[----:B------:R-:W-:Y:S02]  /*17800*/  IMAD.MOV.U32 R33, RZ, RZ, 0x72b020c5 ;  /* 0x72b020c5ff217424 */ /* 0x000fe400078e00ff */
[----:B------:R-:W-:-:S07]  /*17810*/  IMAD.MOV.U32 R32, RZ, RZ, 0x3fdd9168 ;  /* 0x3fdd9168ff207424 */ /* 0x000fce00078e00ff */
[----:B------:R-:W-:Y:S05]  /*17820*/  CALL.REL.NOINC `($__internal_1_$__cuda_sm20_div_rn_f64_full) ;  /* 0x0000004800dc7944 */ /* 0x000fea0003c00000 */
[----:B------:R-:W-:Y:S01]  /*17830*/  MOV R92, R32 ;  /* 0x00000020005c7202 */ /* 0x000fe20000000f00 */
[----:B------:R-:W-:-:S07]  /*17840*/  IMAD.MOV.U32 R93, RZ, RZ, R33 ;  /* 0x000000ffff5d7224 */ /* 0x000fce00078e0021 */
.L_x_325:
[----:B------:R-:W-:Y:S05]  /*17850*/  BSYNC.RECONVERGENT B2 ;  /* 0x0000000000027941 */ /* 0x000fea0003800200 */
.L_x_324:
[----:B------:R-:W0:Y:S02]  /*17860*/  LDC.64 R82, c[0x0][0x390] ;  /* 0x0000e400ff527b82 */ /* 0x000e240000000a00 */
[----:B0-----:R-:W-:-:S05]  /*17870*/  IMAD.WIDE R82, R115, 0x30, R82 ;  /* 0x0000003073527825 */ /* 0x001fca00078e0252 */
[----:B------:R-:W2:Y:S01]  /*17880*/  LDG.E.64 R32, desc[UR6][R82.64+0x10] ;  /* 0x0000100652207981 */ /* 0x000ea2000c1e1b00 */
[----:B------:R-:W0:Y:S01]  /*17890*/  MUFU.RCP64H R37, 0.4619998931884765625 ;  /* 0x3fdd916800257908 */ /* 0x000e220000001800 */
        /* <DEDUP_REMOVED lines=14> */
[----:B------:R-:W-:-:S05]  /*17980*/  FFMA R34, RZ, 1.7309999465942382812, R37 ;  /* 0x3fdd9168ff227823 */ /* 0x000fca0000000025 */
[----:B------:R-:W-:-:S13]  /*17990*/  FSETP.GT.AND P0, PT, |R34|, 1.469367938527859385e-39, PT ;  /* 0x001000002200780b */ /* 0x000fda0003f04200 */
[----:B------:R-:W-:Y:S05]  /*179a0*/  @P0 BRA P3, `(.L_x_327) ;  /* 0x0000000000200947 */ /* 0x000fea0001800000 */
        /* <DEDUP_REMOVED lines=8> */
.L_x_327:
[----:B------:R-:W-:Y:S05]  /*17a30*/  BSYNC.RECONVERGENT B2 ;  /* 0x0000000000027941 */ /* 0x000fea0003800200 */
.L_x_326:
[----:B------:R-:W0:Y:S02]  /*17a40*/  LDC.64 R84, c[0x0][0x390] ;  /* 0x0000e400ff547b82 */ /* 0x000e240000000a00 */
[----:B0-----:R-:W-:-:S05]  /*17a50*/  IMAD.WIDE R84, R113, 0x30, R84 ;  /* 0x0000003071547825 */ /* 0x001fca00078e0254 */
[----:B------:R-:W2:Y:S01]  /*17a60*/  LDG.E.64 R32, desc[UR6][R84.64+0x10] ;  /* 0x0000100654207981 */ /* 0x000ea2000c1e1b00 */
[----:B------:R-:W0:Y:S01]  /*17a70*/  MUFU.RCP64H R35, 0.4619998931884765625 ;  /* 0x3fdd916800237908 */ /* 0x000e220000001800 */
[----:B------:R-:W-:Y:S01]  /*17a80*/  IMAD.MOV.U32 R86, RZ, RZ, 0x72b020c5 ;  /* 0x72b020c5ff567424 */ /* 0x000fe200078e00ff */
[----:B------:R-:W-:Y:S01]  /*17a90*/  BSSY.RECONVERGENT B2, `(.L_x_328) ;  /* 0x0000019000027945 */ /* 0x000fe20003800200 */
[----:B------:R-:W-:Y:S01]  /*17aa0*/  IMAD.MOV.U32 R87, RZ, RZ, 0x3fdd9168 ;  /* 0x3fdd9168ff577424 */ /* 0x000fe200078e00ff */
[----:B------:R-:W-:Y:S01]  /*17ab0*/  DADD R92, R36, R92 ;  /* 0x00000000245c7229 */ /* 0x000fe2000000005c */
        /* <DEDUP_REMOVED lines=14> */
[----:B------:R-:W-:Y:S01]  /*17ba0*/  IMAD.MOV.U32 R36, RZ, RZ, R32 ;  /* 0x000000ffff247224 */ /* 0x000fe200078e0020 */
[----:B------:R-:W-:Y:S01]  /*17bb0*/  MOV R35, R33 ;  /* 0x0000002100237202 */ /* 0x000fe20000000f00 */
[----:B------:R-:W-:Y:S01]  /*17bc0*/  IMAD.MOV.U32 R33, RZ, RZ, 0x72b020c5 ;  /* 0x72b020c5ff217424 */ /* 0x000fe200078e00ff */
[----:B------:R-:W-:Y:S01]  /*17bd0*/  MOV R34, 0x17c00 ;  /* 0x00017c0000227802 */ /* 0x000fe20000000f00 */
[----:B------:R-:W-:-:S07]  /*17be0*/  IMAD.MOV.U32 R32, RZ, RZ, 0x3fdd9168 ;  /* 0x3fdd9168ff207424 */ /* 0x000fce00078e00ff */
[----:B------:R-:W-:Y:S05]  /*17bf0*/  CALL.REL.NOINC `($__internal_1_$__cuda_sm20_div_rn_f64_full) ;  /* 0x0000004400e87944 */ /* 0x000fea0003c00000 */
[----:B------:R-:W-:Y:S02]  /*17c00*/  IMAD.MOV.U32 R34, RZ, RZ, R32 ;  /* 0x000000ffff227224 */ /* 0x000fe400078e0020 */
[----:B------:R-:W-:-:S07]  /*17c10*/  IMAD.MOV.U32 R35, RZ, RZ, R33 ;  /* 0x000000ffff237224 */ /* 0x000fce00078e0021 */
.L_x_329:
[----:B------:R-:W-:Y:S05]  /*17c20*/  BSYNC.RECONVERGENT B2 ;  /* 0x0000000000027941 */ /* 0x000fea0003800200 */
.L_x_328:
[----:B------:R-:W0:Y:S02]  /*17c30*/  LDC.64 R86, c[0x0][0x390] ;  /* 0x0000e400ff567b82 */ /* 0x000e240000000a00 */
[----:B0-----:R-:W-:-:S05]  /*17c40*/  IMAD.WIDE R86, R114, 0x30, R86 ;  /* 0x0000003072567825 */ /* 0x001fca00078e0256 */
[----:B------:R-:W2:Y:S01]  /*17c50*/  LDG.E.64 R32, desc[UR6][R86.64+0x10] ;  /* 0x0000100656207981 */ /* 0x000ea2000c1e1b00 */
[----:B------:R-:W0:Y:S01]  /*17c60*/  MUFU.RCP64H R37, 0.4619998931884765625 ;  /* 0x3fdd916800257908 */ /* 0x000e220000001800 */
[----:B------:R-:W-:Y:S01]  /*17c70*/  MOV R88, 0x72b020c5 ;  /* 0x72b020c500587802 */ /* 0x000fe20000000f00 */
[----:B------:R-:W-:Y:S01]  /*17c80*/  IMAD.MOV.U32 R89, RZ, RZ, 0x3fdd9168 ;  /* 0x3fdd9168ff597424 */ /* 0x000fe200078e00ff */
[----:B------:R-:W-:Y:S01]  /*17c90*/  BSSY.RECONVERGENT B2, `(.L_x_330) ;  /* 0x0000018000027945 */ /* 0x000fe20003800200 */
[----:B------:R-:W-:Y:S01]  /*17ca0*/  IMAD.MOV.U32 R36, RZ, RZ, 0x1 ;  /* 0x00000001ff247424 */ /* 0x000fe200078e00ff */
[----:B------:R-:W-:-:S05]  /*17cb0*/  DADD R92, R92, R34 ;  /* 0x000000005c5c7229 */ /* 0x000fca0000000022 */
        /* <DEDUP_REMOVED lines=14> */
[----:B------:R-:W-:Y:S01]  /*17da0*/  MOV R34, 0x17df0 ;  /* 0x00017df000227802 */ /* 0x000fe20000000f00 */
[----:B------:R-:W-:Y:S01]  /*17db0*/  IMAD.MOV.U32 R35, RZ, RZ, R33 ;  /* 0x000000ffff237224 */ /* 0x000fe200078e0021 */
[----:B------:R-:W-:Y:S01]  /*17dc0*/  MOV R33, 0x72b020c5 ;  /* 0x72b020c500217802 */ /* 0x000fe20000000f00 */
[----:B------:R-:W-:-:S07]  /*17dd0*/  IMAD.MOV.U32 R32, RZ, RZ, 0x3fdd9168 ;  /* 0x3fdd9168ff207424 */ /* 0x000fce00078e00ff */
[----:B------:R-:W-:Y:S05]  /*17de0*/  CALL.REL.NOINC `($__internal_1_$__cuda_sm20_div_rn_f64_full) ;  /* 0x00000044006c7944 */ /* 0x000fea0003c00000 */
[----:B------:R-:W-:Y:S02]  /*17df0*/  IMAD.MOV.U32 R36, RZ, RZ, R32 ;  /* 0x000000ffff247224 */ /* 0x000fe400078e0020 */
[----:B------:R-:W-:-:S07]  /*17e00*/  IMAD.MOV.U32 R37, RZ, RZ, R33 ;  /* 0x000000ffff257224 */ /* 0x000fce00078e0021 */
.L_x_331:
[----:B------:R-:W-:Y:S05]  /*17e10*/  BSYNC.RECONVERGENT B2 ;  /* 0x0000000000027941 */ /* 0x000fea0003800200 */
.L_x_330:
[----:B------:R-:W0:Y:S02]  /*17e20*/  LDC.64 R88, c[0x0][0x390] ;  /* 0x0000e400ff587b82 */ /* 0x000e240000000a00 */
[----:B0-----:R-:W-:-:S05]  /*17e30*/  IMAD.WIDE R88, R116, 0x30, R88 ;  /* 0x0000003074587825 */ /* 0x001fca00078e0258 */
[----:B------:R-:W2:Y:S01]  /*17e40*/  LDG.E.64 R32, desc[UR6][R88.64+0x10] ;  /* 0x0000100658207981 */ /* 0x000ea2000c1e1b00 */
[----:B------:R-:W0:Y:S01]  /*17e50*/  MUFU.RCP64H R91, 0.979999542236328125 ;  /* 0x3fef5c28005b7908 */ /* 0x000e220000001800 */
        /* <DEDUP_REMOVED lines=15> */
[----:B------:R-:W-:-:S05]  /*17f50*/  FFMA R38, RZ, 1.8699998855590820312, R35 ;  /* 0x3fef5c28ff267823 */ /* 0x000fca0000000023 */
        /* <DEDUP_REMOVED lines=8> */
[----:B------:R-:W-:Y:S01]  /*17fe0*/  IMAD.MOV.U32 R34, RZ, RZ, R32 ;  /* 0x000000ffff227224 */ /* 0x000fe200078e0020 */
[----:B------:R-:W-:-:S07]  /*17ff0*/  MOV R35, R33 ;  /* 0x0000002100237202 */ /* 0x000fce0000000f00 */
.L_x_333:
[----:B------:R-:W-:Y:S05]  /*18000*/  BSYNC.RECONVERGENT B2 ;  /* 0x0000000000027941 */ /* 0x000fea0003800200 */
.L_x_332:
[----:B------:R-:W0:Y:S02]  /*18010*/  LDC.64 R90, c[0x0][0x390] ;  /* 0x0000e400ff5a7b82 */ /* 0x000e240000000a00 */
[----:B0-----:R-:W-:-:S05]  /*18020*/  IMAD.WIDE R90, R117, 0x30, R90 ;  /* 0x00000030755a7825 */ /* 0x001fca00078e025a */
[----:B------:R-:W2:Y:S01]  /*18030*/  LDG.E.64 R32, desc[UR6][R90.64+0x10] ;  /* 0x000010065a207981 */ /* 0x000ea2000c1e1b00 */
[----:B------:R-:W0:Y:S01]  /*18040*/  MUFU.RCP64H R37, 0.979999542236328125 ;  /* 0x3fef5c2800257908 */ /* 0x000e220000001800 */
[----:B------:R-:W-:Y:S01]  /*18050*/  IMAD.MOV.U32 R38, RZ, RZ, -0xa3d70a4 ;  /* 0xf5c28f5cff267424 */ /* 0x000fe200078e00ff */
        /* <DEDUP_REMOVED lines=23> */
[----:B------:R-:W-:Y:S01]  /*181d0*/  MOV R36, R32 ;  /* 0x0000002000247202 */ /* 0x000fe20000000f00 */
[----:B------:R-:W-:-:S07]  /*181e0*/  IMAD.MOV.U32 R37, RZ, RZ, R33 ;  /* 0x000000ffff257224 */ /* 0x000fce00078e0021 */
.L_x_335:
[----:B------:R-:W-:Y:S05]  /*181f0*/  BSYNC.RECONVERGENT B2 ;  /* 0x0000000000027941 */ /* 0x000fea0003800200 */
.L_x_334:
[----:B------:R0:W2:Y:S01]  /*18200*/  LDG.E.64 R32, desc[UR6][R30.64+0x20] ;  /* 0x000020061e207981 */ /* 0x0000a2000c1e1b00 */
[----:B------:R-:W1:Y:S01]  /*18210*/  MUFU.RCP64H R39, 1.2599992752075195312 ;  /* 0x3ff428f500277908 */ /* 0x000e620000001800 */
[----:B------:R-:W-:Y:S01]  /*18220*/  HFMA2 R38, -RZ, RZ, 0, 5.9604644775390625e-08 ;  /* 0x00000001ff267431 */ /* 0x000fe200000001ff */
[----:B------:R-:W-:Y:S01]  /*18230*/  BSSY.RECONVERGENT B2, `(.L_x_336) ;  /* 0x0000019000027945 */ /* 0x000fe20003800200 */
[----:B------:R-:W-:Y:S01]  /*18240*/  DADD R92, R92, R36 ;  /* 0x000000005c5c7229 */ /* 0x000fe20000000024 */
[----:B0-----:R-:W-:Y:S02]  /*18250*/  IMAD.MOV.U32 R30, RZ, RZ, -0x3d70a3d7 ;  /* 0xc28f5c29ff1e7424 */ /* 0x001fe400078e00ff */
[----:B------:R-:W-:-:S06]  /*18260*/  IMAD.MOV.U32 R31, RZ, RZ, 0x3ff428f5 ;  /* 0x3ff428f5ff1f7424 */ /* 0x000fcc00078e00ff */
[----:B-1----:R-:W-:-:S08]  /*18270*/  DFMA R34, R38, -R30, 1 ;  /* 0x3ff000002622742b */ /* 0x002fd0000000081e */
        /* <DEDUP_REMOVED lines=9> */
[----:B------:R-:W-:-:S05]  /*18310*/  FFMA R34, RZ, 1.9074999094009399414, R31 ;  /* 0x3ff428f5ff227823 */ /* 0x000fca000000001f */
[----:B------:R-:W-:-:S13]  /*18320*/  FSETP.GT.AND P0, PT, |R34|, 1.469367938527859385e-39, PT ;  /* 0x001000002200780b */ /* 0x000fda0003f04200 */
[----:B------:R-:W-:Y:S05]  /*18330*/  @P0 BRA P3, `(.L_x_337) ;  /* 0x0000000000200947 */ /* 0x000fea0001800000 */
[----:B------:R-:W-:Y:S01]  /*18340*/  IMAD.MOV.U32 R36, RZ, RZ, R32 ;  /* 0x000000ffff247224 */ /* 0x000fe200078e0020 */
[----:B------:R-:W-:Y:S01]  /*18350*/  MOV R32, 0x3ff428f5 ;  /* 0x3ff428f500207802 */ /* 0x000fe20000000f00 */
[----:B------:R-:W-:Y:S01]  /*18360*/  IMAD.MOV.U32 R35, RZ, RZ, R33 ;  /* 0x000000ffff237224 */ /* 0x000fe200078e0021 */
[----:B------:R-:W-:Y:S01]  /*18370*/  MOV R34, 0x183a0 ;  /* 0x000183a000227802 */ /* 0x000fe20000000f00 */
[----:B------:R-:W-:-:S07]  /*18380*/  IMAD.MOV.U32 R33, RZ, RZ, -0x3d70a3d7 ;  /* 0xc28f5c29ff217424 */ /* 0x000fce00078e00ff */
[----:B------:R-:W-:Y:S05]  /*18390*/  CALL.REL.NOINC `($__internal_1_$__cuda_sm20_div_rn_f64_full) ;  /* 0x0000004000007944 */ /* 0x000fea0003c00000 */
[----:B------:R-:W-:Y:S02]  /*183a0*/  IMAD.MOV.U32 R30, RZ, RZ, R32 ;  /* 0x000000ffff1e7224 */ /* 0x000fe400078e0020 */
[----:B------:R-:W-:-:S07]  /*183b0*/  IMAD.MOV.U32 R31, RZ, RZ, R33 ;  /* 0x000000ffff1f7224 */ /* 0x000fce00078e0021 */
.L_x_337:
[----:B------:R-:W-:Y:S05]  /*183c0*/  BSYNC.RECONVERGENT B2 ;  /* 0x0000000000027941 */ /* 0x000fea0003800200 */
.L_x_336:
[----:B------:R-:W2:Y:S01]  /*183d0*/  LDG.E.64 R32, desc[UR6][R82.64+0x20] ;  /* 0x0000200652207981 */ /* 0x000ea2000c1e1b00 */
[----:B------:R-:W0:Y:S01]  /*183e0*/  MUFU.RCP64H R35, 1.2599992752075195312 ;  /* 0x3ff428f500237908 */ /* 0x000e220000001800 */
        /* <DEDUP_REMOVED lines=25> */
.L_x_339:
[----:B------:R-:W-:Y:S05]  /*18580*/  BSYNC.RECONVERGENT B2 ;  /* 0x0000000000027941 */ /* 0x000fea0003800200 */
.L_x_338:
[----:B------:R-:W2:Y:S01]  /*18590*/  LDG.E.64 R32, desc[UR6][R84.64+0x20] ;  /* 0x0000200654207981 */ /* 0x000ea2000c1e1b00 */
[----:B------:R-:W0:Y:S01]  /*185a0*/  MUFU.RCP64H R37, 1.2599992752075195312 ;  /* 0x3ff428f500257908 */ /* 0x000e220000001800 */
        /* <DEDUP_REMOVED lines=26> */
.L_x_341:
[----:B------:R-:W-:Y:S05]  /*18750*/  BSYNC.RECONVERGENT B2 ;  /* 0x0000000000027941 */ /* 0x000fea0003800200 */
.L_x_340:
[----:B------:R-:W2:Y:S01]  /*18760*/  LDG.E.64 R32, desc[UR6][R86.64+0x20] ;  /* 0x0000200656207981 */ /* 0x000ea2000c1e1b00 */
[----:B------:R-:W0:Y:S01]  /*18770*/  MUFU.RCP64H R35, 1.2599992752075195312 ;  /* 0x3ff428f500237908 */ /* 0x000e220000001800 */
        /* <DEDUP_REMOVED lines=26> */
.L_x_343:
[----:B------:R-:W-:Y:S05]  /*18920*/  BSYNC.RECONVERGENT B2 ;  /* 0x0000000000027941 */ /* 0x000fea0003800200 */
.L_x_342:
[----:B------:R-:W2:Y:S01]  /*18930*/  LDG.E.64 R32, desc[UR6][R88.64+0x20] ;  /* 0x0000200658207981 */ /* 0x000ea2000c1e1b00 */
[----:B------:R-:W0:Y:S01]  /*18940*/  MUFU.RCP64H R83, 4.1999969482421875 ;  /* 0x4010cccc00537908 */ /* 0x000e220000001800 */
[----:B------:R-:W-:Y:S02]  /*18950*/  HFMA2 R82, -RZ, RZ, 0, 5.9604644775390625e-08 ;  /* 0x00000001ff527431 */ /* 0x000fe400000001ff */
[----:B------:R-:W-:Y:S01]  /*18960*/  IMAD.MOV.U32 R36, RZ, RZ, -0x33333333 ;  /* 0xcccccccdff247424 */ /* 0x000fe200078e00ff */
        /* <DEDUP_REMOVED lines=13> */
[----:B------:R-:W-:-:S05]  /*18a40*/  FFMA R38, RZ, 2.2624998092651367188, R37 ;  /* 0x4010ccccff267823 */ /* 0x000fca0000000025 */
        /* <DEDUP_REMOVED lines=10> */
.L_x_345:
[----:B------:R-:W-:Y:S05]  /*18af0*/  BSYNC.RECONVERGENT B2 ;  /* 0x0000000000027941 */ /* 0x000fea0003800200 */
.L_x_344:
[----:B------:R-:W2:Y:S01]  /*18b00*/  LDG.E.64 R32, desc[UR6][R90.64+0x20] ;  /* 0x000020065a207981 */ /* 0x000ea2000c1e1b00 */
[----:B------:R-:W0:Y:S01]  /*18b10*/  MUFU.RCP64H R39, 4.1999969482421875 ;  /* 0x4010cccc00277908 */ /* 0x000e220000001800 */
[----:B------:R-:W-:Y:S01]  /*18b20*/  IMAD.MOV.U32 R82, RZ, RZ, -0x33333333 ;  /* 0xcccccccdff527424 */ /* 0x000fe200078e00ff */
[----:B------:R-:W-:Y:S01]  /*18b30*/  MOV R83, 0x4010cccc ;  /* 0x4010cccc00537802 */ /* 0x000fe20000000f00 */
[----:B------:R-:W-:Y:S01]  /*18b40*/  IMAD.MOV.U32 R38, RZ, RZ, 0x1 ;  /* 0x00000001ff267424 */ /* 0x000fe200078e00ff */
[----:B------:R-:W-:Y:S01]  /*18b50*/  BSSY.RECONVERGENT B2, `(.L_x_346) ;  /* 0x0000017000027945 */ /* 0x000fe20003800200 */
[----:B------:R-:W-:-:S04]  /*18b60*/  DADD R30, R30, R36 ;  /* 0x000000001e1e7229 */ /* 0x000fc80000000024 */
        /* <DEDUP_REMOVED lines=21> */
.L_x_347:
[----:B------:R-:W-:Y:S05]  /*18cc0*/  BSYNC.RECONVERGENT B2 ;  /* 0x0000000000027941 */ /* 0x000fea0003800200 */
.L_x_346:
[----:B------:R-:W0:Y:S02]  /*18cd0*/  LDC.64 R84, c[0x0][0x398] ;  /* 0x0000e600ff547b82 */ /* 0x000e240000000a00 */
[----:B0-----:R-:W-:-:S05]  /*18ce0*/  IMAD.WIDE R84, R112, 0x40, R84 ;  /* 0x0000004070547825 */ /* 0x001fca00078e0254 */
[----:B------:R-:W2:Y:S01]  /*18cf0*/  LDG.E.64 R36, desc[UR6][R84.64+0x30] ;  /* 0x0000300654247981 */ /* 0x000ea2000c1e1b00 */
[----:B------:R-:W0:Y:S01]  /*18d00*/  MUFU.RCP64H R39, 0.923999786376953125 ;  /* 0x3fed916800277908 */ /* 0x000e220000001800 */
        /* <DEDUP_REMOVED lines=15> */
[----:B------:R-:W-:-:S05]  /*18e00*/  FFMA R32, RZ, 1.8559999465942382812, R83 ;  /* 0x3fed9168ff207823 */ /* 0x000fca0000000053 */
        /* <DEDUP_REMOVED lines=9> */
.L_x_349:
[----:B------:R-:W-:Y:S05]  /*18ea0*/  BSYNC.RECONVERGENT B2 ;  /* 0x0000000000027941 */ /* 0x000fea0003800200 */
.L_x_348:
[----:B------:R-:W0:Y:S02]  /*18eb0*/  LDC.64 R36, c[0x0][0x398] ;  /* 0x0000e600ff247b82 */ /* 0x000e240000000a00 */
[----:B0-----:R-:W-:-:S05]  /*18ec0*/  IMAD.WIDE R36, R115, 0x40, R36 ;  /* 0x0000004073247825 */ /* 0x001fca00078e0224 */
[----:B------:R-:W2:Y:S01]  /*18ed0*/  LDG.E.64 R34, desc[UR6][R36.64+0x30] ;  /* 0x0000300624227981 */ /* 0x000ea2000c1e1b00 */
[----:B------:R-:W0:Y:S01]  /*18ee0*/  MUFU.RCP64H R39, 0.923999786376953125 ;  /* 0x3fed916800277908 */ /* 0x000e220000001800 */
        /* <DEDUP_REMOVED lines=22> */
.L_x_351:
[----:B------:R-:W-:Y:S05]  /*19050*/  BSYNC.RECONVERGENT B2 ;  /* 0x0000000000027941 */ /* 0x000fea0003800200 */
.L_x_350:
[----:B------:R-:W0:Y:S02]  /*19060*/  LDC.64 R38, c[0x0][0x398] ;  /* 0x0000e600ff267b82 */ /* 0x000e240000000a00 */
[----:B0-----:R-:W-:-:S05]  /*19070*/  IMAD.WIDE R38, R113, 0x40, R38 ;  /* 0x0000004071267825 */ /* 0x001fca00078e0226 */
[----:B------:R-:W2:Y:S01]  /*19080*/  LDG.E.64 R36, desc[UR6][R38.64+0x30] ;  /* 0x0000300626247981 */ /* 0x000ea2000c1e1b00 */
[----:B------:R-:W0:Y:S01]  /*19090*/  MUFU.RCP64H R85, 0.923999786376953125 ;  /* 0x3fed916800557908 */ /* 0x000e220000001800 */
[----:B------:R-:W-:Y:S01]  /*190a0*/  IMAD.MOV.U32 R34, RZ, RZ, 0x72b020c5 ;  /* 0x72b020c5ff227424 */ /* 0x000fe200078e00ff */
        /* <DEDUP_REMOVED lines=24> */
.L_x_353:
[----:B------:R-:W-:Y:S05]  /*19230*/  BSYNC.RECONVERGENT B2 ;  /* 0x0000000000027941 */ /* 0x000fea0003800200 */
.L_x_352:
[----:B------:R-:W0:Y:S02]  /*19240*/  LDC.64 R32, c[0x0][0x398] ;  /* 0x0000e600ff207b82 */ /* 0x000e240000000a00 */
[----:B0-----:R-:W-:-:S05]  /*19250*/  IMAD.WIDE R114, R114, 0x40, R32 ;  /* 0x0000004072727825 */ /* 0x001fca00078e0220 */
[----:B------:R-:W2:Y:S01]  /*19260*/  LDG.E.64 R36, desc[UR6][R114.64+0x30] ;  /* 0x0000300672247981 */ /* 0x000ea2000c1e1b00 */
[----:B------:R-:W0:Y:S01]  /*19270*/  MUFU.RCP64H R39, 0.923999786376953125 ;  /* 0x3fed916800277908 */ /* 0x000e220000001800 */
[----:B------:R-:W-:Y:S02]  /*19280*/  HFMA2 R38, -RZ, RZ, 0, 5.9604644775390625e-08 ;  /* 0x00000001ff267431 */ /* 0x000fe400000001ff */
        /* <DEDUP_REMOVED lines=22> */
.L_x_355:
[----:B------:R-:W-:Y:S05]  /*193f0*/  BSYNC.RECONVERGENT B2 ;  /* 0x0000000000027941 */ /* 0x000fea0003800200 */
.L_x_354:
[----:B------:R-:W0:Y:S02]  /*19400*/  LDC.64 R38, c[0x0][0x398] ;  /* 0x0000e600ff267b82 */ /* 0x000e240000000a00 */
[----:B0-----:R-:W-:-:S05]  /*19410*/  IMAD.WIDE R38, R116, 0x40, R38 ;  /* 0x0000004074267825 */ /* 0x001fca00078e0226 */
[----:B------:R-:W2:Y:S01]  /*19420*/  LDG.E.64 R36, desc[UR6][R38.64+0x30] ;  /* 0x0000300626247981 */ /* 0x000ea2000c1e1b00 */
[----:B------:R-:W0:Y:S01]  /*19430*/  MUFU.RCP64H R85, 1.95999908447265625 ;  /* 0x3fff5c2800557908 */ /* 0x000e220000001800 */
        /* <DEDUP_REMOVED lines=15> */
[----:B------:R-:W-:-:S05]  /*19530*/  FFMA R38, RZ, 1.9949998855590820312, R35 ;  /* 0x3fff5c28ff267823 */ /* 0x000fca0000000023 */
        /* <DEDUP_REMOVED lines=9> */
.L_x_357:
[----:B------:R-:W-:Y:S05]  /*195d0*/  BSYNC.RECONVERGENT B2 ;  /* 0x0000000000027941 */ /* 0x000fea0003800200 */
.L_x_356:
        /* <DEDUP_REMOVED lines=27> */
.L_x_359:
[----:B------:R-:W-:Y:S05]  /*19790*/  BSYNC.RECONVERGENT B2 ;  /* 0x0000000000027941 */ /* 0x000fea0003800200 */
.L_x_358:
[----:B------:R-:W-:Y:S01]  /*197a0*/  DADD R34, R28, -R26 ;  /* 0x000000001c227229 */ /* 0x000fe2000000081a */
[----:B------:R-:W0:Y:S01]  /*197b0*/  MUFU.RCP64H R39, 0.0031249988824129104614 ;  /* 0x3f69999900277908 */ /* 0x000e220000001800 */
[----:B------:R-:W-:Y:S01]  /*197c0*/  MOV R38, 0x1 ;  /* 0x0000000100267802 */ /* 0x000fe20000000f00 */
[----:B------:R-:W-:Y:S01]  /*197d0*/  UMOV UR8, 0x9999999a ;  /* 0x9999999a00087882 */ /* 0x000fe20000000000 */
[----:B------:R-:W-:Y:S01]  /*197e0*/  UMOV UR9, 0x3fd99999 ;  /* 0x3fd9999900097882 */ /* 0x000fe20000000000 */
[----:B------:R-:W-:Y:S01]  /*197f0*/  UMOV UR10, 0xb2bfdb4d ;  /* 0xb2bfdb4d000a7882 */ /* 0x000fe20000000000 */
[----:B------:R-:W-:Y:S01]  /*19800*/  UMOV UR11, 0x3f94a4d2 ;  /* 0x3f94a4d2000b7882 */ /* 0x000fe20000000000 */
[----:B------:R-:W-:Y:S01]  /*19810*/  DMUL R84, R12, UR8 ;  /* 0x000000080c547c28 */ /* 0x000fe20008000000 */
[C---:B------:R-:W-:Y:S01]  /*19820*/  ISETP.NE.AND P0, PT, R111.reuse, RZ, PT ;  /* 0x000000ff6f00720c */ /* 0x040fe20003f05270 */
[----:B------:R-:W-:Y:S01]  /*19830*/  DADD R36, -R68, R34 ;  /* 0x0000000044247229 */ /* 0x000fe20000000122 */
[----:B------:R-:W-:Y:S01]  /*19840*/  ISETP.NE.AND P5, PT, R111, 0x4, PT ;  /* 0x000000046f00780c */ /* 0x000fe20003fa5270 */
[----:B------:R-:W-:Y:S01]  /*19850*/  IMAD.MOV.U32 R34, RZ, RZ, -0x66666666 ;  /* 0x9999999aff227424 */ /* 0x000fe200078e00ff */
[----:B------:R-:W-:Y:S01]  /*19860*/  BSSY.RECONVERGENT B2, `(.L_x_360) ;  /* 0x000002a000027945 */ /* 0x000fe20003800200 */
[----:B------:R-:W-:Y:S01]  /*19870*/  IMAD.MOV.U32 R35, RZ, RZ, 0x3f699999 ;  /* 0x3f699999ff237424 */ /* 0x000fe200078e00ff */
[----:B------:R-:W-:-:S02]  /*19880*/  DADD R82, R82, R32 ;  /* 0x0000000052527229 */ /* 0x000fc40000000020 */
[----:B------:R-:W-:Y:S02]  /*19890*/  DFMA R84, R8, UR10, R84 ;  /* 0x0000000a08547c2b */ /* 0x000fe40008000054 */
[----:B------:R-:W-:Y:S02]  /*198a0*/  DADD R36, -R70, R36 ;  /* 0x0000000046247229 */ /* 0x000fe40000000124 */
[----:B0-----:R-:W-:-:S06]  /*198b0*/  DFMA R66, R38, -R34, 1 ;  /* 0x3ff000002642742b */ /* 0x001fcc0000000822 */
[----:B------:R-:W-:Y:S01]  /*198c0*/  DADD R36, -R72, R36 ;  /* 0x0000000048247229 */ /* 0x000fe20000000124 */
[----:B------:R-:W-:Y:S01]  /*198d0*/  FSEL R84, R84, RZ, !P5 ;  /* 0x000000ff54547208 */ /* 0x000fe20006800000 */
[----:B------:R-:W-:Y:S01]  /*198e0*/  DFMA R66, R66, R66, R66 ;  /* 0x000000424242722b */ /* 0x000fe20000000042 */
[----:B------:R-:W-:-:S05]  /*198f0*/  FSEL R85, R85, RZ, !P5 ;  /* 0x000000ff55557208 */ /* 0x000fca0006800000 */
[----:B------:R-:W-:Y:S02]  /*19900*/  DADD R36, -R74, R36 ;  /* 0x000000004a247229 */ /* 0x000fe40000000124 */
[----:B------:R-:W-:Y:S02]  /*19910*/  DFMA R86, R38, R66, R38 ;  /* 0x000000422656722b */ /* 0x000fe40000000026 */
[----:B------:R-:W-:Y:S01]  /*19920*/  DMUL R38, R10, UR8 ;  /* 0x000000080a267c28 */ /* 0x000fe20008000000 */
[----:B------:R-:W-:-:S03]  /*19930*/  UMOV UR9, 0x3f999999 ;  /* 0x3f99999900097882 */ /* 0x000fc60000000000 */
[----:B------:R-:W-:Y:S02]  /*19940*/  DADD R36, -R76, R36 ;  /* 0x000000004c247229 */ /* 0x000fe40000000124 */
[----:B------:R-:W-:Y:S02]  /*19950*/  DFMA R88, R86, -R34, 1 ;  /* 0x3ff000005658742b */ /* 0x000fe40000000822 */
[----:B------:R-:W-:-:S04]  /*19960*/  DFMA R38, R6, UR10, R38 ;  /* 0x0000000a06267c2b */ /* 0x000fc80008000026 */
[----:B------:R-:W-:Y:S02]  /*19970*/  DADD R66, -R80, R36 ;  /* 0x0000000050427229 */ /* 0x000fe40000000124 */
[----:B------:R-:W-:-:S04]  /*19980*/  DFMA R36, R86, R88, R86 ;  /* 0x000000585624722b */ /* 0x000fc80000000056 */
[----:B------:R-:W-:Y:S02]  /*19990*/  FSEL R86, R38, RZ, !P0 ;  /* 0x000000ff26567208 */ /* 0x000fe40004000000 */
[----:B------:R-:W-:Y:S01]  /*199a0*/  FSEL R87, R39, RZ, !P0 ;  /* 0x000000ff27577208 */ /* 0x000fe20004000000 */
[----:B------:R-:W-:Y:S02]  /*199b0*/  DMUL R38, R26, 0.0625 ;  /* 0x3fb000001a267828 */ /* 0x000fe40000000000 */
[----:B------:R-:W-:-:S06]  /*199c0*/  DADD R66, R92, R66 ;  /* 0x000000005c427229 */ /* 0x000fcc0000000042 */
[----:B------:R-:W-:Y:S02]  /*199d0*/  DMUL R26, R36, R38 ;  /* 0x00000026241a7228 */ /* 0x000fe40000000000 */
[----:B------:R-:W-:Y:S01]  /*199e0*/  DADD R66, R66, R86 ;  /* 0x0000000042427229 */ /* 0x000fe20000000056 */
[----:B------:R-:W-:-:S05]  /*199f0*/  FSETP.GEU.AND P4, PT, |R39|, 6.5827683646048100446e-37, PT ;  /* 0x036000002700780b */ /* 0x000fca0003f8e200 */
[----:B------:R-:W-:Y:S02]  /*19a00*/  DFMA R34, R26, -R34, R38 ;  /* 0x800000221a22722b */ /* 0x000fe40000000026 */
[----:B------:R-:W-:-:S06]  /*19a10*/  DADD R66, R66, R84 ;  /* 0x0000000042427229 */ /* 0x000fcc0000000054 */
[----:B------:R-:W-:Y:S02]  /*19a20*/  DFMA R26, R36, R34, R26 ;  /* 0x00000022241a722b */ /* 0x000fe4000000001a */
[----:B------:R-:W-:-:S07]  /*19a30*/  DFMA R66, R66, UR8, R60 ;  /* 0x0000000842427c2b */ /* 0x000fce000800003c */
[----:B------:R0:W-:Y:S01]  /*19a40*/  STG.E.64 desc[UR6][R58.64+0x18], R66 ;  /* 0x000018423a007986 */ /* 0x0001e2000c101b06 */
[----:B------:R-:W-:-:S05]  /*19a50*/  FFMA R34, RZ, 0.91249996423721313477, R27 ;  /* 0x3f699999ff227823 */ /* 0x000fca000000001b */
[----:B------:R-:W-:-:S13]  /*19a60*/  FSETP.GT.AND P3, PT, |R34|, 1.469367938527859385e-39, PT ;  /* 0x001000002200780b */ /* 0x000fda0003f64200 */
[----:B0-----:R-:W-:Y:S05]  /*19a70*/  @P3 BRA P4, `(.L_x_361) ;  /* 0x0000000000203947 */ /* 0x001fea0002000000 */
        /* <DEDUP_REMOVED lines=8> */
.L_x_361:
[----:B------:R-:W-:Y:S05]  /*19b00*/  BSYNC.RECONVERGENT B2 ;  /* 0x0000000000027941 */ /* 0x000fea0003800200 */
.L_x_360:
[----:B------:R-:W0:Y:S01]  /*19b10*/  MUFU.RCP64H R33, 0.0031249988824129104614 ;  /* 0x3f69999900217908 */ /* 0x000e220000001800 */
[----:B------:R-:W-:Y:S01]  /*19b20*/  IMAD.MOV.U32 R36, RZ, RZ, -0x66666666 ;  /* 0x9999999aff247424 */ /* 0x000fe200078e00ff */
[----:B------:R-:W-:Y:S01]  /*19b30*/  MOV R37, 0x3f699999 ;  /* 0x3f69999900257802 */ /* 0x000fe20000000f00 */
[----:B------:R-:W-:Y:S01]  /*19b40*/  IMAD.MOV.U32 R32, RZ, RZ, 0x1 ;  /* 0x00000001ff207424 */ /* 0x000fe200078e00ff */
[----:B------:R-:W-:Y:S05]  /*19b50*/  BSSY.RECONVERGENT B2, `(.L_x_362) ;  /* 0x0000013000027945 */ /* 0x000fea0003800200 */
[----:B0-----:R-:W-:-:S08]  /*19b60*/  DFMA R34, R32, -R36, 1 ;  /* 0x3ff000002022742b */ /* 0x001fd00000000824 */
[----:B------:R-:W-:-:S08]  /*19b70*/  DFMA R34, R34, R34, R34 ;  /* 0x000000222222722b */ /* 0x000fd00000000022 */
[----:B------:R-:W-:Y:S02]  /*19b80*/  DFMA R32, R32, R34, R32 ;  /* 0x000000222020722b */ /* 0x000fe40000000020 */
[----:B------:R-:W-:-:S06]  /*19b90*/  DMUL R34, R28, 0.0625 ;  /* 0x3fb000001c227828 */ /* 0x000fcc0000000000 */
[----:B------:R-:W-:-:S04]  /*19ba0*/  DFMA R38, R32, -R36, 1 ;  /* 0x3ff000002026742b */ /* 0x000fc80000000824 */
[----:B------:R-:W-:-:S04]  /*19bb0*/  FSETP.GEU.AND P4, PT, |R35|, 6.5827683646048100446e-37, PT ;  /* 0x036000002300780b */ /* 0x000fc80003f8e200 */
        /* <DEDUP_REMOVED lines=9> */
[----:B------:R-:W-:Y:S01]  /*19c50*/  IMAD.MOV.U32 R33, RZ, RZ, -0x66666666 ;  /* 0x9999999aff217424 */ /* 0x000fe200078e00ff */
[----:B------:R-:W-:-:S07]  /*19c60*/  MOV R34, 0x19c80 ;  /* 0x00019c8000227802 */ /* 0x000fce0000000f00 */
[----:B------:R-:W-:Y:S05]  /*19c70*/  CALL.REL.NOINC `($__internal_1_$__cuda_sm20_div_rn_f64_full) ;  /* 0x0000002400c87944 */ /* 0x000fea0003c00000 */
.L_x_363:
[----:B------:R-:W-:Y:S05]  /*19c80*/  BSYNC.RECONVERGENT B2 ;  /* 0x0000000000027941 */ /* 0x000fea0003800200 */
.L_x_362:
[----:B------:R-:W-:Y:S01]  /*19c90*/  DADD R26, -R32, R26 ;  /* 0x00000000201a7229 */ /* 0x000fe2000000011a */
[----:B------:R-:W-:Y:S01]  /*19ca0*/  FSEL R28, R24, RZ, !P0 ;  /* 0x000000ff181c7208 */ /* 0x000fe20004000000 */
[----:B------:R-:W-:Y:S01]  /*19cb0*/  UMOV UR8, 0x9999999a ;  /* 0x9999999a00087882 */ /* 0x000fe20000000000 */
[----:B------:R-:W-:Y:S01]  /*19cc0*/  FSEL R29, R25, RZ, !P0 ;  /* 0x000000ff191d7208 */ /* 0x000fe20004000000 */
[----:B------:R-:W-:-:S04]  /*19cd0*/  UMOV UR9, 0x3f999999 ;  /* 0x3f99999900097882 */ /* 0x000fc80000000000 */
[----:B------:R-:W-:-:S08]  /*19ce0*/  DADD R26, R30, R26 ;  /* 0x000000001e1a7229 */ /* 0x000fd0000000001a */
[----:B------:R-:W-:Y:S01]  /*19cf0*/  DADD R26, R26, R28 ;  /* 0x000000001a1a7229 */ /* 0x000fe2000000001c */
[----:B------:R-:W-:Y:S02]  /*19d00*/  FSEL R28, R22, RZ, !P5 ;  /* 0x000000ff161c7208 */ /* 0x000fe40006800000 */
[----:B------:R-:W-:-:S06]  /*19d10*/  FSEL R29, R23, RZ, !P5 ;  /* 0x000000ff171d7208 */ /* 0x000fcc0006800000 */
[----:B------:R-:W-:-:S08]  /*19d20*/  DADD R26, R26, R28 ;  /* 0x000000001a1a7229 */ /* 0x000fd0000000001c */
[----:B------:R-:W-:-:S07]  /*19d30*/  DFMA R62, R26, UR8, R62 ;  /* 0x000000081a3e7c2b */ /* 0x000fce000800003e */
[----:B------:R0:W-:Y:S04]  /*19d40*/  STG.E.64 desc[UR6][R58.64+0x28], R62 ;  /* 0x0000283e3a007986 */ /* 0x0001e8000c101b06 */
[----:B------:R-:W2:Y:S04]  /*19d50*/  LDG.E.64 R28, desc[UR6][R64.64+0x8] ;  /* 0x00000806401c7981 */ /* 0x000ea8000c1e1b00 */
[----:B------:R-:W3:Y:S04]  /*19d60*/  LDG.E.64 R30, desc[UR6][R64.64+0x10] ;  /* 0x00001006401e7981 */ /* 0x000ee8000c1e1b00 */
[----:B------:R-:W4:Y:S04]  /*19d70*/  LDG.E.64 R32, desc[UR6][R64.64] ;  /* 0x0000000640207981 */ /* 0x000f28000c1e1b00 */
[----:B------:R-:W5:Y:S04]  /*19d80*/  LDG.E.64 R34, desc[UR6][R64.64+0x18] ;  /* 0x0000180640227981 */ /* 0x000f68000c1e1b00 */
[----:B------:R-:W5:Y:S04]  /*19d90*/  LDG.E.64 R36, desc[UR6][R64.64+0x20] ;  /* 0x0000200640247981 */ /* 0x000f68000c1e1b00 */
[----:B------:R-:W5:Y:S04]  /*19da0*/  LDG.E.64 R38, desc[UR6][R64.64+0x28] ;  /* 0x0000280640267981 */ /* 0x000f68000c1e1b00 */
[----:B------:R-:W5:Y:S01]  /*19db0*/  LDG.E.64 R26, desc[UR6][R64.64+0x38] ;  /* 0x00003806401a7981 */ /* 0x000f62000c1e1b00 */
[----:B------:R-:W-:Y:S01]  /*19dc0*/  DADD R82, R80, R82 ;  /* 0x0000000050527229 */ /* 0x000fe20000000052 */
[----:B------:R-:W-:-:S02]  /*19dd0*/  FSEL R60, R54, RZ, !P0 ;  /* 0x000000ff363c7208 */ /* 0x000fc40004000000 */
[----:B------:R-:W-:-:S06]  /*19de0*/  FSEL R61, R55, RZ, !P0 ;  /* 0x000000ff373d7208 */ /* 0x000fcc0004000000 */
[----:B------:R-:W-:Y:S01]  /*19df0*/  DADD R82, R82, R60 ;  /* 0x0000000052527229 */ /* 0x000fe2000000003c */
[----:B------:R-:W-:Y:S02]  /*19e00*/  FSEL R60, R56, RZ, !P5 ;  /* 0x000000ff383c7208 */ /* 0x000fe40006800000 */
[----:B------:R-:W-:-:S06]  /*19e10*/  FSEL R61, R57, RZ, !P5 ;  /* 0x000000ff393d7208 */ /* 0x000fcc0006800000 */
[----:B------:R-:W-:Y:S02]  /*19e20*/  DADD R82, R82, R60 ;  /* 0x0000000052527229 */ /* 0x000fe4000000003c */
[----:B--2---:R-:W-:Y:S02]  /*19e30*/  DFMA R28, R68, UR8, R28 ;  /* 0x00000008441c7c2b */ /* 0x004fe4000800001c */
[----:B---3--:R-:W-:-:S05]  /*19e40*/  DFMA R30, R70, UR8, R30 ;  /* 0x00000008461e7c2b */ /* 0x008fca000800001e */
[----:B------:R1:W-:Y:S01]  /*19e50*/  STG.E.64 desc[UR6][R64.64+0x8], R28 ;  /* 0x0000081c40007986 */ /* 0x0003e2000c101b06 */
[----:B----4-:R-:W-:-:S03]  /*19e60*/  DFMA R32, R72, UR8, R32 ;  /* 0x0000000848207c2b */ /* 0x010fc60008000020 */
[----:B------:R2:W-:Y:S01]  /*19e70*/  STG.E.64 desc[UR6][R64.64+0x10], R30 ;  /* 0x0000101e40007986 */ /* 0x0005e2000c101b06 */
[----:B-----5:R-:W-:-:S03]  /*19e80*/  DFMA R34, R74, UR8, R34 ;  /* 0x000000084a227c2b */ /* 0x020fc60008000022 */
[----:B------:R-:W-:Y:S01]  /*19e90*/  STG.E.64 desc[UR6][R64.64], R32 ;  /* 0x0000002040007986 */ /* 0x000fe2000c101b06 */
[----:B------:R-:W-:-:S03]  /*19ea0*/  DFMA R36, R76, UR8, R36 ;  /* 0x000000084c247c2b */ /* 0x000fc60008000024 */
[----:B------:R-:W-:Y:S01]  /*19eb0*/  STG.E.64 desc[UR6][R64.64+0x18], R34 ;  /* 0x0000182240007986 */ /* 0x000fe2000c101b06 */
[----:B------:R-:W-:-:S03]  /*19ec0*/  DFMA R38, R78, UR8, R38 ;  /* 0x000000084e267c2b */ /* 0x000fc60008000026 */
[----:B------:R-:W-:Y:S01]  /*19ed0*/  STG.E.64 desc[UR6][R64.64+0x20], R36 ;  /* 0x0000202440007986 */ /* 0x000fe2000c101b06 */
[----:B------:R-:W-:-:S03]  /*19ee0*/  DFMA R26, R82, UR8, R26 ;  /* 0x00000008521a7c2b */ /* 0x000fc6000800001a */
[----:B------:R-:W-:Y:S04]  /*19ef0*/  STG.E.64 desc[UR6][R64.64+0x28], R38 ;  /* 0x0000282640007986 */ /* 0x000fe8000c101b06 */
[----:B------:R3:W-:Y:S04]  /*19f00*/  STG.E.64 desc[UR6][R64.64+0x38], R26 ;  /* 0x0000381a40007986 */ /* 0x0007e8000c101b06 */
[----:B------:R-:W4:Y:S04]  /*19f10*/  LDG.E.64 R60, desc[UR6][R58.64+0x18] ;  /* 0x000018063a3c7981 */ /* 0x000f28000c1e1b00 */
[----:B0-----:R-:W5:Y:S01]  /*19f20*/  LDG.E.64 R62, desc[UR6][R58.64+0x28] ;  /* 0x000028063a3e7981 */ /* 0x001f62000c1e1b00 */
[----:B----4-:R-:W-:-:S02]  /*19f30*/  DSETP.GEU.AND P0, PT, R60, RZ, PT ;  /* 0x000000ff3c00722a */ /* 0x010fc40003f0e000 */
[----:B-----5:R-:W-:-:S12]  /*19f40*/  DSETP.GEU.AND P3, PT, R62, RZ, PT ;  /* 0x000000ff3e00722a */ /* 0x020fd80003f6e000 */
[----:B------:R-:W-:Y:S02]  /*19f50*/  @!P0 IMAD.MOV.U32 R60, RZ, RZ, -0x5f4a1273 ;  /* 0xa0b5ed8dff3c8424 */ /* 0x000fe400078e00ff */
[----:B------:R-:W-:Y:S02]  /*19f60*/  @!P0 IMAD.MOV.U32 R61, RZ, RZ, 0x3eb0c6f7 ;  /* 0x3eb0c6f7ff3d8424 */ /* 0x000fe400078e00ff */
[----:B------:R-:W-:Y:S01]  /*19f70*/  @!P3 IMAD.MOV.U32 R62, RZ, RZ, -0x5f4a1273 ;  /* 0xa0b5ed8dff3eb424 */ /* 0x000fe200078e00ff */
[----:B------:R-:W-:Y:S02]  /*19f80*/  @!P3 MOV R63, 0x3eb0c6f7 ;  /* 0x3eb0c6f7003fb802 */ /* 0x000fe40000000f00 */
[----:B------:R0:W-:Y:S04]  /*19f90*/  @!P0 STG.E.64 desc[UR6][R58.64+0x18], R60 ;  /* 0x0000183c3a008986 */ /* 0x0001e8000c101b06 */
[----:B------:R0:W-:Y:S04]  /*19fa0*/  @!P3 STG.E.64 desc[UR6][R58.64+0x28], R62 ;  /* 0x0000283e3a00b986 */ /* 0x0001e8000c101b06 */
[----:B-1----:R-:W4:Y:S04]  /*19fb0*/  LDG.E.64 R28, desc[UR6][R64.64+0x8] ;  /* 0x00000806401c7981 */ /* 0x002f28000c1e1b00 */
[----:B--2---:R-:W2:Y:S04]  /*19fc0*/  LDG.E.64 R30, desc[UR6][R64.64+0x10] ;  /* 0x00001006401e7981 */ /* 0x004ea8000c1e1b00 */
[----:B---3--:R-:W3:Y:S04]  /*19fd0*/  LDG.E.64 R26, desc[UR6][R64.64] ;  /* 0x00000006401a7981 */ /* 0x008ee8000c1e1b00 */
[----:B------:R-:W5:Y:S04]  /*19fe0*/  LDG.E.64 R34, desc[UR6][R64.64+0x20] ;  /* 0x0000200640227981 */ /* 0x000f68000c1e1b00 */
[----:B------:R-:W5:Y:S04]  /*19ff0*/  LDG.E.64 R36, desc[UR6][R64.64+0x28] ;  /* 0x0000280640247981 */ /* 0x000f68000c1e1b00 */
[----:B------:R-:W5:Y:S04]  /*1a000*/  LDG.E.64 R38, desc[UR6][R64.64+0x38] ;  /* 0x0000380640267981 */ /* 0x000f68000c1e1b00 */
[----:B------:R-:W5:Y:S01]  /*1a010*/  LDG.E.64 R32, desc[UR6][R64.64+0x18] ;  /* 0x0000180640207981 */ /* 0x000f62000c1e1b00 */
[----:B------:R-:W-:Y:S01]  /*1a020*/  UMOV UR5, 0x1 ;  /* 0x0000000100057882 */ /* 0x000fe20000000000 */
[----:B----4-:R-:W-:-:S02]  /*1a030*/  DSETP.GEU.AND P3, PT, R28, RZ, PT ;  /* 0x000000ff1c00722a */ /* 0x010fc40003f6e000 */
[----:B--2---:R-:W-:Y:S02]  /*1a040*/  DSETP.GEU.AND P5, PT, R30, RZ, PT ;  /* 0x000000ff1e00722a */ /* 0x004fe40003fae000 */
[----:B---3--:R-:W-:-:S10]  /*1a050*/  DSETP.GEU.AND P4, PT, R26, RZ, PT ;  /* 0x000000ff1a00722a */ /* 0x008fd40003f8e000 */
[----:B------:R-:W-:Y:S02]  /*1a060*/  @!P3 IMAD.MOV.U32 R26, RZ, RZ, -0x5f4a1273 ;  /* 0xa0b5ed8dff1ab424 */ /* 0x000fe400078e00ff */
[----:B------:R-:W-:Y:S02]  /*1a070*/  @!P3 IMAD.MOV.U32 R27, RZ, RZ, 0x3eb0c6f7 ;  /* 0x3eb0c6f7ff1bb424 */ /* 0x000fe400078e00ff */
[----:B------:R-:W-:Y:S01]  /*1a080*/  @!P5 IMAD.MOV.U32 R28, RZ, RZ, -0x5f4a1273 ;  /* 0xa0b5ed8dff1cd424 */ /* 0x000fe200078e00ff */
[----:B------:R-:W-:Y:S01]  /*1a090*/  @!P5 MOV R29, 0x3eb0c6f7 ;  /* 0x3eb0c6f7001dd802 */ /* 0x000fe20000000f00 */
[----:B------:R-:W-:Y:S02]  /*1a0a0*/  @!P4 IMAD.MOV.U32 R30, RZ, RZ, -0x5f4a1273 ;  /* 0xa0b5ed8dff1ec424 */ /* 0x000fe400078e00ff */
[----:B------:R-:W-:Y:S01]  /*1a0b0*/  @!P4 IMAD.MOV.U32 R31, RZ, RZ, 0x3eb0c6f7 ;  /* 0x3eb0c6f7ff1fc424 */ /* 0x000fe200078e00ff */
[----:B------:R0:W-:Y:S01]  /*1a0c0*/  @!P3 STG.E.64 desc[UR6][R64.64+0x8], R26 ;  /* 0x0000081a4000b986 */ /* 0x0001e2000c101b06 */
[----:B-----5:R-:W-:-:S03]  /*1a0d0*/  DSETP.GEU.AND P3, PT, R34, RZ, PT ;  /* 0x000000ff2200722a */ /* 0x020fc60003f6e000 */
[----:B------:R0:W-:Y:S01]  /*1a0e0*/  @!P5 STG.E.64 desc[UR6][R64.64+0x10], R28 ;  /* 0x0000101c4000d986 */ /* 0x0001e2000c101b06 */
[----:B------:R-:W-:-:S03]  /*1a0f0*/  DSETP.GEU.AND P5, PT, R36, RZ, PT ;  /* 0x000000ff2400722a */ /* 0x000fc60003fae000 */
[----:B------:R0:W-:Y:S01]  /*1a100*/  @!P4 STG.E.64 desc[UR6][R64.64], R30 ;  /* 0x0000001e4000c986 */ /* 0x0001e2000c101b06 */
[----:B------:R-:W-:-:S06]  /*1a110*/  DSETP.GEU.AND P4, PT, R38, RZ, PT ;  /* 0x000000ff2600722a */ /* 0x000fcc0003f8e000 */
[----:B------:R-:W-:Y:S02]  /*1a120*/  @!P3 IMAD.MOV.U32 R34, RZ, RZ, -0x5f4a1273 ;  /* 0xa0b5ed8dff22b424 */ /* 0x000fe400078e00ff */
[----:B------:R-:W-:Y:S02]  /*1a130*/  @!P3 IMAD.MOV.U32 R35, RZ, RZ, 0x3eb0c6f7 ;  /* 0x3eb0c6f7ff23b424 */ /* 0x000fe400078e00ff */
[----:B------:R-:W-:Y:S01]  /*1a140*/  @!P5 IMAD.MOV.U32 R36, RZ, RZ, -0x5f4a1273 ;  /* 0xa0b5ed8dff24d424 */ /* 0x000fe200078e00ff */
[----:B------:R-:W-:-:S03]  /*1a150*/  @!P5 MOV R37, 0x3eb0c6f7 ;  /* 0x3eb0c6f70025d802 */ /* 0x000fc60000000f00 */
[----:B------:R-:W-:Y:S02]  /*1a160*/  @!P4 IMAD.MOV.U32 R38, RZ, RZ, -0x5f4a1273 ;  /* 0xa0b5ed8dff26c424 */ /* 0x000fe400078e00ff */
[----:B------:R-:W-:Y:S01]  /*1a170*/  @!P4 IMAD.MOV.U32 R39, RZ, RZ, 0x3eb0c6f7 ;  /* 0x3eb0c6f7ff27c424 */ /* 0x000fe200078e00ff */
[----:B------:R-:W-:Y:S01]  /*1a180*/  DSETP.GEU.AND P0, PT, R32, RZ, PT ;  /* 0x000000ff2000722a */ /* 0x000fe20003f0e000 */
[----:B------:R0:W-:Y:S04]  /*1a190*/  @!P3 STG.E.64 desc[UR6][R64.64+0x20], R34 ;  /* 0x000020224000b986 */ /* 0x0001e8000c101b06 */
[----:B------:R0:W-:Y:S04]  /*1a1a0*/  @!P5 STG.E.64 desc[UR6][R64.64+0x28], R36 ;  /* 0x000028244000d986 */ /* 0x0001e8000c101b06 */
[----:B------:R0:W-:Y:S05]  /*1a1b0*/  @!P4 STG.E.64 desc[UR6][R64.64+0x38], R38 ;  /* 0x000038264000c986 */ /* 0x0001ea000c101b06 */
[----:B------:R-:W-:Y:S01]  /*1a1c0*/  @!P0 IMAD.MOV.U32 R32, RZ, RZ, -0x5f4a1273 ;  /* 0xa0b5ed8dff208424 */ /* 0x000fe200078e00ff */
[----:B------:R-:W-:-:S05]  /*1a1d0*/  @!P0 MOV R33, 0x3eb0c6f7 ;  /* 0x3eb0c6f700218802 */ /* 0x000fca0000000f00 */
[----:B------:R0:W-:Y:S01]  /*1a1e0*/  @!P0 STG.E.64 desc[UR6][R64.64+0x18], R32 ;  /* 0x0000182040008986 */ /* 0x0001e2000c101b06 */
[----:B------:R-:W-:Y:S01]  /*1a1f0*/  PLOP3.LUT P0, PT, PT, PT, PT, 0x8, 0x80 ;  /* 0x000000000080781c */ /* 0x000fe20003f0e170 */
[----:B------:R-:W-:-:S12]  /*1a200*/  @P2 BRA `(.L_x_364) ;  /* 0xffffffc000c82947 */ /* 0x000fd8000383ffff */
[----:B------:R-:W-:Y:S01]  /*1a210*/  PLOP3.LUT P2, PT, PT, PT, PT, 0x8, 0x80 ;  /* 0x000000000080781c */ /* 0x000fe20003f4e170 */
[----:B------:R-:W-:Y:S01]  /*1a220*/  IMAD.MOV.U32 R110, RZ, RZ, 0x1 ;  /* 0x00000001ff6e7424 */ /* 0x000fe200078e00ff */
[----:B------:R-:W-:Y:S01]  /*1a230*/  PLOP3.LUT P3, PT, PT, PT, PT, 0x80, 0x8 ;  /* 0x000000000008781c */ /* 0x000fe20003f6f070 */
[----:B------:R-:W-:-:S12]  /*1a240*/  @P1 BRA `(.L_x_365) ;  /* 0xffffffc000841947 */ /* 0x000fd8000383ffff */
[----:B------:R-:W-:Y:S01]  /*1a250*/  UMOV UR4, 0x4 ;  /* 0x0000000400047882 */ /* 0x000fe20000000000 */
[----:B------:R-:W-:Y:S02]  /*1a260*/  PLOP3.LUT P0, PT, PT, PT, PT, 0x8, 0x80 ;  /* 0x000000000080781c */ /* 0x000fe40003f0e170 */
[----:B------:R-:W-:Y:S01]  /*1a270*/  PLOP3.LUT P1, PT, PT, PT, PT, 0x80, 0x8 ;  /* 0x000000000008781c */ /* 0x000fe20003f2f070 */
[----:B------:R-:W-:-:S12]  /*1a280*/  @P6 BRA `(.L_x_366) ;  /* 0xffffffc0004c6947 */ /* 0x000fd8000383ffff */
[----:B------:R1:W5:Y:S01]  /*1a290*/  LDG.E.64 R24, desc[UR6][R52.64+0x38] ;  /* 0x0000380634187981 */ /* 0x000362000c1e1b00 */
[----:B------:R-:W-:-:S05]  /*1a2a0*/  UMOV UR4, URZ ;  /* 0x000000ff00047c82 */ /* 0x000fca0008000000 */
.L_x_381:
[----:B----4-:R-:W2:Y:S04]  /*1a2b0*/  LDG.E.64 R22, desc[UR6][R48.64+0x11818] ;  /* 0x0118180630167981 */ /* 0x010ea8000c1e1b00 */
[----:B0-----:R-:W2:Y:S04]  /*1a2c0*/  LDG.E.64 R26, desc[UR6][R48.64+-0x117e8] ;  /* 0xfee81806301a7981 */ /* 0x001ea8000c1e1b00 */
[----:B------:R-:W3:Y:S01]  /*1a2d0*/  LDG.E.64 R28, desc[UR6][R48.64+0x18] ;  /* 0x00001806301c7981 */ /* 0x000ee2000c1e1b00 */
[----:B------:R-:W0:Y:S01]  /*1a2e0*/  MUFU.RCP64H R31, 1.4199991226196289062 ;  /* 0x3ff6b851001f7908 */ /* 0x000e220000001800 */
[----:B------:R-:W-:-:S02]  /*1a2f0*/  HFMA2 R36, -RZ, RZ, -3850, 0.006561279296875 ;  /* 0xeb851eb8ff247431 */ /* 0x000fc400000001ff */
[----:B------:R-:W-:Y:S01]  /*1a300*/  IMAD.MOV.U32 R37, RZ, RZ, 0x3ff6b851 ;  /* 0x3ff6b851ff257424 */ /* 0x000fe200078e00ff */
[----:B------:R-:W-:Y:S01]  /*1a310*/  UIADD3 UR4, UPT, UPT, UR4, 0x1, URZ ;  /* 0x0000000104047890 */ /* 0x000fe2000fffe0ff */
[----:B------:R-:W-:Y:S01]  /*1a320*/  IMAD.MOV.U32 R30, RZ, RZ, 0x1 ;  /* 0x00000001ff1e7424 */ /* 0x000fe200078e00ff */
[----:B------:R-:W-:Y:S02]  /*1a330*/  BSSY.RECONVERGENT B2, `(.L_x_367) ;  /* 0x0000018000027945 */ /* 0x000fe40003800200 */
[----:B------:R-:W-:-:S03]  /*1a340*/  UISETP.NE.AND UP0, UPT, UR4, 0x5, UPT ;  /* 0x000000050400788c */ /* 0x000fc6000bf05270 */
[----:B0-----:R-:W-:-:S08]  /*1a350*/  DFMA R32, R30, -R36, 1 ;  /* 0x3ff000001e20742b */ /* 0x001fd00000000824 */
[----:B------:R-:W-:-:S08]  /*1a360*/  DFMA R32, R32, R32, R32 ;  /* 0x000000202020722b */ /* 0x000fd00000000020 */
[----:B------:R-:W-:Y:S02]  /*1a370*/  DFMA R32, R30, R32, R30 ;  /* 0x000000201e20722b */ /* 0x000fe4000000001e */
[----:B--2---:R-:W-:-:S06]  /*1a380*/  DADD R22, R22, R26 ;  /* 0x0000000016167229 */ /* 0x004fcc000000001a */
[----:B------:R-:W-:Y:S02]  /*1a390*/  DFMA R26, R32, -R36, 1 ;  /* 0x3ff00000201a742b */ /* 0x000fe40000000824 */
[----:B---3--:R-:W-:-:S06]  /*1a3a0*/  DADD R28, R28, R28 ;  /* 0x000000001c1c7229 */ /* 0x008fcc000000001c */
[----:B------:R-:W-:Y:S02]  /*1a3b0*/  DFMA R26, R32, R26, R32 ;  /* 0x0000001a201a722b */ /* 0x000fe40000000020 */
[----:B------:R-:W-:-:S08]  /*1a3c0*/  DADD R34, R22, -R28 ;  /* 0x0000000016227229 */ /* 0x000fd0000000081c */
[----:B------:R-:W-:Y:S02]  /*1a3d0*/  DMUL R46, R34, R26 ;  /* 0x0000001a222e7228 */ /* 0x000fe40000000000 */
[----:B------:R-:W-:-:S06]  /*1a3e0*/  FSETP.GEU.AND P1, PT, |R35|, 6.5827683646048100446e-37, PT ;  /* 0x036000002300780b */ /* 0x000fcc0003f2e200 */
[----:B------:R-:W-:-:S08]  /*1a3f0*/  DFMA R22, R46, -R36, R34 ;  /* 0x800000242e16722b */ /* 0x000fd00000000022 */
[----:B------:R-:W-:-:S10]  /*1a400*/  DFMA R46, R26, R22, R46 ;  /* 0x000000161a2e722b */ /* 0x000fd4000000002e */
[----:B------:R-:W-:-:S05]  /*1a410*/  FFMA R22, RZ, 1.9274998903274536133, R47 ;  /* 0x3ff6b851ff167823 */ /* 0x000fca000000002f */
[----:B------:R-:W-:-:S13]  /*1a420*/  FSETP.GT.AND P0, PT, |R22|, 1.469367938527859385e-39, PT ;  /* 0x001000001600780b */ /* 0x000fda0003f04200 */
[----:B------:R-:W-:Y:S05]  /*1a430*/  @P0 BRA P1, `(.L_x_368) ;  /* 0x00000000001c0947 */ /* 0x000fea0000800000 */
[----:B------:R-:W-:Y:S01]  /*1a440*/  IMAD.MOV.U32 R36, RZ, RZ, R34 ;  /* 0x000000ffff247224 */ /* 0x000fe200078e0022 */
[----:B------:R-:W-:Y:S01]  /*1a450*/  MOV R33, 0xeb851eb8 ;  /* 0xeb851eb800217802 */ /* 0x000fe20000000f00 */
[----:B------:R-:W-:Y:S01]  /*1a460*/  IMAD.MOV.U32 R32, RZ, RZ, 0x3ff6b851 ;  /* 0x3ff6b851ff207424 */ /* 0x000fe200078e00ff */
[----:B------:R-:W-:-:S07]  /*1a470*/  MOV R34, 0x1a490 ;  /* 0x0001a49000227802 */ /* 0x000fce0000000f00 */
[----:B-1---5:R-:W-:Y:S05]  /*1a480*/  CALL.REL.NOINC `($__internal_1_$__cuda_sm20_div_rn_f64_full) ;  /* 0x0000001c00c47944 */ /* 0x022fea0003c00000 */
[----:B------:R-:W-:Y:S02]  /*1a490*/  IMAD.MOV.U32 R46, RZ, RZ, R32 ;  /* 0x000000ffff2e7224 */ /* 0x000fe400078e0020 */
[----:B------:R-:W-:-:S07]  /*1a4a0*/  IMAD.MOV.U32 R47, RZ, RZ, R33 ;  /* 0x000000ffff2f7224 */ /* 0x000fce00078e0021 */
.L_x_368:
[----:B------:R-:W-:Y:S05]  /*1a4b0*/  BSYNC.RECONVERGENT B2 ;  /* 0x0000000000027941 */ /* 0x000fea0003800200 */
.L_x_367:
[----:B------:R-:W2:Y:S04]  /*1a4c0*/  LDG.E.64 R22, desc[UR6][R52.64+0x1c010] ;  /* 0x01c0100634167981 */ /* 0x000ea8000c1e1b00 */
[----:B------:R-:W2:Y:S04]  /*1a4d0*/  LDG.E.64 R26, desc[UR6][R52.64+-0x1bff0] ;  /* 0xfe401006341a7981 */ /* 0x000ea8000c1e1b00 */
[----:B------:R-:W3:Y:S01]  /*1a4e0*/  LDG.E.64 R28, desc[UR6][R52.64+0x10] ;  /* 0x00001006341c7981 */ /* 0x000ee2000c1e1b00 */
[----:B------:R-:W0:Y:S01]  /*1a4f0*/  MUFU.RCP64H R31, 2.8399982452392578125 ;  /* 0x4006b851001f7908 */ /* 0x000e220000001800 */
[----:B------:R-:W-:Y:S01]  /*1a500*/  MOV R36, 0xeb851eb8 ;  /* 0xeb851eb800247802 */ /* 0x000fe20000000f00 */
[----:B------:R-:W-:Y:S01]  /*1a510*/  IMAD.MOV.U32 R37, RZ, RZ, 0x4006b851 ;  /* 0x4006b851ff257424 */ /* 0x000fe200078e00ff */
[----:B------:R-:W-:Y:S01]  /*1a520*/  BSSY.RECONVERGENT B2, `(.L_x_369) ;  /* 0x0000018000027945 */ /* 0x000fe20003800200 */
[----:B------:R-:W-:-:S06]  /*1a530*/  IMAD.MOV.U32 R30, RZ, RZ, 0x1 ;  /* 0x00000001ff1e7424 */ /* 0x000fcc00078e00ff */
        /* <DEDUP_REMOVED lines=12> */
[----:B------:R-:W-:-:S05]  /*1a600*/  FFMA R22, RZ, 2.1049997806549072266, R45 ;  /* 0x4006b851ff167823 */ /* 0x000fca000000002d */
        /* <DEDUP_REMOVED lines=9> */
.L_x_370:
[----:B------:R-:W-:Y:S05]  /*1a6a0*/  BSYNC.RECONVERGENT B2 ;  /* 0x0000000000027941 */ /* 0x000fea0003800200 */
.L_x_369:
[----:B------:R-:W2:Y:S04]  /*1a6b0*/  LDG.E.64 R26, desc[UR6][R96.64+0x8] ;  /* 0x00000806601a7981 */ /* 0x000ea8000c1e1b00 */
[----:B------:R-:W2:Y:S01]  /*1a6c0*/  LDG.E.64 R22, desc[UR6][R48.64+0x20] ;  /* 0x0000200630167981 */ /* 0x000ea2000c1e1b00 */
[----:B------:R-:W0:Y:S01]  /*1a6d0*/  MUFU.RCP64H R29, 0.028299987316131591797 ;  /* 0x3f9cfaac001d7908 */ /* 0x000e220000001800 */
        /* <DEDUP_REMOVED lines=14> */
[----:B------:R-:W-:-:S05]  /*1a7c0*/  FFMA R26, RZ, 1.2263998985290527344, R43 ;  /* 0x3f9cfaacff1a7823 */ /* 0x000fca000000002b */
        /* <DEDUP_REMOVED lines=9> */
.L_x_372:
[----:B------:R-:W-:Y:S05]  /*1a860*/  BSYNC.RECONVERGENT B2 ;  /* 0x0000000000027941 */ /* 0x000fea0003800200 */
.L_x_371:
[----:B------:R-:W2:Y:S01]  /*1a870*/  LDG.E.64 R30, desc[UR6][R52.64+0x18] ;  /* 0x00001806341e7981 */ /* 0x000ea2000c1e1b00 */
[----:B------:R-:W0:Y:S01]  /*1a880*/  MUFU.RCP64H R27, 0.056599974632263183594 ;  /* 0x3facfaac001b7908 */ /* 0x000e220000001800 */
        /* <DEDUP_REMOVED lines=9> */
[----:B--2--5:R-:W-:-:S08]  /*1a920*/  DADD R34, -R30, R24 ;  /* 0x000000001e227229 */ /* 0x024fd00000000118 */
[----:B------:R-:W-:Y:S02]  /*1a930*/  DMUL R28, R34, R26 ;  /* 0x0000001a221c7228 */ /* 0x000fe40000000000 */
[----:B------:R-:W-:-:S06]  /*1a940*/  FSETP.GEU.AND P1, PT, |R35|, 6.5827683646048100446e-37, PT ;  /* 0x036000002300780b */ /* 0x000fcc0003f2e200 */
[----:B------:R-:W-:-:S08]  /*1a950*/  DFMA R24, R28, -R32, R34 ;  /* 0x800000201c18722b */ /* 0x000fd00000000022 */
[----:B------:R-:W-:-:S10]  /*1a960*/  DFMA R28, R26, R24, R28 ;  /* 0x000000181a1c722b */ /* 0x000fd4000000001c */
[----:B------:R-:W-:-:S05]  /*1a970*/  FFMA R24, RZ, 1.3513998985290527344, R29 ;  /* 0x3facfaacff187823 */ /* 0x000fca000000001d */
[----:B------:R-:W-:-:S13]  /*1a980*/  FSETP.GT.AND P0, PT, |R24|, 1.469367938527859385e-39, PT ;  /* 0x001000001800780b */ /* 0x000fda0003f04200 */
[----:B------:R-:W-:Y:S05]  /*1a990*/  @P0 BRA P1, `(.L_x_374) ;  /* 0x00000000001c0947 */ /* 0x000fea0000800000 */
[----:B------:R-:W-:Y:S01]  /*1a9a0*/  IMAD.MOV.U32 R36, RZ, RZ, R34 ;  /* 0x000000ffff247224 */ /* 0x000fe200078e0022 */
[----:B------:R-:W-:Y:S01]  /*1a9b0*/  MOV R33, 0xd9e83e42 ;  /* 0xd9e83e4200217802 */ /* 0x000fe20000000f00 */
[----:B------:R-:W-:Y:S01]  /*1a9c0*/  IMAD.MOV.U32 R32, RZ, RZ, 0x3facfaac ;  /* 0x3facfaacff207424 */ /* 0x000fe200078e00ff */
[----:B------:R-:W-:-:S07]  /*1a9d0*/  MOV R34, 0x1a9f0 ;  /* 0x0001a9f000227802 */ /* 0x000fce0000000f00 */
[----:B-1----:R-:W-:Y:S05]  /*1a9e0*/  CALL.REL.NOINC `($__internal_1_$__cuda_sm20_div_rn_f64_full) ;  /* 0x00000018006c7944 */ /* 0x002fea0003c00000 */
[----:B------:R-:W-:Y:S02]  /*1a9f0*/  IMAD.MOV.U32 R28, RZ, RZ, R32 ;  /* 0x000000ffff1c7224 */ /* 0x000fe400078e0020 */
[----:B------:R-:W-:-:S07]  /*1aa00*/  IMAD.MOV.U32 R29, RZ, RZ, R33 ;  /* 0x000000ffff1d7224 */ /* 0x000fce00078e0021 */
.L_x_374:
[----:B------:R-:W-:Y:S05]  /*1aa10*/  BSYNC.RECONVERGENT B2 ;  /* 0x0000000000027941 */ /* 0x000fea0003800200 */
.L_x_373:
[----:B------:R-:W2:Y:S04]  /*1aa20*/  LDG.E.64 R32, desc[UR6][R52.64] ;  /* 0x0000000634207981 */ /* 0x000ea8000c1e1b00 */
[----:B------:R-:W3:Y:S01]  /*1aa30*/  LDG.E.64 R36, desc[UR6][R52.64+0x8] ;  /* 0x0000080634247981 */ /* 0x000ee2000c1e1b00 */
[----:B------:R-:W0:Y:S01]  /*1aa40*/  MUFU.RCP64H R25, 0.024999991059303283691 ;  /* 0x3f99999900197908 */ /* 0x000e220000001800 */
[----:B------:R-:W-:Y:S01]  /*1aa50*/  MOV R56, 0x9999999a ;  /* 0x9999999a00387802 */ /* 0x000fe20000000f00 */
[----:B------:R-:W-:Y:S01]  /*1aa60*/  IMAD.MOV.U32 R57, RZ, RZ, 0x3f999999 ;  /* 0x3f999999ff397424 */ /* 0x000fe200078e00ff */
[----:B------:R-:W-:Y:S01]  /*1aa70*/  UMOV UR8, 0xb2bfdb4d ;  /* 0xb2bfdb4d00087882 */ /* 0x000fe20000000000 */
[----:B------:R-:W-:Y:S01]  /*1aa80*/  IMAD.MOV.U32 R24, RZ, RZ, 0x1 ;  /* 0x00000001ff187424 */ /* 0x000fe200078e00ff */
[----:B------:R-:W-:Y:S01]  /*1aa90*/  UMOV UR9, 0x3f54a4d2 ;  /* 0x3f54a4d200097882 */ /* 0x000fe20000000000 */
[----:B------:R-:W-:Y:S01]  /*1aaa0*/  UMOV UR10, 0x9999999a ;  /* 0x9999999a000a7882 */ /* 0x000fe20000000000 */
[----:B------:R-:W-:Y:S01]  /*1aab0*/  DMUL R54, R28, UR8 ;  /* 0x000000081c367c28 */ /* 0x000fe20008000000 */
[----:B------:R-:W-:Y:S01]  /*1aac0*/  UMOV UR11, 0x3fb99999 ;  /* 0x3fb99999000b7882 */ /* 0x000fe20000000000 */
[----:B------:R-:W-:Y:S01]  /*1aad0*/  UMOV UR8, 0xcccccccd ;  /* 0xcccccccd00087882 */ /* 0x000fe20000000000 */
[----:B------:R-:W-:Y:S01]  /*1aae0*/  UMOV UR9, 0x3ff4cccc ;  /* 0x3ff4cccc00097882 */ /* 0x000fe20000000000 */
[----:B------:R-:W-:Y:S01]  /*1aaf0*/  BSSY.RECONVERGENT B2, `(.L_x_375) ;  /* 0x000002a000027945 */ /* 0x000fe20003800200 */
[----:B0-----:R-:W-:-:S05]  /*1ab00*/  DFMA R26, R24, -R56, 1 ;  /* 0x3ff00000181a742b */ /* 0x001fca0000000838 */
[----:B------:R-:W-:-:S03]  /*1ab10*/  FSETP.GEU.AND P1, PT, |R55|, 6.5827683646048100446e-37, PT ;  /* 0x036000003700780b */ /* 0x000fc60003f2e200 */
[----:B------:R-:W-:-:S08]  /*1ab20*/  DFMA R26, R26, R26, R26 ;  /* 0x0000001a1a1a722b */ /* 0x000fd0000000001a */
[----:B------:R-:W-:-:S08]  /*1ab30*/  DFMA R26, R24, R26, R24 ;  /* 0x0000001a181a722b */ /* 0x000fd00000000018 */
[----:B------:R-:W-:-:S08]  /*1ab40*/  DFMA R24, R26, -R56, 1 ;  /* 0x3ff000001a18742b */ /* 0x000fd00000000838 */
[----:B------:R-:W-:Y:S02]  /*1ab50*/  DFMA R58, R26, R24, R26 ;  /* 0x000000181a3a722b */ /* 0x000fe4000000001a */
[C---:B------:R-:W-:Y:S01]  /*1ab60*/  DMUL R24, R22.reuse, UR10 ;  /* 0x0000000a16187c28 */ /* 0x040fe20008000000 */
[----:B------:R-:W-:Y:S01]  /*1ab70*/  UMOV UR10, 0x47ae147b ;  /* 0x47ae147b000a7882 */ /* 0x000fe20000000000 */
[----:B------:R-:W-:Y:S02]  /*1ab80*/  UMOV UR11, 0x3fb47ae1 ;  /* 0x3fb47ae1000b7882 */ /* 0x000fe40000000000 */
[----:B------:R-:W-:Y:S02]  /*1ab90*/  DMUL R22, R22, UR10 ;  /* 0x0000000a16167c28 */ /* 0x000fe40008000000 */
[----:B------:R-:W-:Y:S02]  /*1aba0*/  DMUL R50, R58, R54 ;  /* 0x000000363a327228 */ /* 0x000fe40000000000 */
[----:B--2---:R-:W-:-:S02]  /*1abb0*/  DADD R26, -R32, 1008 ;  /* 0x408f8000201a7429 */ /* 0x004fc40000000100 */
[----:B------:R-:W-:Y:S01]  /*1abc0*/  DMUL R34, R32, UR8 ;  /* 0x0000000820227c28 */ /* 0x000fe20008000000 */
[----:B------:R-:W-:Y:S01]  /*1abd0*/  UMOV UR8, 0xeb851eb8 ;  /* 0xeb851eb800087882 */ /* 0x000fe20000000000 */
[----:B------:R-:W-:Y:S01]  /*1abe0*/  UMOV UR9, 0x3f9eb851 ;  /* 0x3f9eb85100097882 */ /* 0x000fe20000000000 */
[C---:B---3--:R-:W-:Y:S02]  /*1abf0*/  DADD R38, -R36.reuse, 360 ;  /* 0x4076800024267429 */ /* 0x048fe40000000100 */
[----:B------:R-:W-:Y:S01]  /*1ac00*/  DMUL R40, R36, UR8 ;  /* 0x0000000824287c28 */ /* 0x000fe20008000000 */
[----:B------:R-:W-:Y:S01]  /*1ac10*/  UMOV UR8, 0x47ae147b ;  /* 0x47ae147b00087882 */ /* 0x000fe20000000000 */
[----:B------:R-:W-:Y:S01]  /*1ac20*/  UMOV UR9, 0x3f747ae1 ;  /* 0x3f747ae100097882 */ /* 0x000fe20000000000 */
[----:B------:R-:W-:Y:S02]  /*1ac30*/  DFMA R26, R24, R26, -R34 ;  /* 0x0000001a181a722b */ /* 0x000fe40000000822 */
[----:B------:R-:W-:-:S03]  /*1ac40*/  DFMA R34, R50, -R56, R54 ;  /* 0x800000383222722b */ /* 0x000fc60000000036 */
[----:B------:R-:W-:-:S03]  /*1ac50*/  DFMA R24, R24, R38, -R40 ;  /* 0x000000261818722b */ /* 0x000fc60000000828 */
[----:B------:R-:W-:Y:S02]  /*1ac60*/  DFMA R38, R26, UR8, R32 ;  /* 0x000000081a267c2b */ /* 0x000fe40008000020 */
[----:B------:R-:W-:Y:S02]  /*1ac70*/  DFMA R32, R58, R34, R50 ;  /* 0x000000223a20722b */ /* 0x000fe40000000032 */
[----:B------:R-:W-:Y:S02]  /*1ac80*/  DADD R34, RZ, -R30 ;  /* 0x00000000ff227229 */ /* 0x000fe4000000081e */
[----:B------:R-:W-:Y:S01]  /*1ac90*/  DFMA R40, R24, UR8, R36 ;  /* 0x0000000818287c2b */ /* 0x000fe20008000024 */
[----:B------:R0:W-:Y:S01]  /*1aca0*/  STG.E.64 desc[UR6][R52.64], R38 ;  /* 0x0000002634007986 */ /* 0x0001e2000c101b06 */
[----:B------:R-:W-:Y:S01]  /*1acb0*/  UMOV UR8, 0x70a3d70a ;  /* 0x70a3d70a00087882 */ /* 0x000fe20000000000 */
[----:B------:R-:W-:Y:S02]  /*1acc0*/  UMOV UR9, 0x3fb70a3d ;  /* 0x3fb70a3d00097882 */ /* 0x000fe40000000000 */
[----:B------:R-:W-:Y:S01]  /*1acd0*/  DMUL R36, R30, UR8 ;  /* 0x000000081e247c28 */ /* 0x000fe20008000000 */
[----:B------:R-:W-:Y:S01]  /*1ace0*/  FFMA R50, RZ, 1.1999999284744262695, R33 ;  /* 0x3f999999ff327823 */ /* 0x000fe20000000021 */
[----:B------:R0:W-:Y:S04]  /*1acf0*/  STG.E.64 desc[UR6][R52.64+0x8], R40 ;  /* 0x0000082834007986 */ /* 0x0001e8000c101b06 */
[----:B------:R-:W-:-:S02]  /*1ad00*/  FSETP.GT.AND P0, PT, |R50|, 1.469367938527859385e-39, PT ;  /* 0x001000003200780b */ /* 0x000fc40003f04200 */
[----:B------:R-:W-:-:S11]  /*1ad10*/  DFMA R22, R22, R34, -R36 ;  /* 0x000000221616722b */ /* 0x000fd60000000824 */
[----:B0-----:R-:W-:Y:S05]  /*1ad20*/  @P0 BRA P1, `(.L_x_376) ;  /* 0x0000000000180947 */ /* 0x001fea0000800000 */
[----:B------:R-:W-:Y:S01]  /*1ad30*/  IMAD.MOV.U32 R36, RZ, RZ, R54 ;  /* 0x000000ffff247224 */ /* 0x000fe200078e0036 */
[----:B------:R-:W-:Y:S01]  /*1ad40*/  MOV R35, R55 ;  /* 0x0000003700237202 */ /* 0x000fe20000000f00 */
[----:B------:R-:W-:Y:S01]  /*1ad50*/  IMAD.MOV.U32 R33, RZ, RZ, -0x66666666 ;  /* 0x9999999aff217424 */ /* 0x000fe200078e00ff */
[----:B------:R-:W-:Y:S01]  /*1ad60*/  MOV R34, 0x1ad90 ;  /* 0x0001ad9000227802 */ /* 0x000fe20000000f00 */
[----:B------:R-:W-:-:S07]  /*1ad70*/  IMAD.MOV.U32 R32, RZ, RZ, 0x3f999999 ;  /* 0x3f999999ff207424 */ /* 0x000fce00078e00ff */
[----:B-1----:R-:W-:Y:S05]  /*1ad80*/  CALL.REL.NOINC `($__internal_1_$__cuda_sm20_div_rn_f64_full) ;  /* 0x0000001400847944 */ /* 0x002fea0003c00000 */
.L_x_376:
[----:B------:R-:W-:Y:S05]  /*1ad90*/  BSYNC.RECONVERGENT B2 ;  /* 0x0000000000027941 */ /* 0x000fea0003800200 */
.L_x_375:
[----:B------:R-:W-:Y:S01]  /*1ada0*/  DADD R32, R22, R32 ;  /* 0x0000000016207229 */ /* 0x000fe20000000020 */
[----:B------:R-:W-:Y:S01]  /*1adb0*/  UMOV UR8, 0x47ae147b ;  /* 0x47ae147b00087882 */ /* 0x000fe20000000000 */
[----:B------:R-:W-:-:S06]  /*1adc0*/  UMOV UR9, 0x3f747ae1 ;  /* 0x3f747ae100097882 */ /* 0x000fcc0000000000 */
[----:B------:R-:W-:-:S08]  /*1add0*/  DADD R32, R32, -R18 ;  /* 0x0000000020207229 */ /* 0x000fd00000000812 */
[----:B------:R-:W-:-:S08]  /*1ade0*/  DADD R32, R32, -R20 ;  /* 0x0000000020207229 */ /* 0x000fd00000000814 */
[----:B------:R-:W-:-:S08]  /*1adf0*/  DADD R32, R32, R44 ;  /* 0x0000000020207229 */ /* 0x000fd0000000002c */
[----:B------:R-:W-:-:S07]  /*1ae00*/  DFMA R32, R32, UR8, R30 ;  /* 0x0000000820207c2b */ /* 0x000fce000800001e */
[----:B------:R0:W-:Y:S04]  /*1ae10*/  STG.E.64 desc[UR6][R52.64+0x18], R32 ;  /* 0x0000182034007986 */ /* 0x0001e8000c101b06 */
[----:B------:R-:W2:Y:S04]  /*1ae20*/  LDG.E.64 R34, desc[UR6][R48.64+0x10] ;  /* 0x0000100630227981 */ /* 0x000ea8000c1e1b00 */
[----:B------:R3:W5:Y:S01]  /*1ae30*/  LDG.E.64 R30, desc[UR6][R48.64] ;  /* 0x00000006301e7981 */ /* 0x000762000c1e1b00 */
[----:B------:R-:W4:Y:S01]  /*1ae40*/  MUFU.RCP64H R37, 0.024999991059303283691 ;  /* 0x3f99999900257908 */ /* 0x000f220000001800 */
[----:B------:R-:W-:Y:S01]  /*1ae50*/  IMAD.MOV.U32 R38, RZ, RZ, -0x66666666 ;  /* 0x9999999aff267424 */ /* 0x000fe200078e00ff */
[----:B------:R-:W-:Y:S01]  /*1ae60*/  MOV R39, 0x3f999999 ;  /* 0x3f99999900277802 */ /* 0x000fe20000000f00 */
[----:B------:R-:W-:Y:S01]  /*1ae70*/  IMAD.MOV.U32 R36, RZ, RZ, 0x1 ;  /* 0x00000001ff247424 */ /* 0x000fe200078e00ff */
[----:B------:R-:W-:Y:S01]  /*1ae80*/  UMOV UR8, 0xb2bfdb4d ;  /* 0xb2bfdb4d00087882 */ /* 0x000fe20000000000 */
[----:B------:R-:W-:Y:S01]  /*1ae90*/  UMOV UR9, 0x3f54a4d2 ;  /* 0x3f54a4d200097882 */ /* 0x000fe20000000000 */
[----:B------:R-:W-:Y:S03]  /*1aea0*/  BSSY.RECONVERGENT B2, `(.L_x_377) ;  /* 0x0000013000027945 */ /* 0x000fe60003800200 */
[----:B----4-:R-:W-:-:S08]  /*1aeb0*/  DFMA R40, R36, -R38, 1 ;  /* 0x3ff000002428742b */ /* 0x010fd00000000826 */
[----:B------:R-:W-:-:S08]  /*1aec0*/  DFMA R40, R40, R40, R40 ;  /* 0x000000282828722b */ /* 0x000fd00000000028 */
[----:B------:R-:W-:-:S08]  /*1aed0*/  DFMA R40, R36, R40, R36 ;  /* 0x000000282428722b */ /* 0x000fd00000000024 */
[----:B------:R-:W-:-:S08]  /*1aee0*/  DFMA R36, R40, -R38, 1 ;  /* 0x3ff000002824742b */ /* 0x000fd00000000826 */
[----:B------:R-:W-:Y:S02]  /*1aef0*/  DFMA R40, R40, R36, R40 ;  /* 0x000000242828722b */ /* 0x000fe40000000028 */
[----:B--2---:R-:W-:-:S08]  /*1af00*/  DMUL R34, R34, UR8 ;  /* 0x0000000822227c28 */ /* 0x004fd00008000000 */
[----:B0-----:R-:W-:Y:S02]  /*1af10*/  DMUL R32, R40, R34 ;  /* 0x0000002228207228 */ /* 0x001fe40000000000 */
[----:B------:R-:W-:-:S06]  /*1af20*/  FSETP.GEU.AND P1, PT, |R35|, 6.5827683646048100446e-37, PT ;  /* 0x036000002300780b */ /* 0x000fcc0003f2e200 */
[----:B------:R-:W-:-:S08]  /*1af30*/  DFMA R36, R32, -R38, R34 ;  /* 0x800000262024722b */ /* 0x000fd00000000022 */
[----:B------:R-:W-:-:S10]  /*1af40*/  DFMA R32, R40, R36, R32 ;  /* 0x000000242820722b */ /* 0x000fd40000000020 */
[----:B------:R-:W-:-:S05]  /*1af50*/  FFMA R36, RZ, 1.1999999284744262695, R33 ;  /* 0x3f999999ff247823 */ /* 0x000fca0000000021 */
[----:B------:R-:W-:-:S13]  /*1af60*/  FSETP.GT.AND P0, PT, |R36|, 1.469367938527859385e-39, PT ;  /* 0x001000002400780b */ /* 0x000fda0003f04200 */
[----:B---3--:R-:W-:Y:S05]  /*1af70*/  @P0 BRA P1, `(.L_x_378) ;  /* 0x0000000000140947 */ /* 0x008fea0000800000 */
[----:B------:R-:W-:Y:S01]  /*1af80*/  IMAD.MOV.U32 R36, RZ, RZ, R34 ;  /* 0x000000ffff247224 */ /* 0x000fe200078e0022 */
[----:B------:R-:W-:Y:S01]  /*1af90*/  MOV R32, 0x3f999999 ;  /* 0x3f99999900207802 */ /* 0x000fe20000000f00 */
[----:B------:R-:W-:Y:S01]  /*1afa0*/  IMAD.MOV.U32 R33, RZ, RZ, -0x66666666 ;  /* 0x9999999aff217424 */ /* 0x000fe200078e00ff */
[----:B------:R-:W-:-:S07]  /*1afb0*/  MOV R34, 0x1afd0 ;  /* 0x0001afd000227802 */ /* 0x000fce0000000f00 */
[----:B-1---5:R-:W-:Y:S05]  /*1afc0*/  CALL.REL.NOINC `($__internal_1_$__cuda_sm20_div_rn_f64_full) ;  /* 0x0000001000f47944 */ /* 0x022fea0003c00000 */
.L_x_378:
[----:B------:R-:W-:Y:S05]  /*1afd0*/  BSYNC.RECONVERGENT B2 ;  /* 0x0000000000027941 */ /* 0x000fea0003800200 */
.L_x_377:
[----:B------:R-:W0:Y:S01]  /*1afe0*/  MUFU.RCP64H R35, 0.024999991059303283691 ;  /* 0x3f99999900237908 */ /* 0x000e220000001800 */
[----:B------:R-:W-:Y:S01]  /*1aff0*/  IMAD.MOV.U32 R36, RZ, RZ, -0x66666666 ;  /* 0x9999999aff247424 */ /* 0x000fe200078e00ff */
[----:B------:R-:W-:Y:S01]  /*1b000*/  UMOV UR8, 0xb2bfdb4d ;  /* 0xb2bfdb4d00087882 */ /* 0x000fe20000000000 */
[----:B------:R-:W-:Y:S01]  /*1b010*/  IMAD.MOV.U32 R37, RZ, RZ, 0x3f999999 ;  /* 0x3f999999ff257424 */ /* 0x000fe200078e00ff */
[----:B------:R-:W-:Y:S01]  /*1b020*/  UMOV UR9, 0x3f54a4d2 ;  /* 0x3f54a4d200097882 */ /* 0x000fe20000000000 */
[----:B------:R-:W-:Y:S01]  /*1b030*/  IMAD.MOV.U32 R34, RZ, RZ, 0x1 ;  /* 0x00000001ff227424 */ /* 0x000fe200078e00ff */
[----:B------:R-:W-:Y:S01]  /*1b040*/  BSSY.RECONVERGENT B2, `(.L_x_379) ;  /* 0x0000017000027945 */ /* 0x000fe20003800200 */
[----:B-----5:R-:W-:-:S04]  /*1b050*/  DADD R30, R30, -R32 ;  /* 0x000000001e1e7229 */ /* 0x020fc80000000820 */
[----:B0-----:R-:W-:-:S08]  /*1b060*/  DFMA R38, R34, -R36, 1 ;  /* 0x3ff000002226742b */ /* 0x001fd00000000824 */
[----:B------:R-:W-:-:S08]  /*1b070*/  DFMA R38, R38, R38, R38 ;  /* 0x000000262626722b */ /* 0x000fd00000000026 */
[----:B------:R-:W-:Y:S02]  /*1b080*/  DFMA R34, R34, R38, R34 ;  /* 0x000000262222722b */ /* 0x000fe40000000022 */
[----:B------:R-:W-:-:S06]  /*1b090*/  DMUL R38, R42, UR8 ;  /* 0x000000082a267c28 */ /* 0x000fcc0008000000 */
[----:B------:R-:W-:-:S04]  /*1b0a0*/  DFMA R40, R34, -R36, 1 ;  /* 0x3ff000002228742b */ /* 0x000fc80000000824 */
[----:B------:R-:W-:-:S04]  /*1b0b0*/  FSETP.GEU.AND P1, PT, |R39|, 6.5827683646048100446e-37, PT ;  /* 0x036000002700780b */ /* 0x000fc80003f2e200 */
[----:B------:R-:W-:-:S08]  /*1b0c0*/  DFMA R40, R34, R40, R34 ;  /* 0x000000282228722b */ /* 0x000fd00000000022 */
[----:B------:R-:W-:-:S08]  /*1b0d0*/  DMUL R34, R40, R38 ;  /* 0x0000002628227228 */ /* 0x000fd00000000000 */
[----:B------:R-:W-:-:S08]  /*1b0e0*/  DFMA R36, R34, -R36, R38 ;  /* 0x800000242224722b */ /* 0x000fd00000000026 */
[----:B------:R-:W-:-:S10]  /*1b0f0*/  DFMA R34, R40, R36, R34 ;  /* 0x000000242822722b */ /* 0x000fd40000000022 */
[----:B------:R-:W-:-:S05]  /*1b100*/  FFMA R36, RZ, 1.1999999284744262695, R35 ;  /* 0x3f999999ff247823 */ /* 0x000fca0000000023 */
[----:B------:R-:W-:-:S13]  /*1b110*/  FSETP.GT.AND P0, PT, |R36|, 1.469367938527859385e-39, PT ;  /* 0x001000002400780b */ /* 0x000fda0003f04200 */
[----:B------:R-:W-:Y:S05]  /*1b120*/  @P0 BRA P1, `(.L_x_380) ;  /* 0x0000000000200947 */ /* 0x000fea0000800000 */
[----:B------:R-:W-:Y:S01]  /*1b130*/  MOV R36, R38 ;  /* 0x0000002600247202 */ /* 0x000fe20000000f00 */
[----:B------:R-:W-:Y:S01]  /*1b140*/  IMAD.MOV.U32 R35, RZ, RZ, R39 ;  /* 0x000000ffff237224 */ /* 0x000fe200078e0027 */
[----:B------:R-:W-:Y:S01]  /*1b150*/  MOV R34, 0x1b190 ;  /* 0x0001b19000227802 */ /* 0x000fe20000000f00 */
[----:B------:R-:W-:Y:S02]  /*1b160*/  IMAD.MOV.U32 R33, RZ, RZ, -0x66666666 ;  /* 0x9999999aff217424 */ /* 0x000fe400078e00ff */
[----:B------:R-:W-:-:S07]  /*1b170*/  IMAD.MOV.U32 R32, RZ, RZ, 0x3f999999 ;  /* 0x3f999999ff207424 */ /* 0x000fce00078e00ff */
[----:B-1----:R-:W-:Y:S05]  /*1b180*/  CALL.REL.NOINC `($__internal_1_$__cuda_sm20_div_rn_f64_full) ;  /* 0x0000001000847944 */ /* 0x002fea0003c00000 */
[----:B------:R-:W-:Y:S01]  /*1b190*/  MOV R34, R32 ;  /* 0x0000002000227202 */ /* 0x000fe20000000f00 */
[----:B------:R-:W-:-:S07]  /*1b1a0*/  IMAD.MOV.U32 R35, RZ, RZ, R33 ;  /* 0x000000ffff237224 */ /* 0x000fce00078e0021 */
.L_x_380:
[----:B------:R-:W-:Y:S05]  /*1b1b0*/  BSYNC.RECONVERGENT B2 ;  /* 0x0000000000027941 */ /* 0x000fea0003800200 */
.L_x_379:
[----:B------:R-:W2:Y:S01]  /*1b1c0*/  LDG.E.64 R32, desc[UR6][R48.64+0x20] ;  /* 0x0000200630207981 */ /* 0x000ea2000c1e1b00 */
[----:B------:R-:W-:Y:S01]  /*1b1d0*/  DADD R30, R30, R34 ;  /* 0x000000001e1e7229 */ /* 0x000fe20000000022 */
[----:B------:R-:W-:Y:S01]  /*1b1e0*/  UMOV UR8, 0x47ae147b ;  /* 0x47ae147b00087882 */ /* 0x000fe20000000000 */
[----:B------:R-:W-:-:S06]  /*1b1f0*/  UMOV UR9, 0x3f747ae1 ;  /* 0x3f747ae100097882 */ /* 0x000fcc0000000000 */
[----:B------:R-:W-:-:S08]  /*1b200*/  DADD R30, R30, -R10 ;  /* 0x000000001e1e7229 */ /* 0x000fd0000000080a */
[----:B------:R-:W-:-:S08]  /*1b210*/  DADD R30, R30, -R12 ;  /* 0x000000001e1e7229 */ /* 0x000fd0000000080c */
[----:B------:R-:W-:-:S08]  /*1b220*/  DADD R30, R30, R46 ;  /* 0x000000001e1e7229 */ /* 0x000fd0000000002e */
[----:B------:R-:W-:-:S08]  /*1b230*/  DADD R30, -R26, R30 ;  /* 0x000000001a1e7229 */ /* 0x000fd0000000011e */
[----:B------:R-:W-:-:S08]  /*1b240*/  DADD R30, -R24, R30 ;  /* 0x00000000181e7229 */ /* 0x000fd0000000011e */
[----:B------:R-:W-:-:S08]  /*1b250*/  DADD R30, -R22, R30 ;  /* 0x00000000161e7229 */ /* 0x000fd0000000011e */
[----:B--2---:R-:W-:-:S07]  /*1b260*/  DFMA R30, R30, UR8, R32 ;  /* 0x000000081e1e7c2b */ /* 0x004fce0008000020 */
[----:B------:R0:W-:Y:S04]  /*1b270*/  STG.E.64 desc[UR6][R48.64+0x20], R30 ;  /* 0x0000201e30007986 */ /* 0x0001e8000c101b06 */
[----:B------:R-:W2:Y:S04]  /*1b280*/  LDG.E.64 R22, desc[UR6][R96.64+0x8] ;  /* 0x0000080660167981 */ /* 0x000ea8000c1e1b00 */
[----:B------:R-:W3:Y:S04]  /*1b290*/  LDG.E.64 R36, desc[UR6][R52.64+0x38] ;  /* 0x0000380634247981 */ /* 0x000ee8000c1e1b00 */
[----:B------:R-:W4:Y:S04]  /*1b2a0*/  LDG.E.64 R24, desc[UR6][R52.64+0x20] ;  /* 0x0000200634187981 */ /* 0x000f28000c1e1b00 */
[----:B------:R-:W0:Y:S01]  /*1b2b0*/  LDG.E.64 R32, desc[UR6][R52.64+0x28] ;  /* 0x0000280634207981 */ /* 0x000e22000c1e1b00 */
[----:B------:R-:W-:Y:S01]  /*1b2c0*/  UMOV UR10, 0x47ae147b ;  /* 0x47ae147b000a7882 */ /* 0x000fe20000000000 */
[----:B------:R-:W-:-:S02]  /*1b2d0*/  UMOV UR11, 0x3fb47ae1 ;  /* 0x3fb47ae1000b7882 */ /* 0x000fc40000000000 */
[----:B--2---:R-:W-:Y:S01]  /*1b2e0*/  DMUL R26, R22, UR10 ;  /* 0x0000000a161a7c28 */ /* 0x004fe20008000000 */
[----:B------:R-:W-:Y:S01]  /*1b2f0*/  UMOV UR10, 0x70a3d70a ;  /* 0x70a3d70a000a7882 */ /* 0x000fe20000000000 */
[----:B------:R-:W-:Y:S01]  /*1b300*/  UMOV UR11, 0x3fb70a3d ;  /* 0x3fb70a3d000b7882 */ /* 0x000fe20000000000 */
[----:B---3--:R-:W-:Y:S02]  /*1b310*/  DADD R34, RZ, -R36 ;  /* 0x00000000ff227229 */ /* 0x008fe40000000824 */
[----:B------:R-:W-:Y:S01]  /*1b320*/  DMUL R38, R36, UR10 ;  /* 0x0000000a24267c28 */ /* 0x000fe20008000000 */
[----:B------:R-:W-:Y:S01]  /*1b330*/  UMOV UR10, 0x9999999a ;  /* 0x9999999a000a7882 */ /* 0x000fe20000000000 */
[----:B------:R-:W-:Y:S02]  /*1b340*/  UMOV UR11, 0x3fb99999 ;  /* 0x3fb99999000b7882 */ /* 0x000fe40000000000 */
[----:B------:R-:W-:Y:S01]  /*1b350*/  DMUL R22, R22, UR10 ;  /* 0x0000000a16167c28 */ /* 0x000fe20008000000 */
[----:B------:R-:W-:Y:S01]  /*1b360*/  UMOV UR10, 0xcccccccd ;  /* 0xcccccccd000a7882 */ /* 0x000fe20000000000 */
[----:B------:R-:W-:Y:S01]  /*1b370*/  UMOV UR11, 0x3ff4cccc ;  /* 0x3ff4cccc000b7882 */ /* 0x000fe20000000000 */
[----:B0-----:R-:W-:-:S02]  /*1b380*/  DADD R30, -R32, 360 ;  /* 0x40768000201e7429 */ /* 0x001fc40000000100 */
[----:B------:R-:W-:Y:S02]  /*1b390*/  DFMA R38, R26, R34, -R38 ;  /* 0x000000221a26722b */ /* 0x000fe40000000826 */
[----:B----4-:R-:W-:-:S06]  /*1b3a0*/  DADD R26, -R24, 1008 ;  /* 0x408f8000181a7429 */ /* 0x010fcc0000000100 */
[----:B------:R-:W-:Y:S02]  /*1b3b0*/  DADD R40, R38, -R28 ;  /* 0x0000000026287229 */ /* 0x000fe4000000081c */
[----:B------:R-:W-:Y:S01]  /*1b3c0*/  DMUL R28, R24, UR10 ;  /* 0x0000000a181c7c28 */ /* 0x000fe20008000000 */
[----:B------:R-:W-:Y:S01]  /*1b3d0*/  UMOV UR10, 0xeb851eb8 ;  /* 0xeb851eb8000a7882 */ /* 0x000fe20000000000 */
[----:B------:R-:W-:Y:S02]  /*1b3e0*/  UMOV UR11, 0x3f9eb851 ;  /* 0x3f9eb851000b7882 */ /* 0x000fe40000000000 */
[----:B------:R-:W-:Y:S02]  /*1b3f0*/  DMUL R34, R32, UR10 ;  /* 0x0000000a20227c28 */ /* 0x000fe40008000000 */
[----:B------:R-:W-:Y:S02]  /*1b400*/  DADD R40, R40, -R14 ;  /* 0x0000000028287229 */ /* 0x000fe4000000080e */
[----:B------:R-:W-:-:S04]  /*1b410*/  DFMA R26, R22, R26, -R28 ;  /* 0x0000001a161a722b */ /* 0x000fc8000000081c */
[----:B------:R-:W-:Y:S02]  /*1b420*/  DFMA R30, R22, R30, -R34 ;  /* 0x0000001e161e722b */ /* 0x000fe40000000822 */
[----:B------:R-:W-:Y:S02]  /*1b430*/  DADD R40, R40, -R16 ;  /* 0x0000000028287229 */ /* 0x000fe40000000810 */
[----:B------:R-:W-:-:S04]  /*1b440*/  DFMA R24, R26, UR8, R24 ;  /* 0x000000081a187c2b */ /* 0x000fc80008000018 */
[----:B------:R-:W-:Y:S02]  /*1b450*/  DFMA R32, R30, UR8, R32 ;  /* 0x000000081e207c2b */ /* 0x000fe40008000020 */
[----:B------:R-:W-:Y:S01]  /*1b460*/  DFMA R40, R40, UR8, R36 ;  /* 0x0000000828287c2b */ /* 0x000fe20008000024 */
[----:B------:R0:W-:Y:S04]  /*1b470*/  STG.E.64 desc[UR6][R52.64+0x20], R24 ;  /* 0x0000201834007986 */ /* 0x0001e8000c101b06 */
[----:B------:R2:W-:Y:S04]  /*1b480*/  STG.E.64 desc[UR6][R52.64+0x28], R32 ;  /* 0x0000282034007986 */ /* 0x0005e8000c101b06 */
[----:B------:R-:W-:Y:S04]  /*1b490*/  STG.E.64 desc[UR6][R52.64+0x38], R40 ;  /* 0x0000382834007986 */ /* 0x000fe8000c101b06 */
[----:B------:R-:W3:Y:S04]  /*1b4a0*/  LDG.E.64 R22, desc[UR6][R96.64+0x38] ;  /* 0x0000380660167981 */ /* 0x000ee8000c1e1b00 */
[----:B------:R-:W3:Y:S04]  /*1b4b0*/  LDG.E.64 R28, desc[UR6][R96.64+0x40] ;  /* 0x00004006601c7981 */ /* 0x000ee8000c1e1b00 */
[----:B------:R-:W4:Y:S04]  /*1b4c0*/  LDG.E.64 R34, desc[UR6][R48.64+0x8] ;  /* 0x0000080630227981 */ /* 0x000f28000c1e1b00 */
[----:B------:R-:W5:Y:S01]  /*1b4d0*/  LDG.E.64 R36, desc[UR6][R96.64+0x8] ;  /* 0x0000080660247981 */ /* 0x000f62000c1e1b00 */
[----:B---3--:R-:W-:-:S08]  /*1b4e0*/  DADD R22, R22, R28 ;  /* 0x0000000016167229 */ /* 0x008fd0000000001c */
[----:B----4-:R-:W-:-:S08]  /*1b4f0*/  DADD R22, R22, -R34 ;  /* 0x0000000016167229 */ /* 0x010fd00000000822 */
[----:B------:R-:W-:-:S08]  /*1b500*/  DADD R22, R22, -R42 ;  /* 0x0000000016167229 */ /* 0x000fd0000000082a */
[----:B------:R-:W-:-:S08]  /*1b510*/  DADD R22, R22, -R6 ;  /* 0x0000000016167229 */ /* 0x000fd00000000806 */
[----:B------:R-:W-:-:S08]  /*1b520*/  DADD R22, R22, -R8 ;  /* 0x0000000016167229 */ /* 0x000fd00000000808 */
[----:B------:R-:W-:-:S08]  /*1b530*/  DADD R22, -R26, R22 ;  /* 0x000000001a167229 */ /* 0x000fd00000000116 */
[----:B------:R-:W-:-:S08]  /*1b540*/  DADD R22, -R30, R22 ;  /* 0x000000001e167229 */ /* 0x000fd00000000116 */
[----:B------:R-:W-:-:S08]  /*1b550*/  DADD R22, -R38, R22 ;  /* 0x0000000026167229 */ /* 0x000fd00000000116 */
[----:B-----5:R-:W-:-:S07]  /*1b560*/  DFMA R22, R22, UR8, R36 ;  /* 0x0000000816167c2b */ /* 0x020fce0008000024 */
[----:B------:R3:W-:Y:S04]  /*1b570*/  STG.E.64 desc[UR6][R96.64+0x8], R22 ;  /* 0x0000081660007986 */ /* 0x0007e8000c101b06 */
[----:B0-----:R-:W4:Y:S02]  /*1b580*/  LDG.E.64 R24, desc[UR6][R48.64+0x20] ;  /* 0x0000200630187981 */ /* 0x001f24000c1e1b00 */
[----:B----4-:R-:W-:-:S14]  /*1b590*/  DSETP.GEU.AND P0, PT, R24, RZ, PT ;  /* 0x000000ff1800722a */ /* 0x010fdc0003f0e000 */
[----:B------:R-:W-:Y:S02]  /*1b5a0*/  @!P0 IMAD.MOV.U32 R30, RZ, RZ, -0x5f4a1273 ;  /* 0xa0b5ed8dff1e8424 */ /* 0x000fe400078e00ff */
[----:B------:R-:W-:-:S05]  /*1b5b0*/  @!P0 IMAD.MOV.U32 R31, RZ, RZ, 0x3eb0c6f7 ;  /* 0x3eb0c6f7ff1f8424 */ /* 0x000fca00078e00ff */
[----:B------:R0:W-:Y:S04]  /*1b5c0*/  @!P0 STG.E.64 desc[UR6][R48.64+0x20], R30 ;  /* 0x0000201e30008986 */ /* 0x0001e8000c101b06 */
[----:B------:R-:W4:Y:S04]  /*1b5d0*/  LDG.E.64 R24, desc[UR6][R52.64] ;  /* 0x0000000634187981 */ /* 0x000f28000c1e1b00 */
[----:B------:R-:W5:Y:S04]  /*1b5e0*/  LDG.E.64 R26, desc[UR6][R52.64+0x8] ;  /* 0x00000806341a7981 */ /* 0x000f68000c1e1b00 */
[----:B------:R-:W2:Y:S01]  /*1b5f0*/  LDG.E.64 R28, desc[UR6][R52.64+0x18] ;  /* 0x00001806341c7981 */ /* 0x000ea2000c1e1b00 */
[----:B----4-:R-:W-:-:S02]  /*1b600*/  DSETP.GEU.AND P0, PT, R24, RZ, PT ;  /* 0x000000ff1800722a */ /* 0x010fc40003f0e000 */
[----:B-----5:R-:W-:Y:S02]  /*1b610*/  DSETP.GEU.AND P1, PT, R26, RZ, PT ;  /* 0x000000ff1a00722a */ /* 0x020fe40003f2e000 */
[----:B--2---:R-:W-:-:S10]  /*1b620*/  DSETP.GEU.AND P2, PT, R28, RZ, PT ;  /* 0x000000ff1c00722a */ /* 0x004fd40003f4e000 */
[----:B------:R-:W-:Y:S01]  /*1b630*/  @!P0 MOV R28, 0xa0b5ed8d ;  /* 0xa0b5ed8d001c8802 */ /* 0x000fe20000000f00 */
[----:B------:R-:W-:Y:S02]  /*1b640*/  @!P0 IMAD.MOV.U32 R29, RZ, RZ, 0x3eb0c6f7 ;  /* 0x3eb0c6f7ff1d8424 */ /* 0x000fe400078e00ff */
[----:B------:R-:W-:Y:S02]  /*1b650*/  @!P1 IMAD.MOV.U32 R32, RZ, RZ, -0x5f4a1273 ;  /* 0xa0b5ed8dff209424 */ /* 0x000fe400078e00ff */
[----:B------:R-:W-:Y:S01]  /*1b660*/  @!P1 IMAD.MOV.U32 R33, RZ, RZ, 0x3eb0c6f7 ;  /* 0x3eb0c6f7ff219424 */ /* 0x000fe200078e00ff */
[----:B------:R2:W-:Y:S01]  /*1b670*/  @!P0 STG.E.64 desc[UR6][R52.64], R28 ;  /* 0x0000001c34008986 */ /* 0x0005e2000c101b06 */
[----:B------:R-:W-:Y:S01]  /*1b680*/  @!P2 MOV R34, 0xa0b5ed8d ;  /* 0xa0b5ed8d0022a802 */ /* 0x000fe20000000f00 */
[----:B------:R-:W-:Y:S02]  /*1b690*/  @!P2 IMAD.MOV.U32 R35, RZ, RZ, 0x3eb0c6f7 ;  /* 0x3eb0c6f7ff23a424 */ /* 0x000fe400078e00ff */
[----:B------:R4:W-:Y:S04]  /*1b6a0*/  @!P1 STG.E.64 desc[UR6][R52.64+0x8], R32 ;  /* 0x0000082034009986 */ /* 0x0009e8000c101b06 */
[----:B------:R4:W-:Y:S04]  /*1b6b0*/  @!P2 STG.E.64 desc[UR6][R52.64+0x18], R34 ;  /* 0x000018223400a986 */ /* 0x0009e8000c101b06 */
[----:B---3--:R-:W3:Y:S02]  /*1b6c0*/  LDG.E.64 R22, desc[UR6][R96.64+0x8] ;  /* 0x0000080660167981 */ /* 0x008ee4000c1e1b00 */
[----:B---3--:R-:W-:-:S14]  /*1b6d0*/  DSETP.GEU.AND P0, PT, R22, RZ, PT ;  /* 0x000000ff1600722a */ /* 0x008fdc0003f0e000 */
[----:B0-----:R-:W-:Y:S02]  /*1b6e0*/  @!P0 IMAD.MOV.U32 R30, RZ, RZ, -0x5f4a1273 ;  /* 0xa0b5ed8dff1e8424 */ /* 0x001fe400078e00ff */
[----:B------:R-:W-:-:S05]  /*1b6f0*/  @!P0 IMAD.MOV.U32 R31, RZ, RZ, 0x3eb0c6f7 ;  /* 0x3eb0c6f7ff1f8424 */ /* 0x000fca00078e00ff */
[----:B------:R4:W-:Y:S04]  /*1b700*/  @!P0 STG.E.64 desc[UR6][R96.64+0x8], R30 ;  /* 0x0000081e60008986 */ /* 0x0009e8000c101b06 */
[----:B------:R-:W3:Y:S04]  /*1b710*/  LDG.E.64 R22, desc[UR6][R52.64+0x20] ;  /* 0x0000200634167981 */ /* 0x000ee8000c1e1b00 */
[----:B------:R-:W5:Y:S04]  /*1b720*/  LDG.E.64 R26, desc[UR6][R52.64+0x28] ;  /* 0x00002806341a7981 */ /* 0x000f68000c1e1b00 */
[----:B------:R-:W2:Y:S01]  /*1b730*/  LDG.E.64 R24, desc[UR6][R52.64+0x38] ;  /* 0x0000380634187981 */ /* 0x000ea2000c1e1b00 */
[----:B---3--:R-:W-:-:S02]  /*1b740*/  DSETP.GEU.AND P0, PT, R22, RZ, PT ;  /* 0x000000ff1600722a */ /* 0x008fc40003f0e000 */
        /* <DEDUP_REMOVED lines=9> */
[----:B------:R4:W-:Y:S01]  /*1b7e0*/  @!P1 STG.E.64 desc[UR6][R52.64+0x28], R26 ;  /* 0x0000281a34009986 */ /* 0x0009e2000c101b06 */
[----:B------:R-:W-:-:S02]  /*1b7f0*/  @!P2 IMAD.MOV.U32 R24, RZ, RZ, -0x5f4a1273 ;  /* 0xa0b5ed8dff18a424 */ /* 0x000fc400078e00ff */
[----:B------:R-:W-:Y:S01]  /*1b800*/  @!P2 IMAD.MOV.U32 R25, RZ, RZ, 0x3eb0c6f7 ;  /* 0x3eb0c6f7ff19a424 */ /* 0x000fe200078e00ff */
[----:B------:R4:W-:Y:S01]  /*1b810*/  @!P2 STG.E.64 desc[UR6][R52.64+0x38], R28 ;  /* 0x0000381c3400a986 */ /* 0x0009e2000c101b06 */
[----:B------:R-:W-:Y:S05]  /*1b820*/  BRA.U UP0, `(.L_x_381) ;  /* 0xffffffe900a07547 */ /* 0x000fea000b83ffff */
[----:B------:R-:W2:Y:S01]  /*1b830*/  LDG.E.64 R8, desc[UR6][R96.64+0x10] ;  /* 0x0000100660087981 */ /* 0x000ea2000c1e1b00 */
[----:B------:R-:W-:Y:S01]  /*1b840*/  MOV R10, 0x1 ;  /* 0x00000001000a7802 */ /* 0x000fe20000000f00 */
[----:B------:R-:W-:Y:S01]  /*1b850*/  BSSY.RECONVERGENT B2, `(.L_x_382) ;  /* 0x0000015000027945 */ /* 0x000fe20003800200 */
[----:B--2---:R-:W-:-:S08]  /*1b860*/  DADD R6, R8, 600 ;  /* 0x4082c00008067429 */ /* 0x004fd00000000000 */
[----:B------:R-:W-:-:S06]  /*1b870*/  DMUL R6, R6, R6 ;  /* 0x0000000606067228 */ /* 0x000fcc0000000000 */
[----:B------:R-:W0:Y:S02]  /*1b880*/  MUFU.RCP64H R11, R7 ;  /* 0x00000007000b7308 */ /* 0x000e240000001800 */
[----:B0-----:R-:W-:-:S08]  /*1b890*/  DFMA R12, -R6, R10, 1 ;  /* 0x3ff00000060c742b */ /* 0x001fd0000000010a */
[----:B------:R-:W-:-:S08]  /*1b8a0*/  DFMA R12, R12, R12, R12 ;  /* 0x0000000c0c0c722b */ /* 0x000fd0000000000c */
[----:B------:R-:W-:-:S08]  /*1b8b0*/  DFMA R12, R10, R12, R10 ;  /* 0x0000000c0a0c722b */ /* 0x000fd0000000000a */
[----:B------:R-:W-:-:S08]  /*1b8c0*/  DFMA R10, -R6, R12, 1 ;  /* 0x3ff00000060a742b */ /* 0x000fd0000000010c */
[----:B------:R-:W-:-:S08]  /*1b8d0*/  DFMA R10, R12, R10, R12 ;  /* 0x0000000a0c0a722b */ /* 0x000fd0000000000c */
[----:B----4-:R-:W-:-:S08]  /*1b8e0*/  DMUL R32, R10, 6072000 ;  /* 0x415729b00a207828 */ /* 0x010fd00000000000 */
[----:B------:R-:W-:-:S08]  /*1b8f0*/  DFMA R12, -R6, R32, 6072000 ;  /* 0x415729b0060c742b */ /* 0x000fd00000000120 */
        /* <DEDUP_REMOVED lines=8> */
[----:B------:R-:W-:-:S07]  /*1b980*/  IMAD.MOV.U32 R36, RZ, RZ, RZ ;  /* 0x000000ffff247224 */ /* 0x000fce00078e00ff */
[----:B-1----:R-:W-:Y:S05]  /*1b990*/  CALL.REL.NOINC `($__internal_1_$__cuda_sm20_div_rn_f64_full) ;  /* 0x0000000800807944 */ /* 0x002fea0003c00000 */
.L_x_383:
[----:B------:R-:W-:Y:S05]  /*1b9a0*/  BSYNC.RECONVERGENT B2 ;  /* 0x0000000000027941 */ /* 0x000fea0003800200 */
.L_x_382:
[----:B------:R-:W-:Y:S01]  /*1b9b0*/  DADD R32, R32, 1 ;  /* 0x3ff0000020207429 */ /* 0x000fe20000000000 */
        /* <DEDUP_REMOVED lines=13> */
[----:B------:R-:W-:Y:S01]  /*1ba90*/  IMAD.MOV.U32 R45, RZ, RZ, R33 ;  /* 0x000000ffff2d7224 */ /* 0x000fe200078e0021 */
[----:B------:R-:W-:-:S07]  /*1baa0*/  IADD3 R37, PT, PT, R6, -0x100000, RZ ;  /* 0xfff0000006257810 */ /* 0x000fce0007ffe0ff */
[----:B-1----:R-:W-:Y:S05]  /*1bab0*/  CALL.REL.NOINC `($__internal_0_$__cuda_sm20_dblrcp_rn_slowpath_v3) ;  /* 0x00000004008c7944 */ /* 0x002fea0003c00000 */
[----:B------:R-:W-:Y:S02]  /*1bac0*/  IMAD.MOV.U32 R6, RZ, RZ, R34 ;  /* 0x000000ffff067224 */ /* 0x000fe400078e0022 */
[----:B------:R-:W-:-:S07]  /*1bad0*/  IMAD.MOV.U32 R7, RZ, RZ, R35 ;  /* 0x000000ffff077224 */ /* 0x000fce00078e0023 */
.L_x_385:
[----:B------:R-:W-:Y:S05]  /*1bae0*/  BSYNC.RECONVERGENT B1 ;  /* 0x0000000000017941 */ /* 0x000fea0003800200 */
.L_x_384:
[----:B------:R-:W2:Y:S01]  /*1baf0*/  LDG.E.64 R10, desc[UR6][R96.64+0x38] ;  /* 0x00003806600a7981 */ /* 0x000ea2000c1e1b00 */
[----:B------:R-:W0:Y:S01]  /*1bb00*/  MUFU.RCP64H R13, 0.019999995827674865723 ;  /* 0x3f947ae1000d7908 */ /* 0x000e220000001800 */
[----:B------:R-:W-:Y:S01]  /*1bb10*/  IMAD.MOV.U32 R16, RZ, RZ, 0x47ae147b ;  /* 0x47ae147bff107424 */ /* 0x000fe200078e00ff */
[----:B------:R-:W-:Y:S01]  /*1bb20*/  MOV R17, 0x3f947ae1 ;  /* 0x3f947ae100117802 */ /* 0x000fe20000000f00 */
[----:B------:R-:W-:Y:S01]  /*1bb30*/  IMAD.MOV.U32 R12, RZ, RZ, 0x1 ;  /* 0x00000001ff0c7424 */ /* 0x000fe200078e00ff */
[----:B------:R-:W-:Y:S01]  /*1bb40*/  UMOV UR4, 0xb2bfdb4d ;  /* 0xb2bfdb4d00047882 */ /* 0x000fe20000000000 */
[----:B------:R-:W-:Y:S01]  /*1bb50*/  UMOV UR5, 0x3f54a4d2 ;  /* 0x3f54a4d200057882 */ /* 0x000fe20000000000 */
[----:B------:R-:W-:Y:S01]  /*1bb60*/  BSSY.RECONVERGENT B2, `(.L_x_386) ;  /* 0x0000014000027945 */ /* 0x000fe20003800200 */
[----:B------:R-:W-:Y:S02]  /*1bb70*/  DADD R2, -R4, -R2 ;  /* 0x0000000004027229 */ /* 0x000fe40000000902 */
[----:B0-----:R-:W-:-:S08]  /*1bb80*/  DFMA R14, R12, -R16, 1 ;  /* 0x3ff000000c0e742b */ /* 0x001fd00000000810 */
[----:B------:R-:W-:-:S08]  /*1bb90*/  DFMA R14, R14, R14, R14 ;  /* 0x0000000e0e0e722b */ /* 0x000fd0000000000e */
[----:B------:R-:W-:-:S08]  /*1bba0*/  DFMA R14, R12, R14, R12 ;  /* 0x0000000e0c0e722b */ /* 0x000fd0000000000c */
[----:B------:R-:W-:-:S08]  /*1bbb0*/  DFMA R12, R14, -R16, 1 ;  /* 0x3ff000000e0c742b */ /* 0x000fd00000000810 */
[----:B------:R-:W-:Y:S02]  /*1bbc0*/  DFMA R12, R14, R12, R14 ;  /* 0x0000000c0e0c722b */ /* 0x000fe4000000000e */
[----:B--2---:R-:W-:-:S08]  /*1bbd0*/  DMUL R34, R10, UR4 ;  /* 0x000000040a227c28 */ /* 0x004fd00008000000 */
[----:B------:R-:W-:Y:S02]  /*1bbe0*/  DMUL R32, R34, R12 ;  /* 0x0000000c22207228 */ /* 0x000fe40000000000 */
[----:B------:R-:W-:-:S06]  /*1bbf0*/  FSETP.GEU.AND P1, PT, |R35|, 6.5827683646048100446e-37, PT ;  /* 0x036000002300780b */ /* 0x000fcc0003f2e200 */
[----:B------:R-:W-:-:S08]  /*1bc00*/  DFMA R10, R32, -R16, R34 ;  /* 0x80000010200a722b */ /* 0x000fd00000000022 */
[----:B------:R-:W-:-:S10]  /*1bc10*/  DFMA R32, R12, R10, R32 ;  /* 0x0000000a0c20722b */ /* 0x000fd40000000020 */
[----:B------:R-:W-:-:S05]  /*1bc20*/  FFMA R10, RZ, 1.1599999666213989258, R33 ;  /* 0x3f947ae1ff0a7823 */ /* 0x000fca0000000021 */
[----:B------:R-:W-:-:S13]  /*1bc30*/  FSETP.GT.AND P0, PT, |R10|, 1.469367938527859385e-39, PT ;  /* 0x001000000a00780b */ /* 0x000fda0003f04200 */
[----:B------:R-:W-:Y:S05]  /*1bc40*/  @P0 BRA P1, `(.L_x_387) ;  /* 0x0000000000140947 */ /* 0x000fea0000800000 */
[----:B------:R-:W-:Y:S01]  /*1bc50*/  IMAD.MOV.U32 R36, RZ, RZ, R34 ;  /* 0x000000ffff247224 */ /* 0x000fe200078e0022 */
[----:B------:R-:W-:Y:S01]  /*1bc60*/  MOV R32, 0x3f947ae1 ;  /* 0x3f947ae100207802 */ /* 0x000fe20000000f00 */
[----:B------:R-:W-:Y:S01]  /*1bc70*/  IMAD.MOV.U32 R33, RZ, RZ, 0x47ae147b ;  /* 0x47ae147bff217424 */ /* 0x000fe200078e00ff */
[----:B------:R-:W-:-:S07]  /*1bc80*/  MOV R34, 0x1bca0 ;  /* 0x0001bca000227802 */ /* 0x000fce0000000f00 */
[----:B-1----:R-:W-:Y:S05]  /*1bc90*/  CALL.REL.NOINC `($__internal_1_$__cuda_sm20_div_rn_f64_full) ;  /* 0x0000000400c07944 */ /* 0x002fea0003c00000 */
.L_x_387:
[----:B------:R-:W-:Y:S05]  /*1bca0*/  BSYNC.RECONVERGENT B2 ;  /* 0x0000000000027941 */ /* 0x000fea0003800200 */
.L_x_386:
[----:B------:R-:W2:Y:S01]  /*1bcb0*/  LDG.E.64 R4, desc[UR6][R96.64+0x40] ;  /* 0x0000400660047981 */ /* 0x000ea2000c1e1b00 */
[----:B------:R-:W0:Y:S01]  /*1bcc0*/  MUFU.RCP64H R11, 0.019999995827674865723 ;  /* 0x3f947ae1000b7908 */ /* 0x000e220000001800 */
[----:B------:R-:W-:Y:S01]  /*1bcd0*/  IMAD.MOV.U32 R12, RZ, RZ, 0x47ae147b ;  /* 0x47ae147bff0c7424 */ /* 0x000fe200078e00ff */
[----:B------:R-:W-:Y:S01]  /*1bce0*/  UMOV UR4, 0xb2bfdb4d ;  /* 0xb2bfdb4d00047882 */ /* 0x000fe20000000000 */
[----:B------:R-:W-:Y:S01]  /*1bcf0*/  IMAD.MOV.U32 R13, RZ, RZ, 0x3f947ae1 ;  /* 0x3f947ae1ff0d7424 */ /* 0x000fe200078e00ff */
[----:B------:R-:W-:Y:S01]  /*1bd00*/  UMOV UR5, 0x3f54a4d2 ;  /* 0x3f54a4d200057882 */ /* 0x000fe20000000000 */
[----:B------:R-:W-:Y:S01]  /*1bd10*/  IMAD.MOV.U32 R10, RZ, RZ, 0x1 ;  /* 0x00000001ff0a7424 */ /* 0x000fe200078e00ff */
[----:B------:R-:W-:Y:S01]  /*1bd20*/  BSSY.RECONVERGENT B2, `(.L_x_388) ;  /* 0x0000016000027945 */ /* 0x000fe20003800200 */
[----:B------:R-:W-:-:S04]  /*1bd30*/  DADD R2, R2, -R32 ;  /* 0x0000000002027229 */ /* 0x000fc80000000820 */
        /* <DEDUP_REMOVED lines=13> */
[----:B------:R-:W-:Y:S01]  /*1be10*/  MOV R36, R34 ;  /* 0x0000002200247202 */ /* 0x000fe20000000f00 */
[----:B------:R-:W-:Y:S01]  /*1be20*/  IMAD.MOV.U32 R33, RZ, RZ, 0x47ae147b ;  /* 0x47ae147bff217424 */ /* 0x000fe200078e00ff */
[----:B------:R-:W-:Y:S01]  /*1be30*/  MOV R34, 0x1be60 ;  /* 0x0001be6000227802 */ /* 0x000fe20000000f00 */
[----:B------:R-:W-:-:S07]  /*1be40*/  IMAD.MOV.U32 R32, RZ, RZ, 0x3f947ae1 ;  /* 0x3f947ae1ff207424 */ /* 0x000fce00078e00ff */
[----:B-1----:R-:W-:Y:S05]  /*1be50*/  CALL.REL.NOINC `($__internal_1_$__cuda_sm20_div_rn_f64_full) ;  /* 0x0000000400507944 */ /* 0x002fea0003c00000 */
[----:B------:R-:W-:Y:S01]  /*1be60*/  IMAD.MOV.U32 R4, RZ, RZ, R32 ;  /* 0x000000ffff047224 */ /* 0x000fe200078e0020 */
[----:B------:R-:W-:-:S07]  /*1be70*/  MOV R5, R33 ;  /* 0x0000002100057202 */ /* 0x000fce0000000f00 */
.L_x_389:
[----:B------:R-:W-:Y:S05]  /*1be80*/  BSYNC.RECONVERGENT B2 ;  /* 0x0000000000027941 */ /* 0x000fea0003800200 */
.L_x_388:
[----:B------:R-:W-:Y:S01]  /*1be90*/  DADD R2, R2, -R4 ;  /* 0x0000000002027229 */ /* 0x000fe20000000804 */
[----:B------:R-:W-:Y:S01]  /*1bea0*/  UMOV UR4, 0x9999999a ;  /* 0x9999999a00047882 */ /* 0x000fe20000000000 */
[----:B------:R-:W-:Y:S01]  /*1beb0*/  UMOV UR5, 0x3f999999 ;  /* 0x3f99999900057882 */ /* 0x000fe20000000000 */
[----:B------:R-:W-:Y:S05]  /*1bec0*/  BSSY.RECONVERGENT B2, `(.L_x_390) ;  /* 0x0000019000027945 */ /* 0x000fea0003800200 */
[----:B------:R-:W-:-:S08]  /*1bed0*/  DMUL R2, R2, R6 ;  /* 0x0000000602027228 */ /* 0x000fd00000000000 */
[----:B------:R-:W-:Y:S01]  /*1bee0*/  DFMA R8, R2, UR4, R8 ;  /* 0x0000000402087c2b */ /* 0x000fe20008000008 */
[----:B------:R-:W-:-:S06]  /*1bef0*/  IMAD.MOV.U32 R2, RZ, RZ, 0x1 ;  /* 0x00000001ff027424 */ /* 0x000fcc00078e00ff */
[----:B------:R0:W-:Y:S01]  /*1bf00*/  STG.E.64 desc[UR6][R96.64+0x10], R8 ;  /* 0x0000100860007986 */ /* 0x0001e2000c101b06 */
[C---:B------:R-:W-:Y:S02]  /*1bf10*/  DADD R6, R8.reuse, 600 ;  /* 0x4082c00008067429 */ /* 0x040fe40000000000 */
[----:B------:R-:W-:-:S04]  /*1bf20*/  DMUL R34, R8, 10120 ;  /* 0x40c3c40008227828 */ /* 0x000fc80000000000 */
[----:B------:R-:W2:Y:S06]  /*1bf30*/  MUFU.RCP64H R3, R7 ;  /* 0x0000000700037308 */ /* 0x000eac0000001800 */
[----:B------:R-:W-:Y:S01]  /*1bf40*/  FSETP.GEU.AND P1, PT, |R35|, 6.5827683646048100446e-37, PT ;  /* 0x036000002300780b */ /* 0x000fe20003f2e200 */
[----:B--2---:R-:W-:-:S08]  /*1bf50*/  DFMA R4, -R6, R2, 1 ;  /* 0x3ff000000604742b */ /* 0x004fd00000000102 */
        /* <DEDUP_REMOVED lines=9> */
[----:B0-----:R-:W-:Y:S05]  /*1bff0*/  @P0 BRA P1, `(.L_x_391) ;  /* 0x0000000000140947 */ /* 0x001fea0000800000 */
[----:B------:R-:W-:Y:S01]  /*1c000*/  IMAD.MOV.U32 R36, RZ, RZ, R34 ;  /* 0x000000ffff247224 */ /* 0x000fe200078e0022 */
[----:B------:R-:W-:Y:S01]  /*1c010*/  MOV R32, R7 ;  /* 0x0000000700207202 */ /* 0x000fe20000000f00 */
[----:B------:R-:W-:Y:S01]  /*1c020*/  IMAD.MOV.U32 R33, RZ, RZ, R6 ;  /* 0x000000ffff217224 */ /* 0x000fe200078e0006 */
[----:B------:R-:W-:-:S07]  /*1c030*/  MOV R34, 0x1c050 ;  /* 0x0001c05000227802 */ /* 0x000fce0000000f00 */
[----:B-1----:R-:W-:Y:S05]  /*1c040*/  CALL.REL.NOINC `($__internal_1_$__cuda_sm20_div_rn_f64_full) ;  /* 0x0000000000d47944 */ /* 0x002fea0003c00000 */
.L_x_391:
[----:B------:R-:W-:Y:S05]  /*1c050*/  BSYNC.RECONVERGENT B2 ;  /* 0x0000000000027941 */ /* 0x000fea0003800200 */
.L_x_390:
[----:B------:R-:W-:Y:S01]  /*1c060*/  DADD R8, R8, R32 ;  /* 0x0000000008087229 */ /* 0x000fe20000000020 */
[----:B------:R-:W-:Y:S04]  /*1c070*/  STG.E.64 desc[UR6][R96.64+0x60], R102 ;  /* 0x0000606660007986 */ /* 0x000fe8000c101b06 */
[----:B------:R-:W-:Y:S04]  /*1c080*/  STG.E.64 desc[UR6][R96.64+0x70], R98 ;  /* 0x0000706260007986 */ /* 0x000fe8000c101b06 */
[----:B------:R-:W-:Y:S04]  /*1c090*/  STG.E.64 desc[UR6][R96.64+0x78], R100 ;  /* 0x0000786460007986 */ /* 0x000fe8000c101b06 */
[----:B------:R-:W-:Y:S04]  /*1c0a0*/  STG.E.64 desc[UR6][R96.64+0x88], R94 ;  /* 0x0000885e60007986 */ /* 0x000fe8000c101b06 */
[----:B------:R-:W-:Y:S04]  /*1c0b0*/  STG.E desc[UR6][R96.64+0x80], R0 ;  /* 0x0000800060007986 */ /* 0x000fe8000c101906 */
[----:B------:R-:W-:Y:S04]  /*1c0c0*/  STG.E.64 desc[UR6][R96.64+0x18], R8 ;  /* 0x0000180860007986 */ /* 0x000fe8000c101b06 */
[----:B------:R-:W-:Y:S01]  /*1c0d0*/  STG.E.64 desc[UR6][R96.64+0x68], R106 ;  /* 0x0000686a60007986 */ /* 0x000fe2000c101b06 */
[----:B------:R-:W-:Y:S05]  /*1c0e0*/  EXIT ;  /* 0x000000000000794d */ /* 0x000fea0003800000 */
        .weak           $__internal_0_$__cuda_sm20_dblrcp_rn_slowpath_v3
        .type           $__internal_0_$__cuda_sm20_dblrcp_rn_slowpath_v3,@function
        .size           $__internal_0_$__cuda_sm20_dblrcp_rn_slowpath_v3,($__internal_1_$__cuda_sm20_div_rn_f64_full - $__internal_0_$__cuda_sm20_dblrcp_rn_slowpath_v3)
$__internal_0_$__cuda_sm20_dblrcp_rn_slowpath_v3:
[----:B------:R-:W-:Y:S01]  /*1c0f0*/  DSETP.GTU.AND P3, PT, |R44|, +INF , PT ;  /* 0x7ff000002c00742a */ /* 0x000fe20003f6c200 */
[----:B------:R-:W-:-:S13]  /*1c100*/  BSSY.RECONVERGENT B2, `(.L_x_392) ;  /* 0x0000024000027945 */ /* 0x000fda0003800200 */
[----:B------:R-:W-:Y:S05]  /*1c110*/  @P3 BRA `(.L_x_393) ;  /* 0x0000000000803947 */ /* 0x000fea0003800000 */
[----:B------:R-:W-:-:S05]  /*1c120*/  LOP3.LUT R34, R45, 0x7fffffff, RZ, 0xc0, !PT ;  /* 0x7fffffff2d227812 */ /* 0x000fca00078ec0ff */
[----:B------:R-:W-:-:S05]  /*1c130*/  VIADD R32, R34, 0xffffffff ;  /* 0xffffffff22207836 */ /* 0x000fca0000000000 */
[----:B------:R-:W-:-:S13]  /*1c140*/  ISETP.GE.U32.AND P3, PT, R32, 0x7fefffff, PT ;  /* 0x7fefffff2000780c */ /* 0x000fda0003f66070 */
[----:B------:R-:W-:Y:S01]  /*1c150*/  @P3 LOP3.LUT R33, R45, 0x7ff00000, RZ, 0x3c, !PT ;  /* 0x7ff000002d213812 */ /* 0x000fe200078e3cff */
[----:B------:R-:W-:Y:S01]  /*1c160*/  @P3 IMAD.MOV.U32 R32, RZ, RZ, RZ ;  /* 0x000000ffff203224 */ /* 0x000fe200078e00ff */
[----:B------:R-:W-:Y:S06]  /*1c170*/  @P3 BRA `(.L_x_394) ;  /* 0x0000000000703947 */ /* 0x000fec0003800000 */
[----:B------:R-:W-:-:S13]  /*1c180*/  ISETP.GE.U32.AND P3, PT, R34, 0x1000001, PT ;  /* 0x010000012200780c */ /* 0x000fda0003f66070 */
[----:B------:R-:W-:Y:S05]  /*1c190*/  @!P3 BRA `(.L_x_395) ;  /* 0x000000000038b947 */ /* 0x000fea0003800000 */
[----:B------:R-:W-:Y:S01]  /*1c1a0*/  VIADD R33, R45, 0xc0200000 ;  /* 0xc02000002d217836 */ /* 0x000fe20000000000 */
[----:B------:R-:W-:Y:S01]  /*1c1b0*/  MOV R32, R44 ;  /* 0x0000002c00207202 */ /* 0x000fe20000000f00 */
[----:B------:R-:W-:Y:S02]  /*1c1c0*/  IMAD.MOV.U32 R34, RZ, RZ, R37 ;  /* 0x000000ffff227224 */ /* 0x000fe400078e0025 */
[----:B------:R-:W0:Y:S04]  /*1c1d0*/  MUFU.RCP64H R35, R33 ;  /* 0x0000002100237308 */ /* 0x000e280000001800 */
[----:B0-----:R-:W-:-:S08]  /*1c1e0*/  DFMA R36, -R32, R34, 1 ;  /* 0x3ff000002024742b */ /* 0x001fd00000000122 */
[----:B------:R-:W-:-:S08]  /*1c1f0*/  DFMA R36, R36, R36, R36 ;  /* 0x000000242424722b */ /* 0x000fd00000000024 */
[----:B------:R-:W-:-:S08]  /*1c200*/  DFMA R36, R34, R36, R34 ;  /* 0x000000242224722b */ /* 0x000fd00000000022 */
[----:B------:R-:W-:-:S08]  /*1c210*/  DFMA R34, -R32, R36, 1 ;  /* 0x3ff000002022742b */ /* 0x000fd00000000124 */
[----:B------:R-:W-:-:S08]  /*1c220*/  DFMA R34, R36, R34, R36 ;  /* 0x000000222422722b */ /* 0x000fd00000000024 */
[----:B------:R-:W-:-:S08]  /*1c230*/  DMUL R34, R34, 2.2250738585072013831e-308 ;  /* 0x0010000022227828 */ /* 0x000fd00000000000 */
[----:B------:R-:W-:-:S08]  /*1c240*/  DFMA R36, -R44, R34, 1 ;  /* 0x3ff000002c24742b */ /* 0x000fd00000000122 */
[----:B------:R-:W-:-:S08]  /*1c250*/  DFMA R36, R36, R36, R36 ;  /* 0x000000242424722b */ /* 0x000fd00000000024 */
[----:B------:R-:W-:Y:S01]  /*1c260*/  DFMA R32, R34, R36, R34 ;  /* 0x000000242220722b */ /* 0x000fe20000000022 */
[----:B------:R-:W-:Y:S10]  /*1c270*/  BRA `(.L_x_394) ;  /* 0x0000000000307947 */ /* 0x000ff40003800000 */
.L_x_395:
[----:B------:R-:W-:Y:S01]  /*1c280*/  DMUL R34, R44, 8.11296384146066816958e+31 ;  /* 0x469000002c227828 */ /* 0x000fe20000000000 */
[----:B------:R-:W-:-:S05]  /*1c290*/  IMAD.MOV.U32 R32, RZ, RZ, R37 ;  /* 0x000000ffff207224 */ /* 0x000fca00078e0025 */
[----:B------:R-:W0:Y:S02]  /*1c2a0*/  MUFU.RCP64H R33, R35 ;  /* 0x0000002300217308 */ /* 0x000e240000001800 */
[----:B0-----:R-:W-:-:S08]  /*1c2b0*/  DFMA R36, -R34, R32, 1 ;  /* 0x3ff000002224742b */ /* 0x001fd00000000120 */
[----:B------:R-:W-:-:S08]  /*1c2c0*/  DFMA R36, R36, R36, R36 ;  /* 0x000000242424722b */ /* 0x000fd00000000024 */
[----:B------:R-:W-:-:S08]  /*1c2d0*/  DFMA R36, R32, R36, R32 ;  /* 0x000000242024722b */ /* 0x000fd00000000020 */
[----:B------:R-:W-:-:S08]  /*1c2e0*/  DFMA R32, -R34, R36, 1 ;  /* 0x3ff000002220742b */ /* 0x000fd00000000124 */
[----:B------:R-:W-:-:S08]  /*1c2f0*/  DFMA R32, R36, R32, R36 ;  /* 0x000000202420722b */ /* 0x000fd00000000024 */
[----:B------:R-:W-:Y:S01]  /*1c300*/  DMUL R32, R32, 8.11296384146066816958e+31 ;  /* 0x4690000020207828 */ /* 0x000fe20000000000 */
[----:B------:R-:W-:Y:S10]  /*1c310*/  BRA `(.L_x_394) ;  /* 0x0000000000087947 */ /* 0x000ff40003800000 */
.L_x_393:
[----:B------:R-:W-:Y:S01]  /*1c320*/  LOP3.LUT R33, R45, 0x80000, RZ, 0xfc, !PT ;  /* 0x000800002d217812 */ /* 0x000fe200078efcff */
[----:B------:R-:W-:-:S07]  /*1c330*/  IMAD.MOV.U32 R32, RZ, RZ, R44 ;  /* 0x000000ffff207224 */ /* 0x000fce00078e002c */
.L_x_394:
[----:B------:R-:W-:Y:S05]  /*1c340*/  BSYNC.RECONVERGENT B2 ;  /* 0x0000000000027941 */ /* 0x000fea0003800200 */
.L_x_392:
[----:B------:R-:W-:Y:S01]  /*1c350*/  MOV R34, R32 ;  /* 0x0000002000227202 */ /* 0x000fe20000000f00 */
[----:B------:R-:W-:Y:S02]  /*1c360*/  IMAD.MOV.U32 R35, RZ, RZ, R33 ;  /* 0x000000ffff237224 */ /* 0x000fe400078e0021 */
[----:B------:R-:W-:Y:S02]  /*1c370*/  IMAD.MOV.U32 R32, RZ, RZ, R40 ;  /* 0x000000ffff207224 */ /* 0x000fe400078e0028 */
[----:B------:R-:W-:-:S04]  /*1c380*/  IMAD.MOV.U32 R33, RZ, RZ, 0x0 ;  /* 0x00000000ff217424 */ /* 0x000fc800078e00ff */
[----:B------:R-:W-:Y:S05]  /*1c390*/  RET.REL.NODEC R32 `(_Z7ComputeP3cruP4cru2P7cytosolP6cyt_buP5sl_budid) ;  /* 0xfffffe3c20187950 */ /* 0x000fea0003c3ffff */
        .weak           $__internal_1_$__cuda_sm20_div_rn_f64_full
        .type           $__internal_1_$__cuda_sm20_div_rn_f64_full,@function
        .size           $__internal_1_$__cuda_sm20_div_rn_f64_full,($__internal_2_$__cuda_sm20_dsqrt_rn_f64_mediumpath_v1 - $__internal_1_$__cuda_sm20_div_rn_f64_full)
$__internal_1_$__cuda_sm20_div_rn_f64_full:
[----:B------:R-:W-:Y:S01]  /*1c3a0*/  IMAD.MOV.U32 R121, RZ, RZ, R35 ;  /* 0x000000ffff797224 */ /* 0x000fe200078e0023 */
[C---:B------:R-:W-:Y:S01]  /*1c3b0*/  LOP3.LUT R37, R32.reuse, 0x7ff00000, RZ, 0xc0, !PT ;  /* 0x7ff0000020257812 */ /* 0x040fe200078ec0ff */
[--C-:B------:R-:W-:Y:S01]  /*1c3c0*/  IMAD.MOV.U32 R104, RZ, RZ, R33.reuse ;  /* 0x000000ffff687224 */ /* 0x100fe200078e0021 */
[----:B------:R-:W-:Y:S01]  /*1c3d0*/  MOV R120, R36 ;  /* 0x0000002400787202 */ /* 0x000fe20000000f00 */
[----:B------:R-:W-:Y:S01]  /*1c3e0*/  IMAD.MOV.U32 R36, RZ, RZ, 0x1ca00000 ;  /* 0x1ca00000ff247424 */ /* 0x000fe200078e00ff */
[----:B------:R-:W-:Y:S01]  /*1c3f0*/  LOP3.LUT R35, R121, 0x7ff00000, RZ, 0xc0, !PT ;  /* 0x7ff0000079237812 */ /* 0x000fe200078ec0ff */
[----:B------:R-:W-:Y:S01]  /*1c400*/  IMAD.MOV.U32 R118, RZ, RZ, R33 ;  /* 0x000000ffff767224 */ /* 0x000fe200078e0021 */
[----:B------:R-:W-:Y:S01]  /*1c410*/  MOV R105, R32 ;  /* 0x0000002000697202 */ /* 0x000fe20000000f00 */
[----:B------:R-:W-:Y:S01]  /*1c420*/  IMAD.MOV.U32 R122, RZ, RZ, R120 ;  /* 0x000000ffff7a7224 */ /* 0x000fe200078e0078 */
[----:B------:R-:W-:Y:S01]  /*1c430*/  ISETP.GE.U32.AND P3, PT, R35, R37, PT ;  /* 0x000000252300720c */ /* 0x000fe20003f66070 */
[----:B------:R-:W-:Y:S01]  /*1c440*/  BSSY.RECONVERGENT B1, `(.L_x_396) ;  /* 0x0000056000017945 */ /* 0x000fe20003800200 */
[----:B------:R-:W-:-:S02]  /*1c450*/  LOP3.LUT R40, R32, 0x800fffff, RZ, 0xc0, !PT ;  /* 0x800fffff20287812 */ /* 0x000fc400078ec0ff */
[----:B------:R-:W-:Y:S02]  /*1c460*/  SEL R38, R36, 0x63400000, !P3 ;  /* 0x6340000024267807 */ /* 0x000fe40005800000 */
[----:B------:R-:W-:Y:S02]  /*1c470*/  FSETP.GEU.AND P3, PT, |R121|, 1.469367938527859385e-39, PT ;  /* 0x001000007900780b */ /* 0x000fe40003f6e200 */
[----:B------:R-:W-:Y:S02]  /*1c480*/  LOP3.LUT R119, R40, 0x3ff00000, RZ, 0xfc, !PT ;  /* 0x3ff0000028777812 */ /* 0x000fe400078efcff */
[----:B------:R-:W-:-:S09]  /*1c490*/  LOP3.LUT R123, R38, 0x800fffff, R121, 0xf8, !PT ;  /* 0x800fffff267b7812 */ /* 0x000fd200078ef879 */
[----:B------:R-:W-:Y:S01]  /*1c4a0*/  @!P3 LOP3.LUT R39, R105, 0x7ff00000, RZ, 0xc0, !PT ;  /* 0x7ff000006927b812 */ /* 0x000fe200078ec0ff */
[----:B------:R-:W-:-:S03]  /*1c4b0*/  @!P3 IMAD.MOV.U32 R38, RZ, RZ, RZ ;  /* 0x000000ffff26b224 */ /* 0x000fc600078e00ff */
[----:B------:R-:W-:-:S04]  /*1c4c0*/  @!P3 ISETP.GE.U32.AND P4, PT, R35, R39, PT ;  /* 0x000000272300b20c */ /* 0x000fc80003f86070 */
[----:B------:R-:W-:Y:S02]  /*1c4d0*/  @!P3 SEL R39, R36, 0x63400000, !P4 ;  /* 0x634000002427b807 */ /* 0x000fe40006000000 */
[----:B------:R-:W-:Y:S02]  /*1c4e0*/  FSETP.GEU.AND P4, PT, |R32|, 1.469367938527859385e-39, PT ;  /* 0x001000002000780b */ /* 0x000fe40003f8e200 */
[----:B------:R-:W-:Y:S02]  /*1c4f0*/  @!P3 LOP3.LUT R39, R39, 0x80000000, R121, 0xf8, !PT ;  /* 0x800000002727b812 */ /* 0x000fe400078ef879 */
[----:B------:R-:W-:Y:S02]  /*1c500*/  MOV R32, 0x1 ;  /* 0x0000000100207802 */ /* 0x000fe40000000f00 */
[----:B------:R-:W-:-:S06]  /*1c510*/  @!P3 LOP3.LUT R39, R39, 0x100000, RZ, 0xfc, !PT ;  /* 0x001000002727b812 */ /* 0x000fcc00078efcff */
[----:B------:R-:W-:Y:S02]  /*1c520*/  @!P3 DFMA R122, R122, 2, -R38 ;  /* 0x400000007a7ab82b */ /* 0x000fe40000000826 */
[----:B------:R-:W-:-:S06]  /*1c530*/  @!P4 DMUL R118, R104, 8.98846567431157953865e+307 ;  /* 0x7fe000006876c828 */ /* 0x000fcc0000000000 */
[----:B------:R-:W0:Y:S04]  /*1c540*/  MUFU.RCP64H R33, R119 ;  /* 0x0000007700217308 */ /* 0x000e280000001800 */
[----:B------:R-:W-:Y:S01]  /*1c550*/  @!P4 LOP3.LUT R37, R119, 0x7ff00000, RZ, 0xc0, !PT ;  /* 0x7ff000007725c812 */ /* 0x000fe200078ec0ff */
[----:B0-----:R-:W-:-:S08]  /*1c560*/  DFMA R38, R32, -R118, 1 ;  /* 0x3ff000002026742b */ /* 0x001fd00000000876 */
[----:B------:R-:W-:-:S08]  /*1c570*/  DFMA R38, R38, R38, R38 ;  /* 0x000000262626722b */ /* 0x000fd00000000026 */
[----:B------:R-:W-:-:S08]  /*1c580*/  DFMA R32, R32, R38, R32 ;  /* 0x000000262020722b */ /* 0x000fd00000000020 */
[----:B------:R-:W-:-:S08]  /*1c590*/  DFMA R124, R32, -R118, 1 ;  /* 0x3ff00000207c742b */ /* 0x000fd00000000876 */
[----:B------:R-:W-:-:S08]  /*1c5a0*/  DFMA R124, R32, R124, R32 ;  /* 0x0000007c207c722b */ /* 0x000fd00000000020 */
[----:B------:R-:W-:-:S08]  /*1c5b0*/  DMUL R32, R124, R122 ;  /* 0x0000007a7c207228 */ /* 0x000fd00000000000 */
[----:B------:R-:W-:-:S08]  /*1c5c0*/  DFMA R38, R32, -R118, R122 ;  /* 0x800000762026722b */ /* 0x000fd0000000007a */
[----:B------:R-:W-:Y:S01]  /*1c5d0*/  DFMA R38, R124, R38, R32 ;  /* 0x000000267c26722b */ /* 0x000fe20000000020 */
[----:B------:R-:W-:Y:S01]  /*1c5e0*/  IMAD.MOV.U32 R32, RZ, RZ, R35 ;  /* 0x000000ffff207224 */ /* 0x000fe200078e0023 */
[----:B------:R-:W-:-:S05]  /*1c5f0*/  @!P3 LOP3.LUT R32, R123, 0x7ff00000, RZ, 0xc0, !PT ;  /* 0x7ff000007b20b812 */ /* 0x000fca00078ec0ff */
[----:B------:R-:W-:-:S05]  /*1c600*/  VIADD R33, R32, 0xffffffff ;  /* 0xffffffff20217836 */ /* 0x000fca0000000000 */
[----:B------:R-:W-:Y:S01]  /*1c610*/  ISETP.GT.U32.AND P3, PT, R33, 0x7feffffe, PT ;  /* 0x7feffffe2100780c */ /* 0x000fe20003f64070 */
[----:B------:R-:W-:-:S05]  /*1c620*/  VIADD R33, R37, 0xffffffff ;  /* 0xffffffff25217836 */ /* 0x000fca0000000000 */
[----:B------:R-:W-:-:S13]  /*1c630*/  ISETP.GT.U32.OR P3, PT, R33, 0x7feffffe, P3 ;  /* 0x7feffffe2100780c */ /* 0x000fda0001f64470 */
[----:B------:R-:W-:Y:S05]  /*1c640*/  @P3 BRA `(.L_x_397) ;  /* 0x0000000000743947 */ /* 0x000fea0003800000 */
[----:B------:R-:W-:-:S04]  /*1c650*/  LOP3.LUT R32, R105, 0x7ff00000, RZ, 0xc0, !PT ;  /* 0x7ff0000069207812 */ /* 0x000fc800078ec0ff */
[CC--:B------:R-:W-:Y:S02]  /*1c660*/  ISETP.GE.U32.AND P3, PT, R35.reuse, R32.reuse, PT ;  /* 0x000000202300720c */ /* 0x0c0fe40003f66070 */
[----:B------:R-:W-:Y:S02]  /*1c670*/  VIADDMNMX R32, R35, -R32, 0xb9600000, !PT ;  /* 0xb960000023207446 */ /* 0x000fe40007800920 */
[----:B------:R-:W-:Y:S02]  /*1c680*/  SEL R36, R36, 0x63400000, !P3 ;  /* 0x6340000024247807 */ /* 0x000fe40005800000 */
[----:B------:R-:W-:-:S04]  /*1c690*/  VIMNMX R32, PT, PT, R32, 0x46a00000, PT ;  /* 0x46a0000020207848 */ /* 0x000fc80003fe0100 */
[----:B------:R-:W-:Y:S01]  /*1c6a0*/  IADD3 R32, PT, PT, -R36, R32, RZ ;  /* 0x0000002024207210 */ /* 0x000fe20007ffe1ff */
[----:B------:R-:W-:-:S04]  /*1c6b0*/  IMAD.MOV.U32 R36, RZ, RZ, RZ ;  /* 0x000000ffff247224 */ /* 0x000fc800078e00ff */
[----:B------:R-:W-:-:S06]  /*1c6c0*/  VIADD R37, R32, 0x7fe00000 ;  /* 0x7fe0000020257836 */ /* 0x000fcc0000000000 */
[----:B------:R-:W-:-:S10]  /*1c6d0*/  DMUL R124, R38, R36 ;  /* 0x00000024267c7228 */ /* 0x000fd40000000000 */
[----:B------:R-:W-:-:S13]  /*1c6e0*/  FSETP.GTU.AND P3, PT, |R125|, 1.469367938527859385e-39, PT ;  /* 0x001000007d00780b */ /* 0x000fda0003f6c200 */
[----:B------:R-:W-:Y:S05]  /*1c6f0*/  @P3 BRA `(.L_x_398) ;  /* 0x0000000000a83947 */ /* 0x000fea0003800000 */
[----:B------:R-:W-:Y:S01]  /*1c700*/  DFMA R118, R38, -R118, R122 ;  /* 0x800000762676722b */ /* 0x000fe2000000007a */
[----:B------:R-:W-:-:S09]  /*1c710*/  IMAD.MOV.U32 R36, RZ, RZ, RZ ;  /* 0x000000ffff247224 */ /* 0x000fd200078e00ff */
[C---:B------:R-:W-:Y:S02]  /*1c720*/  FSETP.NEU.AND P3, PT, R119.reuse, RZ, PT ;  /* 0x000000ff7700720b */ /* 0x040fe40003f6d000 */
[----:B------:R-:W-:-:S04]  /*1c730*/  LOP3.LUT R104, R119, 0x80000000, R105, 0x48, !PT ;  /* 0x8000000077687812 */ /* 0x000fc800078e4869 */
[----:B------:R-:W-:-:S07]  /*1c740*/  LOP3.LUT R37, R104, R37, RZ, 0xfc, !PT ;  /* 0x0000002568257212 */ /* 0x000fce00078efcff */
[----:B------:R-:W-:Y:S05]  /*1c750*/  @!P3 BRA `(.L_x_398) ;  /* 0x000000000090b947 */ /* 0x000fea0003800000 */
[C---:B------:R-:W-:Y:S01]  /*1c760*/  IADD3 R119, PT, PT, -R32.reuse, RZ, RZ ;  /* 0x000000ff20777210 */ /* 0x040fe20007ffe1ff */
[----:B------:R-:W-:Y:S01]  /*1c770*/  IMAD.MOV.U32 R118, RZ, RZ, RZ ;  /* 0x000000ffff767224 */ /* 0x000fe200078e00ff */
[----:B------:R-:W-:Y:S01]  /*1c780*/  DMUL.RP R36, R38, R36 ;  /* 0x0000002426247228 */ /* 0x000fe20000008000 */
[----:B------:R-:W-:-:S04]  /*1c790*/  IADD3 R32, PT, PT, -R32, -0x43300000, RZ ;  /* 0xbcd0000020207810 */ /* 0x000fc80007ffe1ff */
[----:B------:R-:W-:-:S05]  /*1c7a0*/  DFMA R38, R124, -R118, R38 ;  /* 0x800000767c26722b */ /* 0x000fca0000000026 */
[----:B------:R-:W-:-:S05]  /*1c7b0*/  LOP3.LUT R104, R37, R104, RZ, 0x3c, !PT ;  /* 0x0000006825687212 */ /* 0x000fca00078e3cff */
[----:B------:R-:W-:-:S04]  /*1c7c0*/  FSETP.NEU.AND P3, PT, |R39|, R32, PT ;  /* 0x000000202700720b */ /* 0x000fc80003f6d200 */
[----:B------:R-:W-:Y:S02]  /*1c7d0*/  FSEL R32, R36, R124, !P3 ;  /* 0x0000007c24207208 */ /* 0x000fe40005800000 */
[----:B------:R-:W-:-:S03]  /*1c7e0*/  FSEL R104, R104, R125, !P3 ;  /* 0x0000007d68687208 */ /* 0x000fc60005800000 */
[----:B------:R-:W-:Y:S02]  /*1c7f0*/  IMAD.MOV.U32 R124, RZ, RZ, R32 ;  /* 0x000000ffff7c7224 */ /* 0x000fe400078e0020 */
[----:B------:R-:W-:Y:S01]  /*1c800*/  IMAD.MOV.U32 R125, RZ, RZ, R104 ;  /* 0x000000ffff7d7224 */ /* 0x000fe200078e0068 */
[----:B------:R-:W-:Y:S06]  /*1c810*/  BRA `(.L_x_398) ;  /* 0x0000000000607947 */ /* 0x000fec0003800000 */
.L_x_397:
[----:B------:R-:W-:-:S14]  /*1c820*/  DSETP.NAN.AND P3, PT, R120, R120, PT ;  /* 0x000000787800722a */ /* 0x000fdc0003f68000 */
[----:B------:R-:W-:Y:S05]  /*1c830*/  @P3 BRA `(.L_x_399) ;  /* 0x00000000004c3947 */ /* 0x000fea0003800000 */
[----:B------:R-:W-:-:S14]  /*1c840*/  DSETP.NAN.AND P3, PT, R104, R104, PT ;  /* 0x000000686800722a */ /* 0x000fdc0003f68000 */
[----:B------:R-:W-:Y:S05]  /*1c850*/  @P3 BRA `(.L_x_400) ;  /* 0x0000000000343947 */ /* 0x000fea0003800000 */
[----:B------:R-:W-:Y:S01]  /*1c860*/  ISETP.NE.AND P3, PT, R32, R37, PT ;  /* 0x000000252000720c */ /* 0x000fe20003f65270 */
[----:B------:R-:W-:Y:S01]  /*1c870*/  IMAD.MOV.U32 R125, RZ, RZ, -0x80000 ;  /* 0xfff80000ff7d7424 */ /* 0x000fe200078e00ff */
[----:B------:R-:W-:-:S11]  /*1c880*/  MOV R124, 0x0 ;  /* 0x00000000007c7802 */ /* 0x000fd60000000f00 */
[----:B------:R-:W-:Y:S05]  /*1c890*/  @!P3 BRA `(.L_x_398) ;  /* 0x000000000040b947 */ /* 0x000fea0003800000 */
[----:B------:R-:W-:Y:S02]  /*1c8a0*/  ISETP.NE.AND P3, PT, R32, 0x7ff00000, PT ;  /* 0x7ff000002000780c */ /* 0x000fe40003f65270 */
[----:B------:R-:W-:Y:S02]  /*1c8b0*/  LOP3.LUT R104, R121, 0x80000000, R105, 0x48, !PT ;  /* 0x8000000079687812 */ /* 0x000fe400078e4869 */
[----:B------:R-:W-:-:S13]  /*1c8c0*/  ISETP.EQ.OR P3, PT, R37, RZ, !P3 ;  /* 0x000000ff2500720c */ /* 0x000fda0005f62670 */
[----:B------:R-:W-:Y:S01]  /*1c8d0*/  @P3 LOP3.LUT R32, R104, 0x7ff00000, RZ, 0xfc, !PT ;  /* 0x7ff0000068203812 */ /* 0x000fe200078efcff */
[----:B------:R-:W-:Y:S01]  /*1c8e0*/  @!P3 IMAD.MOV.U32 R124, RZ, RZ, RZ ;  /* 0x000000ffff7cb224 */ /* 0x000fe200078e00ff */
[----:B------:R-:W-:Y:S01]  /*1c8f0*/  @P3 MOV R124, RZ ;  /* 0x000000ff007c3202 */ /* 0x000fe20000000f00 */
[----:B------:R-:W-:Y:S02]  /*1c900*/  @!P3 IMAD.MOV.U32 R125, RZ, RZ, R104 ;  /* 0x000000ffff7db224 */ /* 0x000fe400078e0068 */
[----:B------:R-:W-:Y:S01]  /*1c910*/  @P3 IMAD.MOV.U32 R125, RZ, RZ, R32 ;  /* 0x000000ffff7d3224 */ /* 0x000fe200078e0020 */
[----:B------:R-:W-:Y:S06]  /*1c920*/  BRA `(.L_x_398) ;  /* 0x00000000001c7947 */ /* 0x000fec0003800000 */
.L_x_400:
[----:B------:R-:W-:Y:S01]  /*1c930*/  LOP3.LUT R32, R105, 0x80000, RZ, 0xfc, !PT ;  /* 0x0008000069207812 */ /* 0x000fe200078efcff */
[----:B------:R-:W-:-:S04]  /*1c940*/  IMAD.MOV.U32 R124, RZ, RZ, R104 ;  /* 0x000000ffff7c7224 */ /* 0x000fc800078e0068 */
[----:B------:R-:W-:Y:S01]  /*1c950*/  IMAD.MOV.U32 R125, RZ, RZ, R32 ;  /* 0x000000ffff7d7224 */ /* 0x000fe200078e0020 */
[----:B------:R-:W-:Y:S06]  /*1c960*/  BRA `(.L_x_398) ;  /* 0x00000000000c7947 */ /* 0x000fec0003800000 */
.L_x_399:
[----:B------:R-:W-:Y:S02]  /*1c970*/  LOP3.LUT R32, R121, 0x80000, RZ, 0xfc, !PT ;  /* 0x0008000079207812 */ /* 0x000fe400078efcff */
[----:B------:R-:W-:-:S03]  /*1c980*/  MOV R124, R120 ;  /* 0x00000078007c7202 */ /* 0x000fc60000000f00 */
[----:B------:R-:W-:-:S07]  /*1c990*/  IMAD.MOV.U32 R125, RZ, RZ, R32 ;  /* 0x000000ffff7d7224 */ /* 0x000fce00078e0020 */
.L_x_398:
[----:B------:R-:W-:Y:S05]  /*1c9a0*/  BSYNC.RECONVERGENT B1 ;  /* 0x0000000000017941 */ /* 0x000fea0003800200 */
.L_x_396:
[----:B------:R-:W-:Y:S02]  /*1c9b0*/  HFMA2 R35, -RZ, RZ, 0, 0 ;  /* 0x00000000ff237431 */ /* 0x000fe400000001ff */
[----:B------:R-:W-:Y:S02]  /*1c9c0*/  IMAD.MOV.U32 R32, RZ, RZ, R124 ;  /* 0x000000ffff207224 */ /* 0x000fe400078e007c */
[----:B------:R-:W-:Y:S01]  /*1c9d0*/  IMAD.MOV.U32 R33, RZ, RZ, R125 ;  /* 0x000000ffff217224 */ /* 0x000fe200078e007d */
[----:B------:R-:W-:Y:S06]  /*1c9e0*/  RET.REL.NODEC R34 `(_Z7ComputeP3cruP4cru2P7cytosolP6cyt_buP5sl_budid) ;  /* 0xfffffe3422847950 */ /* 0x000fec0003c3ffff */
        .weak           $__internal_2_$__cuda_sm20_dsqrt_rn_f64_mediumpath_v1
        .type           $__internal_2_$__cuda_sm20_dsqrt_rn_f64_mediumpath_v1,@function
        .size           $__internal_2_$__cuda_sm20_dsqrt_rn_f64_mediumpath_v1,($_Z7ComputeP3cruP4cru2P7cytosolP6cyt_buP5sl_budid$__internal_accurate_pow - $__internal_2_$__cuda_sm20_dsqrt_rn_f64_mediumpath_v1)
$__internal_2_$__cuda_sm20_dsqrt_rn_f64_mediumpath_v1:
[----:B------:R-:W-:Y:S01]  /*1c9f0*/  ISETP.GE.U32.AND P0, PT, R30, -0x3400000, PT ;  /* 0xfcc000001e00780c */ /* 0x000fe20003f06070 */
[----:B------:R-:W-:Y:S01]  /*1ca00*/  BSSY.RECONVERGENT B1, `(.L_x_401) ;  /* 0x0000024000017945 */ /* 0x000fe20003800200 */
[----:B------:R-:W-:-:S11]  /*1ca10*/  IMAD.MOV.U32 R30, RZ, RZ, R38 ;  /* 0x000000ffff1e7224 */ /* 0x000fd600078e0026 */
[----:B------:R-:W-:Y:S05]  /*1ca20*/  @!P0 BRA `(.L_x_402) ;  /* 0x0000000000208947 */ /* 0x000fea0003800000 */
[----:B------:R-:W-:-:S10]  /*1ca30*/  DFMA.RM R32, R32, R34, R36 ;  /* 0x000000222020722b */ /* 0x000fd40000004024 */
[----:B------:R-:W-:-:S05]  /*1ca40*/  IADD3 R34, P0, PT, R32, 0x1, RZ ;  /* 0x0000000120227810 */ /* 0x000fca0007f1e0ff */
[----:B------:R-:W-:-:S06]  /*1ca50*/  IMAD.X R35, RZ, RZ, R33, P0 ;  /* 0x000000ffff237224 */ /* 0x000fcc00000e0621 */
[----:B------:R-:W-:-:S08]  /*1ca60*/  DFMA.RP R30, -R32, R34, R30 ;  /* 0x00000022201e722b */ /* 0x000fd0000000811e */
[----:B------:R-:W-:-:S06]  /*1ca70*/  DSETP.GT.AND P0, PT, R30, RZ, PT ;  /* 0x000000ff1e00722a */ /* 0x000fcc0003f04000 */
[----:B------:R-:W-:Y:S02]  /*1ca80*/  FSEL R32, R34, R32, P0 ;  /* 0x0000002022207208 */ /* 0x000fe40000000000 */
[----:B------:R-:W-:Y:S01]  /*1ca90*/  FSEL R33, R35, R33, P0 ;  /* 0x0000002123217208 */ /* 0x000fe20000000000 */
[----:B------:R-:W-:Y:S06]  /*1caa0*/  BRA `(.L_x_403) ;  /* 0x0000000000647947 */ /* 0x000fec0003800000 */
.L_x_402:
[----:B------:R-:W-:-:S14]  /*1cab0*/  DSETP.NE.AND P0, PT, R30, RZ, PT ;  /* 0x000000ff1e00722a */ /* 0x000fdc0003f05000 */
[----:B------:R-:W-:Y:S05]  /*1cac0*/  @!P0 BRA `(.L_x_404) ;  /* 0x0000000000588947 */ /* 0x000fea0003800000 */
[----:B------:R-:W-:-:S13]  /*1cad0*/  ISETP.GE.AND P0, PT, R31, RZ, PT ;  /* 0x000000ff1f00720c */ /* 0x000fda0003f06270 */
[----:B------:R-:W-:Y:S01]  /*1cae0*/  @!P0 IMAD.MOV.U32 R32, RZ, RZ, 0x0 ;  /* 0x00000000ff208424 */ /* 0x000fe200078e00ff */
[----:B------:R-:W-:Y:S01]  /*1caf0*/  @!P0 MOV R33, 0xfff80000 ;  /* 0xfff8000000218802 */ /* 0x000fe20000000f00 */
[----:B------:R-:W-:Y:S06]  /*1cb00*/  @!P0 BRA `(.L_x_403) ;  /* 0x00000000004c8947 */ /* 0x000fec0003800000 */
[----:B------:R-:W-:-:S13]  /*1cb10*/  ISETP.GT.AND P0, PT, R31, 0x7fefffff, PT ;  /* 0x7fefffff1f00780c */ /* 0x000fda0003f04270 */
[----:B------:R-:W-:Y:S05]  /*1cb20*/  @P0 BRA `(.L_x_404) ;  /* 0x0000000000400947 */ /* 0x000fea0003800000 */
[----:B------:R-:W-:Y:S01]  /*1cb30*/  DMUL R30, R30, 8.11296384146066816958e+31 ;  /* 0x469000001e1e7828 */ /* 0x000fe20000000000 */
[----:B------:R-:W-:Y:S02]  /*1cb40*/  IMAD.MOV.U32 R32, RZ, RZ, RZ ;  /* 0x000000ffff207224 */ /* 0x000fe400078e00ff */
[----:B------:R-:W-:Y:S02]  /*1cb50*/  IMAD.MOV.U32 R36, RZ, RZ, 0x0 ;  /* 0x00000000ff247424 */ /* 0x000fe400078e00ff */
[----:B------:R-:W-:Y:S01]  /*1cb60*/  IMAD.MOV.U32 R37, RZ, RZ, 0x3fd80000 ;  /* 0x3fd80000ff257424 */ /* 0x000fe200078e00ff */
[----:B------:R-:W0:Y:S02]  /*1cb70*/  MUFU.RSQ64H R33, R31 ;  /* 0x0000001f00217308 */ /* 0x000e240000001c00 */
[----:B0-----:R-:W-:-:S08]  /*1cb80*/  DMUL R34, R32, R32 ;  /* 0x0000002020227228 */ /* 0x001fd00000000000 */
[----:B------:R-:W-:-:S08]  /*1cb90*/  DFMA R34, R30, -R34, 1 ;  /* 0x3ff000001e22742b */ /* 0x000fd00000000822 */
[----:B------:R-:W-:Y:S02]  /*1cba0*/  DFMA R36, R34, R36, 0.5 ;  /* 0x3fe000002224742b */ /* 0x000fe40000000024 */
[----:B------:R-:W-:-:S08]  /*1cbb0*/  DMUL R34, R32, R34 ;  /* 0x0000002220227228 */ /* 0x000fd00000000000 */
[----:B------:R-:W-:-:S08]  /*1cbc0*/  DFMA R34, R36, R34, R32 ;  /* 0x000000222422722b */ /* 0x000fd00000000020 */
[----:B------:R-:W-:Y:S02]  /*1cbd0*/  DMUL R32, R30, R34 ;  /* 0x000000221e207228 */ /* 0x000fe40000000000 */
[----:B------:R-:W-:-:S06]  /*1cbe0*/  IADD3 R35, PT, PT, R35, -0x100000, RZ ;  /* 0xfff0000023237810 */ /* 0x000fcc0007ffe0ff */
[----:B------:R-:W-:-:S08]  /*1cbf0*/  DFMA R36, R32, -R32, R30 ;  /* 0x800000202024722b */ /* 0x000fd0000000001e */
[----:B------:R-:W-:-:S10]  /*1cc00*/  DFMA R32, R34, R36, R32 ;  /* 0x000000242220722b */ /* 0x000fd40000000020 */
[----:B------:R-:W-:Y:S01]  /*1cc10*/  VIADD R33, R33, 0xfcb00000 ;  /* 0xfcb0000021217836 */ /* 0x000fe20000000000 */
[----:B------:R-:W-:Y:S06]  /*1cc20*/  BRA `(.L_x_403) ;  /* 0x0000000000047947 */ /* 0x000fec0003800000 */
.L_x_404:
[----:B------:R-:W-:-:S11]  /*1cc30*/  DADD R32, R30, R30 ;  /* 0x000000001e207229 */ /* 0x000fd6000000001e */
.L_x_403:
[----:B------:R-:W-:Y:S05]  /*1cc40*/  BSYNC.RECONVERGENT B1 ;  /* 0x0000000000017941 */ /* 0x000fea0003800200 */
.L_x_401:
[----:B------:R-:W-:-:S04]  /*1cc50*/  IMAD.MOV.U32 R29, RZ, RZ, 0x0 ;  /* 0x00000000ff1d7424 */ /* 0x000fc800078e00ff */
[----:B------:R-:W-:Y:S05]  /*1cc60*/  RET.REL.NODEC R28 `(_Z7ComputeP3cruP4cru2P7cytosolP6cyt_buP5sl_budid) ;  /* 0xfffffe301ce47950 */ /* 0x000fea0003c3ffff */
        .type           $_Z7ComputeP3cruP4cru2P7cytosolP6cyt_buP5sl_budid$__internal_accurate_pow,@function
        .size           $_Z7ComputeP3cruP4cru2P7cytosolP6cyt_buP5sl_budid$__internal_accurate_pow,(.L_x_447 - $_Z7ComputeP3cruP4cru2P7cytosolP6cyt_buP5sl_budid$__internal_accurate_pow)
$_Z7ComputeP3cruP4cru2P7cytosolP6cyt_buP5sl_budid$__internal_accurate_pow:
[----:B------:R-:W-:Y:S01]  /*1cc70*/  ISETP.GT.U32.AND P4, PT, R71, 0xfffff, PT ;  /* 0x000fffff4700780c */ /* 0x000fe20003f84070 */
[----:B------:R-:W-:Y:S01]  /*1cc80*/  IMAD.MOV.U32 R28, RZ, RZ, R71 ;  /* 0x000000ffff1c7224 */ /* 0x000fe200078e0047 */
[----:B------:R-:W-:Y:S01]  /*1cc90*/  UMOV UR8, 0x7d2cafe2 ;  /* 0x7d2cafe200087882 */ /* 0x000fe20000000000 */
[----:B------:R-:W-:Y:S01]  /*1cca0*/  IMAD.MOV.U32 R36, RZ, RZ, R70 ;  /* 0x000000ffff247224 */ /* 0x000fe200078e0046 */
[----:B------:R-:W-:Y:S01]  /*1ccb0*/  UMOV UR9, 0x3eb0f5ff ;  /* 0x3eb0f5ff00097882 */ /* 0x000fe20000000000 */
[----:B------:R-:W-:Y:S01]  /*1ccc0*/  IMAD.MOV.U32 R38, RZ, RZ, RZ ;  /* 0x000000ffff267224 */ /* 0x000fe200078e00ff */
[----:B------:R-:W-:Y:S01]  /*1ccd0*/  UMOV UR10, 0x3b39803f ;  /* 0x3b39803f000a7882 */ /* 0x000fe20000000000 */
[----:B------:R-:W-:Y:S01]  /*1cce0*/  IMAD.MOV.U32 R34, RZ, RZ, 0x41ad3b5a ;  /* 0x41ad3b5aff227424 */ /* 0x000fe200078e00ff */
[----:B------:R-:W-:Y:S01]  /*1ccf0*/  UMOV UR11, 0x3c7abc9e ;  /* 0x3c7abc9e000b7882 */ /* 0x000fe20000000000 */
[----:B------:R-:W-:-:S04]  /*1cd00*/  IMAD.MOV.U32 R35, RZ, RZ, 0x3ed0f5d2 ;  /* 0x3ed0f5d2ff237424 */ /* 0x000fc800078e00ff */
[----:B------:R-:W-:Y:S01]  /*1cd10*/  @!P4 DMUL R72, R70, 1.80143985094819840000e+16 ;  /* 0x435000004648c828 */ /* 0x000fe20000000000 */
[----:B------:R-:W-:-:S09]  /*1cd20*/  SHF.R.U32.HI R71, RZ, 0x14, R71 ;  /* 0x00000014ff477819 */ /* 0x000fd20000011647 */
[----:B------:R-:W-:Y:S01]  /*1cd30*/  @!P4 MOV R28, R73 ;  /* 0x00000049001cc202 */ /* 0x000fe20000000f00 */
[----:B------:R-:W-:Y:S01]  /*1cd40*/  @!P4 IMAD.MOV.U32 R36, RZ, RZ, R72 ;  /* 0x000000ffff24c224 */ /* 0x000fe200078e0048 */
[----:B------:R-:W-:Y:S02]  /*1cd50*/  @!P4 LEA.HI R71, R73, 0xffffffca, RZ, 0xc ;  /* 0xffffffca4947c811 */ /* 0x000fe400078f60ff */
[----:B------:R-:W-:-:S04]  /*1cd60*/  LOP3.LUT R28, R28, 0x800fffff, RZ, 0xc0, !PT ;  /* 0x800fffff1c1c7812 */ /* 0x000fc800078ec0ff */
[----:B------:R-:W-:-:S04]  /*1cd70*/  LOP3.LUT R37, R28, 0x3ff00000, RZ, 0xfc, !PT ;  /* 0x3ff000001c257812 */ /* 0x000fc800078efcff */
[----:B------:R-:W-:-:S13]  /*1cd80*/  ISETP.GE.U32.AND P5, PT, R37, 0x3ff6a09f, PT ;  /* 0x3ff6a09f2500780c */ /* 0x000fda0003fa6070 */
[----:B------:R-:W-:-:S05]  /*1cd90*/  @P5 VIADD R29, R37, 0xfff00000 ;  /* 0xfff00000251d5836 */ /* 0x000fca0000000000 */
[----:B------:R-:W-:-:S06]  /*1cda0*/  @P5 MOV R37, R29 ;  /* 0x0000001d00255202 */ /* 0x000fcc0000000f00 */
[C---:B------:R-:W-:Y:S02]  /*1cdb0*/  DADD R30, R36.reuse, 1 ;  /* 0x3ff00000241e7429 */ /* 0x040fe40000000000 */
[----:B------:R-:W-:-:S04]  /*1cdc0*/  DADD R36, R36, -1 ;  /* 0xbff0000024247429 */ /* 0x000fc80000000000 */
[----:B------:R-:W0:Y:S02]  /*1cdd0*/  MUFU.RCP64H R39, R31 ;  /* 0x0000001f00277308 */ /* 0x000e240000001800 */
        /* <DEDUP_REMOVED lines=13> */
[----:B------:R-:W-:Y:S02]  /*1ceb0*/  DADD R74, R34, R34 ;  /* 0x00000000224a7229 */ /* 0x000fe40000000022 */
[----:B------:R-:W-:-:S03]  /*1cec0*/  DMUL R34, R28, R28 ;  /* 0x0000001c1c227228 */ /* 0x000fc60000000000 */
[----:B------:R-:W-:Y:S01]  /*1ced0*/  DFMA R30, R64, R30, UR8 ;  /* 0x00000008401e7e2b */ /* 0x000fe2000800001e */
[----:B------:R-:W-:Y:S01]  /*1cee0*/  UMOV UR8, 0x258a578b ;  /* 0x258a578b00087882 */ /* 0x000fe20000000000 */
[----:B------:R-:W-:Y:S01]  /*1cef0*/  UMOV UR9, 0x3f3c71c7 ;  /* 0x3f3c71c700097882 */ /* 0x000fe20000000000 */
[----:B------:R-:W-:Y:S02]  /*1cf00*/  DFMA R74, R36, -R28, R74 ;  /* 0x8000001c244a722b */ /* 0x000fe4000000004a */
[----:B------:R-:W-:-:S03]  /*1cf10*/  DMUL R36, R28, R34 ;  /* 0x000000221c247228 */ /* 0x000fc60000000000 */
[----:B------:R-:W-:Y:S01]  /*1cf20*/  DFMA R30, R64, R30, UR8 ;  /* 0x00000008401e7e2b */ /* 0x000fe2000800001e */
[----:B------:R-:W-:Y:S01]  /*1cf30*/  UMOV UR8, 0x9242b910 ;  /* 0x9242b91000087882 */ /* 0x000fe20000000000 */
[----:B------:R-:W-:Y:S01]  /*1cf40*/  UMOV UR9, 0x3f624924 ;  /* 0x3f62492400097882 */ /* 0x000fe20000000000 */
[----:B------:R-:W-:Y:S02]  /*1cf50*/  DMUL R38, R38, R74 ;  /* 0x0000004a26267228 */ /* 0x000fe40000000000 */
[----:B------:R-:W-:-:S03]  /*1cf60*/  DFMA R74, R28, R34, -R36 ;  /* 0x000000221c4a722b */ /* 0x000fc60000000824 */
[----:B------:R-:W-:Y:S01]  /*1cf70*/  DFMA R30, R64, R30, UR8 ;  /* 0x00000008401e7e2b */ /* 0x000fe2000800001e */
[----:B------:R-:W-:Y:S01]  /*1cf80*/  UMOV UR8, 0x99999dfb ;  /* 0x99999dfb00087882 */ /* 0x000fe20000000000 */
[----:B------:R-:W-:-:S03]  /*1cf90*/  UMOV UR9, 0x3f899999 ;  /* 0x3f89999900097882 */ /* 0x000fc60000000000 */
[----:B------:R-:W-:Y:S01]  /*1cfa0*/  IADD3 R79, PT, PT, R39, 0x100000, RZ ;  /* 0x00100000274f7810 */ /* 0x000fe20007ffe0ff */
[----:B------:R-:W-:Y:S01]  /*1cfb0*/  IMAD.MOV.U32 R78, RZ, RZ, R38 ;  /* 0x000000ffff4e7224 */ /* 0x000fe200078e0026 */
[----:B------:R-:W-:Y:S02]  /*1cfc0*/  DFMA R74, R38, R34, R74 ;  /* 0x00000022264a722b */ /* 0x000fe4000000004a */
[----:B------:R-:W-:Y:S01]  /*1cfd0*/  DFMA R66, R64, R30, UR8 ;  /* 0x0000000840427e2b */ /* 0x000fe2000800001e */
[----:B------:R-:W-:Y:S01]  /*1cfe0*/  UMOV UR8, 0x55555555 ;  /* 0x5555555500087882 */ /* 0x000fe20000000000 */
[----:B------:R-:W-:-:S06]  /*1cff0*/  UMOV UR9, 0x3fb55555 ;  /* 0x3fb5555500097882 */ /* 0x000fcc0000000000 */
[----:B------:R-:W-:-:S08]  /*1d000*/  DFMA R30, R64, R66, UR8 ;  /* 0x00000008401e7e2b */ /* 0x000fd00008000042 */
[----:B------:R-:W-:Y:S01]  /*1d010*/  DADD R76, -R30, UR8 ;  /* 0x000000081e4c7e29 */ /* 0x000fe20008000100 */
[----:B------:R-:W-:Y:S01]  /*1d020*/  UMOV UR8, 0xb9e7b0 ;  /* 0x00b9e7b000087882 */ /* 0x000fe20000000000 */
[----:B------:R-:W-:-:S06]  /*1d030*/  UMOV UR9, 0x3c46a4cb ;  /* 0x3c46a4cb00097882 */ /* 0x000fcc0000000000 */
[----:B------:R-:W-:Y:S02]  /*1d040*/  DFMA R64, R64, R66, R76 ;  /* 0x000000424040722b */ /* 0x000fe4000000004c */
[----:B------:R-:W-:-:S06]  /*1d050*/  DFMA R76, R28, R28, -R34 ;  /* 0x0000001c1c4c722b */ /* 0x000fcc0000000822 */
[----:B------:R-:W-:Y:S01]  /*1d060*/  DADD R64, R64, -UR8 ;  /* 0x8000000840407e29 */ /* 0x000fe20008000000 */
[----:B------:R-:W-:Y:S01]  /*1d070*/  UMOV UR8, 0x80000000 ;  /* 0x8000000000087882 */ /* 0x000fe20000000000 */
[----:B------:R-:W-:Y:S01]  /*1d080*/  DFMA R76, R28, R78, R76 ;  /* 0x0000004e1c4c722b */ /* 0x000fe2000000004c */
[----:B------:R-:W-:-:S05]  /*1d090*/  UMOV UR9, 0x43300000 ;  /* 0x4330000000097882 */ /* 0x000fca0000000000 */
[----:B------:R-:W-:Y:S02]  /*1d0a0*/  DADD R66, R30, R64 ;  /* 0x000000001e427229 */ /* 0x000fe40000000040 */
[----:B------:R-:W-:-:S06]  /*1d0b0*/  DFMA R74, R28, R76, R74 ;  /* 0x0000004c1c4a722b */ /* 0x000fcc000000004a */
[----:B------:R-:W-:Y:S02]  /*1d0c0*/  DMUL R34, R66, R36 ;  /* 0x0000002442227228 */ /* 0x000fe40000000000 */
[----:B------:R-:W-:-:S06]  /*1d0d0*/  DADD R30, R30, -R66 ;  /* 0x000000001e1e7229 */ /* 0x000fcc0000000842 */
[----:B------:R-:W-:Y:S02]  /*1d0e0*/  DFMA R76, R66, R36, -R34 ;  /* 0x00000024424c722b */ /* 0x000fe40000000822 */
[----:B------:R-:W-:-:S06]  /*1d0f0*/  DADD R30, R64, R30 ;  /* 0x00000000401e7229 */ /* 0x000fcc000000001e */
[----:B------:R-:W-:-:S08]  /*1d100*/  DFMA R74, R66, R74, R76 ;  /* 0x0000004a424a722b */ /* 0x000fd0000000004c */
[----:B------:R-:W-:-:S08]  /*1d110*/  DFMA R74, R30, R36, R74 ;  /* 0x000000241e4a722b */ /* 0x000fd0000000004a */
[----:B------:R-:W-:-:S08]  /*1d120*/  DADD R36, R34, R74 ;  /* 0x0000000022247229 */ /* 0x000fd0000000004a */
[--C-:B------:R-:W-:Y:S02]  /*1d130*/  DADD R30, R28, R36.reuse ;  /* 0x000000001c1e7229 */ /* 0x100fe40000000024 */
[----:B------:R-:W-:-:S06]  /*1d140*/  DADD R34, R34, -R36 ;  /* 0x0000000022227229 */ /* 0x000fcc0000000824 */
[----:B------:R-:W-:Y:S02]  /*1d150*/  DADD R28, R28, -R30 ;  /* 0x000000001c1c7229 */ /* 0x000fe4000000081e */
[----:B------:R-:W-:-:S06]  /*1d160*/  DADD R34, R74, R34 ;  /* 0x000000004a227229 */ /* 0x000fcc0000000022 */
[----:B------:R-:W-:-:S08]  /*1d170*/  DADD R28, R36, R28 ;  /* 0x00000000241c7229 */ /* 0x000fd0000000001c */
[----:B------:R-:W-:Y:S01]  /*1d180*/  DADD R28, R34, R28 ;  /* 0x00000000221c7229 */ /* 0x000fe2000000001c */
[C---:B------:R-:W-:Y:S02]  /*1d190*/  VIADD R34, R71.reuse, 0xfffffc01 ;  /* 0xfffffc0147227836 */ /* 0x040fe40000000000 */
[----:B------:R-:W-:-:S05]  /*1d1a0*/  @P5 VIADD R34, R71, 0xfffffc02 ;  /* 0xfffffc0247225836 */ /* 0x000fca0000000000 */
[----:B------:R-:W-:Y:S01]  /*1d1b0*/  DADD R38, R38, R28 ;  /* 0x0000000026267229 */ /* 0x000fe2000000001c */
[----:B------:R-:W-:Y:S01]  /*1d1c0*/  HFMA2 R29, -RZ, RZ, 3.59375, 0 ;  /* 0x43300000ff1d7431 */ /* 0x000fe200000001ff */
[----:B------:R-:W-:-:S06]  /*1d1d0*/  LOP3.LUT R28, R34, 0x80000000, RZ, 0x3c, !PT ;  /* 0x80000000221c7812 */ /* 0x000fcc00078e3cff */
[----:B------:R-:W-:Y:S02]  /*1d1e0*/  DADD R34, R30, R38 ;  /* 0x000000001e227229 */ /* 0x000fe40000000026 */
[----:B------:R-:W-:Y:S01]  /*1d1f0*/  DADD R36, R28, -UR8 ;  /* 0x800000081c247e29 */ /* 0x000fe20008000000 */
[----:B------:R-:W-:Y:S01]  /*1d200*/  UMOV UR8, 0xfefa39ef ;  /* 0xfefa39ef00087882 */ /* 0x000fe20000000000 */
[----:B------:R-:W-:-:S04]  /*1d210*/  UMOV UR9, 0x3fe62e42 ;  /* 0x3fe62e4200097882 */ /* 0x000fc80000000000 */
[--C-:B------:R-:W-:Y:S02]  /*1d220*/  DADD R30, R30, -R34.reuse ;  /* 0x000000001e1e7229 */ /* 0x100fe40000000822 */
[----:B------:R-:W-:-:S06]  /*1d230*/  DFMA R28, R36, UR8, R34 ;  /* 0x00000008241c7c2b */ /* 0x000fcc0008000022 */
[----:B------:R-:W-:Y:S02]  /*1d240*/  DADD R30, R38, R30 ;  /* 0x00000000261e7229 */ /* 0x000fe4000000001e */
[----:B------:R-:W-:Y:S01]  /*1d250*/  DFMA R64, R36, -UR8, R28 ;  /* 0x8000000824407c2b */ /* 0x000fe2000800001c */
[----:B------:R-:W-:Y:S01]  /*1d260*/  LOP3.LUT R39, R69, 0xff0fffff, RZ, 0xc0, !PT ;  /* 0xff0fffff45277812 */ /* 0x000fe200078ec0ff */
[----:B------:R-:W-:-:S06]  /*1d270*/  IMAD.MOV.U32 R38, RZ, RZ, R68 ;  /* 0x000000ffff267224 */ /* 0x000fcc00078e0044 */
[----:B------:R-:W-:Y:S01]  /*1d280*/  DADD R64, -R34, R64 ;  /* 0x0000000022407229 */ /* 0x000fe20000000140 */
[----:B------:R-:W-:-:S05]  /*1d290*/  IMAD.SHL.U32 R34, R69, 0x2, RZ ;  /* 0x0000000245227824 */ /* 0x000fca00078e00ff */
[----:B------:R-:W-:Y:S02]  /*1d2a0*/  ISETP.GT.U32.AND P4, PT, R34, -0x2000001, PT ;  /* 0xfdffffff2200780c */ /* 0x000fe40003f84070 */
[----:B------:R-:W-:Y:S02]  /*1d2b0*/  DADD R30, R30, -R64 ;  /* 0x000000001e1e7229 */ /* 0x000fe40000000840 */
[----:B------:R-:W-:-:S06]  /*1d2c0*/  SEL R39, R39, R69, P4 ;  /* 0x0000004527277207 */ /* 0x000fcc0002000000 */
[----:B------:R-:W-:-:S08]  /*1d2d0*/  DFMA R30, R36, UR10, R30 ;  /* 0x0000000a241e7c2b */ /* 0x000fd0000800001e */
[----:B------:R-:W-:-:S08]  /*1d2e0*/  DADD R34, R28, R30 ;  /* 0x000000001c227229 */ /* 0x000fd0000000001e */
[----:B------:R-:W-:Y:S02]  /*1d2f0*/  DADD R36, R28, -R34 ;  /* 0x000000001c247229 */ /* 0x000fe40000000822 */
[----:B------:R-:W-:-:S06]  /*1d300*/  DMUL R28, R34, R38 ;  /* 0x00000026221c7228 */ /* 0x000fcc0000000000 */
[----:B------:R-:W-:Y:S02]  /*1d310*/  DADD R36, R30, R36 ;  /* 0x000000001e247229 */ /* 0x000fe40000000024 */
[----:B------:R-:W-:-:S08]  /*1d320*/  DFMA R34, R34, R38, -R28 ;  /* 0x000000262222722b */ /* 0x000fd0000000081c */
[----:B------:R-:W-:Y:S01]  /*1d330*/  DFMA R36, R36, R38, R34 ;  /* 0x000000262424722b */ /* 0x000fe20000000022 */
[----:B------:R-:W-:Y:S01]  /*1d340*/  IMAD.MOV.U32 R34, RZ, RZ, 0x652b82fe ;  /* 0x652b82feff227424 */ /* 0x000fe200078e00ff */
[----:B------:R-:W-:-:S06]  /*1d350*/  MOV R35, 0x3ff71547 ;  /* 0x3ff7154700237802 */ /* 0x000fcc0000000f00 */
[----:B------:R-:W-:-:S08]  /*1d360*/  DADD R30, R28, R36 ;  /* 0x000000001c1e7229 */ /* 0x000fd00000000024 */
[----:B------:R-:W-:Y:S02]  /*1d370*/  DFMA R34, R30, R34, 6.75539944105574400000e+15 ;  /* 0x433800001e22742b */ /* 0x000fe40000000022 */
[----:B------:R-:W-:Y:S01]  /*1d380*/  FSETP.GEU.AND P4, PT, |R31|, 4.1917929649353027344, PT ;  /* 0x4086232b1f00780b */ /* 0x000fe20003f8e200 */
[----:B------:R-:W-:-:S05]  /*1d390*/  DADD R28, R28, -R30 ;  /* 0x000000001c1c7229 */ /* 0x000fca000000081e */
[----:B------:R-:W-:-:S03]  /*1d3a0*/  DADD R38, R34, -6.75539944105574400000e+15 ;  /* 0xc338000022267429 */ /* 0x000fc60000000000 */
[----:B------:R-:W-:-:S05]  /*1d3b0*/  DADD R36, R36, R28 ;  /* 0x0000000024247229 */ /* 0x000fca000000001c */
        /* <DEDUP_REMOVED lines=42> */
[----:B------:R-:W-:Y:S01]  /*1d660*/  @!P4 LEA.HI R28, R34, R34, RZ, 0x1 ;  /* 0x00000022221cc211 */ /* 0x000fe200078f08ff */
[----:B------:R-:W-:-:S03]  /*1d670*/  @!P4 IMAD.MOV.U32 R30, RZ, RZ, R64 ;  /* 0x000000ffff1ec224 */ /* 0x000fc600078e0040 */
[----:B------:R-:W-:Y:S02]  /*1d680*/  @!P4 SHF.R.S32.HI R31, RZ, 0x1, R28 ;  /* 0x00000001ff1fc819 */ /* 0x000fe4000001141c */
[----:B------:R-:W-:-:S03]  /*1d690*/  FSEL R28, R38, RZ, P5 ;  /* 0x000000ff261c7208 */ /* 0x000fc60002800000 */
[----:B------:R-:W-:Y:S02]  /*1d6a0*/  @!P4 IMAD.IADD R34, R34, 0x1, -R31 ;  /* 0x000000012222c824 */ /* 0x000fe400078e0a1f */
[----:B------:R-:W-:-:S03]  /*1d6b0*/  @!P4 IMAD R31, R31, 0x100000, R65 ;  /* 0x001000001f1fc824 */ /* 0x000fc600078e0241 */
[----:B------:R-:W-:Y:S02]  /*1d6c0*/  @!P4 LEA R35, R34, 0x3ff00000, 0x14 ;  /* 0x3ff000002223c811 */ /* 0x000fe400078ea0ff */
[----:B------:R-:W-:-:S06]  /*1d6d0*/  @!P4 MOV R34, RZ ;  /* 0x000000ff0022c202 */ /* 0x000fcc0000000f00 */
[----:B------:R-:W-:-:S11]  /*1d6e0*/  @!P4 DMUL R28, R30, R34 ;  /* 0x000000221e1cc228 */ /* 0x000fd60000000000 */
.L_x_405:
[----:B------:R-:W-:Y:S02]  /*1d6f0*/  DFMA R30, R36, R28, R28 ;  /* 0x0000001c241e722b */ /* 0x000fe4000000001c */
[----:B------:R-:W-:-:S08]  /*1d700*/  DSETP.NEU.AND P4, PT, |R28|, +INF , PT ;  /* 0x7ff000001c00742a */ /* 0x000fd00003f8d200 */
[----:B------:R-:W-:Y:S01]  /*1d710*/  FSEL R30, R28, R30, !P4 ;  /* 0x0000001e1c1e7208 */ /* 0x000fe20006000000 */
[----:B------:R-:W-:Y:S01]  /*1d720*/  IMAD.MOV.U32 R28, RZ, RZ, R40 ;  /* 0x000000ffff1c7224 */ /* 0x000fe200078e0028 */
[----:B------:R-:W-:Y:S01]  /*1d730*/  FSEL R31, R29, R31, !P4 ;  /* 0x0000001f1d1f7208 */ /* 0x000fe20006000000 */
[----:B------:R-:W-:-:S04]  /*1d740*/  IMAD.MOV.U32 R29, RZ, RZ, 0x0 ;  /* 0x00000000ff1d7424 */ /* 0x000fc800078e00ff */
[----:B------:R-:W-:Y:S05]  /*1d750*/  RET.REL.NODEC R28 `(_Z7ComputeP3cruP4cru2P7cytosolP6cyt_buP5sl_budid) ;  /* 0xfffffe281c287950 */ /* 0x000fea0003c3ffff */
.L_x_406:
        /* <DEDUP_REMOVED lines=10> */
.L_x_447:


//--------------------- .text._Z7InitialP3cruP4cru2P7cytosolP6cyt_buP5sl_budd --------------------------
	.section	.text._Z7InitialP3cruP4cru2P7cytosolP6cyt_buP5sl_budd,"ax",@progbits
	.align	128
        .global         _Z7InitialP3cruP4cru2P7cytosolP6cyt_buP5sl_budd
        .type           _Z7InitialP3cruP4cru2P7cytosolP6cyt_buP5sl_budd,@function
        .size           _Z7InitialP3cruP4cru2P7cytosolP6cyt_buP5sl_budd,(.L_x_450 - _Z7InitialP3cruP4cru2P7cytosolP6cyt_buP5sl_budd)
        .other          _Z7InitialP3cruP4cru2P7cytosolP6cyt_buP5sl_budd,@"STO_CUDA_ENTRY STV_DEFAULT"
_Z7InitialP3cruP4cru2P7cytosolP6cyt_buP5sl_budd:
.text._Z7InitialP3cruP4cru2P7cytosolP6cyt_buP5sl_budd:
[----:B------:R-:W-:Y:S01]  /*0000*/  LDC R1, c[0x0][0x37c] ;  /* 0x0000df00ff017b82 */ /* 0x000fe20000000800 */
[----:B------:R-:W0:Y:S01]  /*0010*/  LDCU.64 UR4, c[0x0][0x3a8] ;  /* 0x00007500ff0477ac */ /* 0x000e220008000a00 */
[----:B------:R-:W-:Y:S01]  /*0020*/  IMAD.MOV.U32 R22, RZ, RZ, -0x12d77319 ;  /* 0xed288ce7ff167424 */ /* 0x000fe200078e00ff */
[----:B------:R-:W1:Y:S01]  /*0030*/  S2R R0, SR_TID.X ;  /* 0x0000000000007919 */ /* 0x000e620000002100 */
[----:B------:R-:W-:-:S04]  /*0040*/  IMAD.MOV.U32 R23, RZ, RZ, 0x3fa0be0d ;  /* 0x3fa0be0dff177424 */ /* 0x000fc800078e00ff */
[----:B------:R-:W1:Y:S01]  /*0050*/  LDC R9, c[0x0][0x360] ;  /* 0x0000d800ff097b82 */ /* 0x000e620000000800 */
[----:B------:R-:W-:Y:S01]  /*0060*/  IMAD.MOV.U32 R2, RZ, RZ, 0x1 ;  /* 0x00000001ff027424 */ /* 0x000fe200078e00ff */
[----:B------:R-:W2:Y:S01]  /*0070*/  S2R R8, SR_TID.Y ;  /* 0x0000000000087919 */ /* 0x000ea20000002200 */
[----:B------:R-:W3:Y:S05]  /*0080*/  S2R R15, SR_TID.Z ;  /* 0x00000000000f7919 */ /* 0x000eea0000002300 */
[----:B------:R-:W2:Y:S01]  /*0090*/  LDC R11, c[0x0][0x364] ;  /* 0x0000d900ff0b7b82 */ /* 0x000ea20000000800 */
[----:B0-----:R-:W-:Y:S01]  /*00a0*/  DMUL R22, R22, UR4 ;  /* 0x0000000416167c28 */ /* 0x001fe20008000000 */
[----:B------:R-:W-:Y:S01]  /*00b0*/  UMOV UR4, 0xbc01a36e ;  /* 0xbc01a36e00047882 */ /* 0x000fe20000000000 */
[----:B------:R-:W-:-:S05]  /*00c0*/  UMOV UR5, 0x3f941205 ;  /* 0x3f94120500057882 */ /* 0x000fca0000000000 */
[----:B------:R-:W3:Y:S01]  /*00d0*/  S2UR UR6, SR_CTAID.Z ;  /* 0x00000000000679c3 */ /* 0x000ee20000002700 */
[C---:B------:R-:W-:Y:S02]  /*00e0*/  DADD R20, R22.reuse, UR4 ;  /* 0x0000000416147e29 */ /* 0x040fe40008000000 */
[----:B------:R-:W-:-:S05]  /*00f0*/  DMUL R22, R22, 70 ;  /* 0x4051800016167828 */ /* 0x000fca0000000000 */
[----:B------:R-:W1:Y:S01]  /*0100*/  S2UR UR4, SR_CTAID.X ;  /* 0x00000000000479c3 */ /* 0x000e620000002500 */
[----:B------:R-:W0:Y:S07]  /*0110*/  MUFU.RCP64H R3, R21 ;  /* 0x0000001500037308 */ /* 0x000e2e0000001800 */
[----:B------:R-:W2:Y:S01]  /*0120*/  S2UR UR5, SR_CTAID.Y ;  /* 0x00000000000579c3 */ /* 0x000ea20000002600 */
[----:B------:R-:W-:-:S07]  /*0130*/  FSETP.GEU.AND P1, PT, |R23|, 6.5827683646048100446e-37, PT ;  /* 0x036000001700780b */ /* 0x000fce0003f2e200 */
[----:B------:R-:W3:Y:S01]  /*0140*/  LDC R10, c[0x0][0x368] ;  /* 0x0000da00ff0a7b82 */ /* 0x000ee20000000800 */
[----:B0-----:R-:W-:-:S08]  /*0150*/  DFMA R4, -R20, R2, 1 ;  /* 0x3ff000001404742b */ /* 0x001fd00000000102 */
[----:B------:R-:W-:-:S08]  /*0160*/  DFMA R4, R4, R4, R4 ;  /* 0x000000040404722b */ /* 0x000fd00000000004 */
[----:B------:R-:W-:Y:S01]  /*0170*/  DFMA R4, R2, R4, R2 ;  /* 0x000000040204722b */ /* 0x000fe20000000002 */
[----:B---3--:R-:W-:-:S07]  /*0180*/  IMAD R15, R10, UR6, R15 ;  /* 0x000000060a0f7c24 */ /* 0x008fce000f8e020f */
[----:B------:R-:W-:-:S08]  /*0190*/  DFMA R2, -R20, R4, 1 ;  /* 0x3ff000001402742b */ /* 0x000fd00000000104 */
[----:B------:R-:W-:-:S08]  /*01a0*/  DFMA R2, R4, R2, R4 ;  /* 0x000000020402722b */ /* 0x000fd00000000004 */
[----:B------:R-:W-:-:S08]  /*01b0*/  DMUL R4, R22, R2 ;  /* 0x0000000216047228 */ /* 0x000fd00000000000 */
[----:B------:R-:W-:-:S08]  /*01c0*/  DFMA R6, -R20, R4, R22 ;  /* 0x000000041406722b */ /* 0x000fd00000000116 */
[----:B------:R-:W-:Y:S01]  /*01d0*/  DFMA R2, R2, R6, R4 ;  /* 0x000000060202722b */ /* 0x000fe20000000004 */
[----:B-1----:R-:W-:Y:S02]  /*01e0*/  IMAD R5, R9, UR4, R0 ;  /* 0x0000000409057c24 */ /* 0x002fe4000f8e0200 */
[----:B--2---:R-:W-:-:S04]  /*01f0*/  IMAD R0, R11, UR5, R8 ;  /* 0x000000050b007c24 */ /* 0x004fc8000f8e0208 */
[----:B------:R-:W-:-:S03]  /*0200*/  IMAD R0, R0, 0x40, R5 ;  /* 0x0000004000007824 */ /* 0x000fc600078e0205 */
[----:B------:R-:W-:Y:S01]  /*0210*/  FFMA R4, RZ, R21, R3 ;  /* 0x00000015ff047223 */ /* 0x000fe20000000003 */
[----:B------:R-:W-:-:S04]  /*0220*/  IMAD R15, R15, 0x700, R0 ;  /* 0x000007000f0f7824 */ /* 0x000fc800078e0200 */
[----:B------:R-:W-:-:S13]  /*0230*/  FSETP.GT.AND P0, PT, |R4|, 1.469367938527859385e-39, PT ;  /* 0x001000000400780b */ /* 0x000fda0003f04200 */
[----:B------:R-:W-:Y:S05]  /*0240*/  @P0 BRA P1, `(.L_x_407) ;  /* 0x0000000000100947 */ /* 0x000fea0000800000 */
[----:B------:R-:W-:-:S07]  /*0250*/  MOV R32, 0x270 ;  /* 0x0000027000207802 */ /* 0x000fce0000000f00 */
[----:B------:R-:W-:Y:S05]  /*0260*/  CALL.REL.NOINC `($__internal_4_$__cuda_sm20_div_rn_f64_full) ;  /* 0x0000002000ec7944 */ /* 0x000fea0003c00000 */
[----:B------:R-:W-:Y:S01]  /*0270*/  MOV R2, R14 ;  /* 0x0000000e00027202 */ /* 0x000fe20000000f00 */
[----:B------:R-:W-:-:S07]  /*0280*/  IMAD.MOV.U32 R3, RZ, RZ, R19 ;  /* 0x000000ffff037224 */ /* 0x000fce00078e0013 */
.L_x_407:
[----:B------:R-:W0:Y:S01]  /*0290*/  LDCU.64 UR4, c[0x0][0x3a8] ;  /* 0x00007500ff0477ac */ /* 0x000e220008000a00 */
[----:B------:R-:W-:Y:S02]  /*02a0*/  IMAD.MOV.U32 R4, RZ, RZ, 0x1dd1a21f ;  /* 0x1dd1a21fff047424 */ /* 0x000fe400078e00ff */
[----:B------:R-:W-:Y:S02]  /*02b0*/  IMAD.MOV.U32 R5, RZ, RZ, 0x3f64cec4 ;  /* 0x3f64cec4ff057424 */ /* 0x000fe400078e00ff */
[----:B------:R-:W-:-:S04]  /*02c0*/  IMAD.MOV.U32 R6, RZ, RZ, 0x1 ;  /* 0x00000001ff067424 */ /* 0x000fc800078e00ff */
[----:B0-----:R-:W-:Y:S01]  /*02d0*/  DMUL R4, R4, UR4 ;  /* 0x0000000404047c28 */ /* 0x001fe20008000000 */
[----:B------:R-:W-:Y:S01]  /*02e0*/  UMOV UR4, 0x5dbb9cfa ;  /* 0x5dbb9cfa00047882 */ /* 0x000fe20000000000 */
[----:B------:R-:W-:-:S06]  /*02f0*/  UMOV UR5, 0x3f014d2f ;  /* 0x3f014d2f00057882 */ /* 0x000fcc0000000000 */
[C---:B------:R-:W-:Y:S02]  /*0300*/  DADD R20, R4.reuse, UR4 ;  /* 0x0000000404147e29 */ /* 0x040fe40008000000 */
[----:B------:R-:W-:-:S04]  /*0310*/  DMUL R22, R4, 134 ;  /* 0x4060c00004167828 */ /* 0x000fc80000000000 */
        /* <DEDUP_REMOVED lines=13> */
[----:B------:R-:W-:-:S07]  /*03f0*/  MOV R32, 0x410 ;  /* 0x0000041000207802 */ /* 0x000fce0000000f00 */
[----:B------:R-:W-:Y:S05]  /*0400*/  CALL.REL.NOINC `($__internal_4_$__cuda_sm20_div_rn_f64_full) ;  /* 0x0000002000847944 */ /* 0x000fea0003c00000 */
[----:B------:R-:W-:Y:S01]  /*0410*/  MOV R4, R14 ;  /* 0x0000000e00047202 */ /* 0x000fe20000000f00 */
[----:B------:R-:W-:-:S07]  /*0420*/  IMAD.MOV.U32 R5, RZ, RZ, R19 ;  /* 0x000000ffff057224 */ /* 0x000fce00078e0013 */
.L_x_408:
[----:B------:R-:W0:Y:S01]  /*0430*/  LDCU.64 UR4, c[0x0][0x3a8] ;  /* 0x00007500ff0477ac */ /* 0x000e220008000a00 */
[----:B------:R-:W-:Y:S02]  /*0440*/  IMAD.MOV.U32 R6, RZ, RZ, -0x57a786c2 ;  /* 0xa858793eff067424 */ /* 0x000fe400078e00ff */
        /* <DEDUP_REMOVED lines=24> */
.L_x_409:
        /* <DEDUP_REMOVED lines=26> */
.L_x_410:
[----:B------:R-:W0:Y:S01]  /*0770*/  LDCU.64 UR4, c[0x0][0x3a8] ;  /* 0x00007500ff0477ac */ /* 0x000e220008000a00 */
[----:B------:R-:W-:Y:S02]  /*0780*/  IMAD.MOV.U32 R10, RZ, RZ, 0x47ae147b ;  /* 0x47ae147bff0a7424 */ /* 0x000fe400078e00ff */
[----:B------:R-:W-:Y:S02]  /*0790*/  IMAD.MOV.U32 R11, RZ, RZ, 0x3fb47ae1 ;  /* 0x3fb47ae1ff0b7424 */ /* 0x000fe400078e00ff */
[----:B------:R-:W-:-:S04]  /*07a0*/  IMAD.MOV.U32 R12, RZ, RZ, 0x1 ;  /* 0x00000001ff0c7424 */ /* 0x000fc800078e00ff */
[----:B0-----:R-:W-:Y:S01]  /*07b0*/  DMUL R10, R10, UR4 ;  /* 0x000000040a0a7c28 */ /* 0x001fe20008000000 */
[----:B------:R-:W-:Y:S01]  /*07c0*/  UMOV UR4, 0x70a3d70a ;  /* 0x70a3d70a00047882 */ /* 0x000fe20000000000 */
[----:B------:R-:W-:-:S06]  /*07d0*/  UMOV UR5, 0x3fb70a3d ;  /* 0x3fb70a3d00057882 */ /* 0x000fcc0000000000 */
[----:B------:R-:W-:Y:S02]  /*07e0*/  DADD R20, R10, UR4 ;  /* 0x000000040a147e29 */ /* 0x000fe40008000000 */
[----:B------:R-:W-:-:S04]  /*07f0*/  DMUL R22, RZ, R10 ;  /* 0x0000000aff167228 */ /* 0x000fc80000000000 */
        /* <DEDUP_REMOVED lines=17> */
.L_x_411:
[----:B------:R-:W0:Y:S01]  /*0910*/  LDCU.64 UR4, c[0x0][0x3a8] ;  /* 0x00007500ff0477ac */ /* 0x000e220008000a00 */
[----:B------:R-:W-:Y:S02]  /*0920*/  IMAD.MOV.U32 R20, RZ, RZ, -0x342da7e ;  /* 0xfcbd2582ff147424 */ /* 0x000fe400078e00ff */
[----:B------:R-:W-:Y:S02]  /*0930*/  IMAD.MOV.U32 R21, RZ, RZ, 0x400d0b69 ;  /* 0x400d0b69ff157424 */ /* 0x000fe400078e00ff */
[----:B------:R-:W-:-:S04]  /*0940*/  IMAD.MOV.U32 R12, RZ, RZ, 0x1 ;  /* 0x00000001ff0c7424 */ /* 0x000fc800078e00ff */
[----:B0-----:R-:W-:Y:S01]  /*0950*/  DMUL R20, R20, UR4 ;  /* 0x0000000414147c28 */ /* 0x001fe20008000000 */
[----:B------:R-:W-:Y:S01]  /*0960*/  UMOV UR4, 0xaaaaaaab ;  /* 0xaaaaaaab00047882 */ /* 0x000fe20000000000 */
[----:B------:R-:W-:-:S04]  /*0970*/  UMOV UR5, 0x4030aaaa ;  /* 0x4030aaaa00057882 */ /* 0x000fc80000000000 */
        /* <DEDUP_REMOVED lines=12> */
[----:B------:R-:W-:Y:S01]  /*0a40*/  MOV R22, 0xaaaaaaab ;  /* 0xaaaaaaab00167802 */ /* 0x000fe20000000f00 */
[----:B------:R-:W-:Y:S01]  /*0a50*/  IMAD.MOV.U32 R23, RZ, RZ, 0x4030aaaa ;  /* 0x4030aaaaff177424 */ /* 0x000fe200078e00ff */
[----:B------:R-:W-:-:S07]  /*0a60*/  MOV R32, 0xa80 ;  /* 0x00000a8000207802 */ /* 0x000fce0000000f00 */
[----:B------:R-:W-:Y:S05]  /*0a70*/  CALL.REL.NOINC `($__internal_4_$__cuda_sm20_div_rn_f64_full) ;  /* 0x0000001800e87944 */ /* 0x000fea0003c00000 */
[----:B------:R-:W-:Y:S02]  /*0a80*/  IMAD.MOV.U32 R12, RZ, RZ, R14 ;  /* 0x000000ffff0c7224 */ /* 0x000fe400078e000e */
[----:B------:R-:W-:-:S07]  /*0a90*/  IMAD.MOV.U32 R13, RZ, RZ, R19 ;  /* 0x000000ffff0d7224 */ /* 0x000fce00078e0013 */
.L_x_412:
[----:B------:R-:W0:Y:S01]  /*0aa0*/  LDC.64 R26, c[0x0][0x3a8] ;  /* 0x0000ea00ff1a7b82 */ /* 0x000e220000000a00 */
[----:B------:R-:W-:Y:S01]  /*0ab0*/  DADD R20, R12, 1 ;  /* 0x3ff000000c147429 */ /* 0x000fe20000000000 */
[----:B------:R-:W-:Y:S01]  /*0ac0*/  UMOV UR4, 0x11111111 ;  /* 0x1111111100047882 */ /* 0x000fe20000000000 */
[----:B------:R-:W-:Y:S01]  /*0ad0*/  UMOV UR5, 0x3fa11111 ;  /* 0x3fa1111100057882 */ /* 0x000fe20000000000 */
[----:B------:R-:W-:Y:S01]  /*0ae0*/  IMAD.MOV.U32 R18, RZ, RZ, 0x1 ;  /* 0x00000001ff127424 */ /* 0x000fe200078e00ff */
[----:B------:R-:W-:Y:S04]  /*0af0*/  BSSY.RECONVERGENT B0, `(.L_x_413) ;  /* 0x0000014000007945 */ /* 0x000fe80003800200 */
[----:B0-----:R-:W-:Y:S01]  /*0b00*/  DFMA R20, R20, R26, UR4 ;  /* 0x0000000414147e2b */ /* 0x001fe2000800001a */
[----:B------:R-:W0:Y:S05]  /*0b10*/  LDCU.64 UR4, c[0x0][0x358] ;  /* 0x00006b00ff0477ac */ /* 0x000e2a0008000a00 */
[----:B------:R-:W1:Y:S02]  /*0b20*/  MUFU.RCP64H R19, R21 ;  /* 0x0000001500137308 */ /* 0x000e640000001800 */
[----:B-1----:R-:W-:-:S08]  /*0b30*/  DFMA R22, -R20, R18, 1 ;  /* 0x3ff000001416742b */ /* 0x002fd00000000112 */
[----:B------:R-:W-:-:S08]  /*0b40*/  DFMA R22, R22, R22, R22 ;  /* 0x000000161616722b */ /* 0x000fd00000000016 */
[----:B------:R-:W-:Y:S02]  /*0b50*/  DFMA R18, R18, R22, R18 ;  /* 0x000000161212722b */ /* 0x000fe40000000012 */
[----:B------:R-:W-:-:S06]  /*0b60*/  DMUL R22, R26, 140 ;  /* 0x406180001a167828 */ /* 0x000fcc0000000000 */
[----:B------:R-:W-:-:S04]  /*0b70*/  DFMA R24, -R20, R18, 1 ;  /* 0x3ff000001418742b */ /* 0x000fc80000000112 */
[----:B------:R-:W-:-:S04]  /*0b80*/  FSETP.GEU.AND P1, PT, |R23|, 6.5827683646048100446e-37, PT ;  /* 0x036000001700780b */ /* 0x000fc80003f2e200 */
[----:B------:R-:W-:-:S08]  /*0b90*/  DFMA R18, R18, R24, R18 ;  /* 0x000000181212722b */ /* 0x000fd00000000012 */
[----:B------:R-:W-:-:S08]  /*0ba0*/  DMUL R24, R22, R18 ;  /* 0x0000001216187228 */ /* 0x000fd00000000000 */
[----:B------:R-:W-:-:S08]  /*0bb0*/  DFMA R26, -R20, R24, R22 ;  /* 0x00000018141a722b */ /* 0x000fd00000000116 */
[----:B------:R-:W-:-:S10]  /*0bc0*/  DFMA R18, R18, R26, R24 ;  /* 0x0000001a1212722b */ /* 0x000fd40000000018 */
[----:B------:R-:W-:-:S05]  /*0bd0*/  FFMA R0, RZ, R21, R19 ;  /* 0x00000015ff007223 */ /* 0x000fca0000000013 */
[----:B------:R-:W-:-:S13]  /*0be0*/  FSETP.GT.AND P0, PT, |R0|, 1.469367938527859385e-39, PT ;  /* 0x001000000000780b */ /* 0x000fda0003f04200 */
[----:B0-----:R-:W-:Y:S05]  /*0bf0*/  @P0 BRA P1, `(.L_x_414) ;  /* 0x00000000000c0947 */ /* 0x001fea0000800000 */
[----:B------:R-:W-:-:S07]  /*0c00*/  MOV R32, 0xc20 ;  /* 0x00000c2000207802 */ /* 0x000fce0000000f00 */
[----:B------:R-:W-:Y:S05]  /*0c10*/  CALL.REL.NOINC `($__internal_4_$__cuda_sm20_div_rn_f64_full) ;  /* 0x0000001800807944 */ /* 0x000fea0003c00000 */
[----:B------:R-:W-:-:S07]  /*0c20*/  MOV R18, R14 ;  /* 0x0000000e00127202 */ /* 0x000fce0000000f00 */
.L_x_414:
[----:B------:R-:W-:Y:S05]  /*0c30*/  BSYNC.RECONVERGENT B0 ;  /* 0x0000000000007941 */ /* 0x000fea0003800200 */
.L_x_413:
[----:B------:R-:W-:Y:S01]  /*0c40*/  UMOV UR6, 0xcccccccd ;  /* 0xcccccccd00067882 */ /* 0x000fe20000000000 */
[----:B------:R-:W-:Y:S01]  /*0c50*/  UMOV UR7, 0x3ff4cccc ;  /* 0x3ff4cccc00077882 */ /* 0x000fe20000000000 */
[----:B------:R-:W-:Y:S01]  /*0c60*/  IMAD.MOV.U32 R22, RZ, RZ, 0x1 ;  /* 0x00000001ff167424 */ /* 0x000fe200078e00ff */
[----:B------:R-:W-:Y:S01]  /*0c70*/  DADD R20, R16, UR6 ;  /* 0x0000000610147e29 */ /* 0x000fe20008000000 */
[----:B------:R-:W0:Y:S01]  /*0c80*/  LDC.64 R28, c[0x0][0x390] ;  /* 0x0000e400ff1c7b82 */ /* 0x000e220000000a00 */
[----:B------:R-:W-:-:S04]  /*0c90*/  IMAD.SHL.U32 R35, R15, 0x8, RZ ;  /* 0x000000080f237824 */ /* 0x000fc800078e00ff */
[----:B------:R-:W1:Y:S03]  /*0ca0*/  MUFU.RCP64H R23, R21 ;  /* 0x0000001500177308 */ /* 0x000e660000001800 */
[----:B------:R-:W2:Y:S01]  /*0cb0*/  LDC.64 R32, c[0x0][0x398] ;  /* 0x0000e600ff207b82 */ /* 0x000ea20000000a00 */
[----:B-1----:R-:W-:Y:S01]  /*0cc0*/  DFMA R24, -R20, R22, 1 ;  /* 0x3ff000001418742b */ /* 0x002fe20000000116 */
[----:B0-----:R-:W-:-:S07]  /*0cd0*/  IMAD.WIDE R28, R35, 0x30, R28 ;  /* 0x00000030231c7825 */ /* 0x001fce00078e021c */
[----:B------:R-:W-:Y:S02]  /*0ce0*/  DFMA R26, R24, R24, R24 ;  /* 0x00000018181a722b */ /* 0x000fe40000000018 */
[----:B------:R-:W0:Y:S01]  /*0cf0*/  LDC.64 R24, c[0x0][0x3a8] ;  /* 0x0000ea00ff187b82 */ /* 0x000e220000000a00 */
[----:B--2---:R-:W-:Y:S01]  /*0d00*/  IMAD.WIDE R34, R35, 0x40, R32 ;  /* 0x0000004023227825 */ /* 0x004fe200078e0220 */
[----:B------:R-:W-:-:S04]  /*0d10*/  DMUL R32, R16, 1008 ;  /* 0x408f800010207828 */ /* 0x000fc80000000000 */
[----:B------:R-:W-:Y:S02]  /*0d20*/  DFMA R26, R22, R26, R22 ;  /* 0x0000001a161a722b */ /* 0x000fe40000000016 */
[----:B------:R-:W1:Y:S04]  /*0d30*/  LDC.64 R22, c[0x0][0x3b0] ;  /* 0x0000ec00ff167b82 */ /* 0x000e680000000a00 */
[----:B------:R-:W-:Y:S02]  /*0d40*/  FSETP.GEU.AND P1, PT, |R33|, 6.5827683646048100446e-37, PT ;  /* 0x036000002100780b */ /* 0x000fe40003f2e200 */
[----:B------:R-:W-:-:S08]  /*0d50*/  DFMA R30, -R20, R26, 1 ;  /* 0x3ff00000141e742b */ /* 0x000fd0000000011a */
[----:B------:R-:W-:Y:S02]  /*0d60*/  DFMA R26, R26, R30, R26 ;  /* 0x0000001e1a1a722b */ /* 0x000fe4000000001a */
[----:B------:R-:W-:Y:S01]  /*0d70*/  DMUL R30, R18, R12 ;  /* 0x0000000c121e7228 */ /* 0x000fe20000000000 */
[----:B0-----:R0:W-:Y:S04]  /*0d80*/  STG.E.64 desc[UR4][R28.64+0x10], R24 ;  /* 0x000010181c007986 */ /* 0x0011e8000c101b04 */
[----:B------:R0:W-:Y:S01]  /*0d90*/  STG.E.64 desc[UR4][R28.64+0x18], R24 ;  /* 0x000018181c007986 */ /* 0x0001e2000c101b04 */
[----:B------:R-:W-:-:S03]  /*0da0*/  DMUL R12, R32, R26 ;  /* 0x0000001a200c7228 */ /* 0x000fc60000000000 */
[----:B-1----:R0:W-:Y:S04]  /*0db0*/  STG.E.64 desc[UR4][R28.64+0x20], R22 ;  /* 0x000020161c007986 */ /* 0x0021e8000c101b04 */
[----:B------:R0:W-:Y:S01]  /*0dc0*/  STG.E.64 desc[UR4][R28.64+0x28], R22 ;  /* 0x000028161c007986 */ /* 0x0001e2000c101b04 */
[----:B------:R-:W-:-:S03]  /*0dd0*/  DFMA R36, -R20, R12, R32 ;  /* 0x0000000c1424722b */ /* 0x000fc60000000120 */
[----:B------:R0:W-:Y:S04]  /*0de0*/  STG.E.64 desc[UR4][R34.64+0x8], R2 ;  /* 0x0000080222007986 */ /* 0x0001e8000c101b04 */
[----:B------:R0:W-:Y:S01]  /*0df0*/  STG.E.64 desc[UR4][R34.64+0x10], R4 ;  /* 0x0000100422007986 */ /* 0x0001e2000c101b04 */
[----:B------:R-:W-:-:S03]  /*0e00*/  DFMA R12, R26, R36, R12 ;  /* 0x000000241a0c722b */ /* 0x000fc6000000000c */
[----:B------:R0:W-:Y:S04]  /*0e10*/  STG.E.64 desc[UR4][R34.64], R6 ;  /* 0x0000000622007986 */ /* 0x0001e8000c101b04 */
[----:B------:R0:W-:Y:S03]  /*0e20*/  STG.E.64 desc[UR4][R34.64+0x18], R8 ;  /* 0x0000180822007986 */ /* 0x0001e6000c101b04 */
[----:B------:R-:W-:Y:S01]  /*0e30*/  FFMA R0, RZ, R21, R13 ;  /* 0x00000015ff007223 */ /* 0x000fe2000000000d */
[----:B------:R0:W-:Y:S04]  /*0e40*/  STG.E.64 desc[UR4][R34.64+0x30], R10 ;  /* 0x0000300a22007986 */ /* 0x0001e8000c101b04 */
[----:B------:R0:W-:Y:S01]  /*0e50*/  STG.E.64 desc[UR4][R34.64+0x38], R10 ;  /* 0x0000380a22007986 */ /* 0x0001e2000c101b04 */
[----:B------:R-:W-:-:S03]  /*0e60*/  FSETP.GT.AND P0, PT, |R0|, 1.469367938527859385e-39, PT ;  /* 0x001000000000780b */ /* 0x000fc60003f04200 */
[----:B------:R0:W-:Y:S04]  /*0e70*/  STG.E.64 desc[UR4][R34.64+0x20], R18 ;  /* 0x0000201222007986 */ /* 0x0001e8000c101b04 */
        /* <DEDUP_REMOVED lines=84> */
[----:B------:R0:W-:Y:S01]  /*13c0*/  STG.E.64 desc[UR4][R34.64+0x1f8], R10 ;  /* 0x0001f80a22007986 */ /* 0x0001e2000c101b04 */
[----:B------:R-:W-:Y:S05]  /*13d0*/  @P0 BRA P1, `(.L_x_415) ;  /* 0x0000000000180947 */ /* 0x000fea0000800000 */
[----:B0-----:R-:W-:Y:S01]  /*13e0*/  IMAD.MOV.U32 R22, RZ, RZ, R32 ;  /* 0x000000ffff167224 */ /* 0x001fe200078e0020 */
[----:B------:R-:W-:Y:S01]  /*13f0*/  MOV R32, 0x1420 ;  /* 0x0000142000207802 */ /* 0x000fe20000000f00 */
[----:B------:R-:W-:-:S07]  /*1400*/  IMAD.MOV.U32 R23, RZ, RZ, R33 ;  /* 0x000000ffff177224 */ /* 0x000fce00078e0021 */
[----:B------:R-:W-:Y:S05]  /*1410*/  CALL.REL.NOINC `($__internal_4_$__cuda_sm20_div_rn_f64_full) ;  /* 0x0000001000807944 */ /* 0x000fea0003c00000 */
[----:B------:R-:W-:Y:S01]  /*1420*/  MOV R12, R14 ;  /* 0x0000000e000c7202 */ /* 0x000fe20000000f00 */
[----:B------:R-:W-:-:S07]  /*1430*/  IMAD.MOV.U32 R13, RZ, RZ, R19 ;  /* 0x000000ffff0d7224 */ /* 0x000fce00078e0013 */
.L_x_415:
[----:B------:R-:W-:Y:S01]  /*1440*/  UMOV UR6, 0xeb851eb8 ;  /* 0xeb851eb800067882 */ /* 0x000fe20000000000 */
[----:B------:R-:W-:Y:S01]  /*1450*/  UMOV UR7, 0x3f9eb851 ;  /* 0x3f9eb85100077882 */ /* 0x000fe20000000000 */
[----:B0-----:R-:W-:Y:S01]  /*1460*/  IMAD.MOV.U32 R2, RZ, RZ, 0x1 ;  /* 0x00000001ff027424 */ /* 0x001fe200078e00ff */
[C---:B------:R-:W-:Y:S02]  /*1470*/  DADD R20, R16.reuse, UR6 ;  /* 0x0000000610147e29 */ /* 0x040fe40008000000 */
[----:B------:R-:W-:Y:S01]  /*1480*/  DMUL R22, R16, 360 ;  /* 0x4076800010167828 */ /* 0x000fe20000000000 */
[----:B------:R-:W0:Y:S03]  /*1490*/  LDC.64 R16, c[0x0][0x3a0] ;  /* 0x0000e800ff107b82 */ /* 0x000e260000000a00 */
[----:B------:R-:W1:Y:S06]  /*14a0*/  MUFU.RCP64H R3, R21 ;  /* 0x0000001500037308 */ /* 0x000e6c0000001800 */
[----:B------:R-:W-:Y:S01]  /*14b0*/  FSETP.GEU.AND P1, PT, |R23|, 6.5827683646048100446e-37, PT ;  /* 0x036000001700780b */ /* 0x000fe20003f2e200 */
[----:B-1----:R-:W-:-:S08]  /*14c0*/  DFMA R4, -R20, R2, 1 ;  /* 0x3ff000001404742b */ /* 0x002fd00000000102 */
[----:B------:R-:W-:-:S08]  /*14d0*/  DFMA R4, R4, R4, R4 ;  /* 0x000000040404722b */ /* 0x000fd00000000004 */
[----:B------:R-:W-:-:S08]  /*14e0*/  DFMA R4, R2, R4, R2 ;  /* 0x000000040204722b */ /* 0x000fd00000000002 */
[----:B------:R-:W-:-:S08]  /*14f0*/  DFMA R2, -R20, R4, 1 ;  /* 0x3ff000001402742b */ /* 0x000fd00000000104 */
[----:B------:R-:W-:Y:S01]  /*1500*/  DFMA R4, R4, R2, R4 ;  /* 0x000000020404722b */ /* 0x000fe20000000004 */
[----:B0-----:R-:W-:-:S05]  /*1510*/  IMAD.WIDE R2, R15, 0x40, R16 ;  /* 0x000000400f027825 */ /* 0x001fca00078e0210 */
[----:B------:R0:W-:Y:S02]  /*1520*/  STG.E.64 desc[UR4][R2.64], R12 ;  /* 0x0000000c02007986 */ /* 0x0001e4000c101b04 */
        /* <DEDUP_REMOVED lines=8> */
[----:B------:R-:W-:Y:S02]  /*15b0*/  IMAD.MOV.U32 R8, RZ, RZ, R14 ;  /* 0x000000ffff087224 */ /* 0x000fe400078e000e */
[----:B------:R-:W-:-:S07]  /*15c0*/  IMAD.MOV.U32 R9, RZ, RZ, R19 ;  /* 0x000000ffff097224 */ /* 0x000fce00078e0013 */
.L_x_416:
[----:B------:R-:W0:Y:S01]  /*15d0*/  LDC.64 R16, c[0x0][0x3b0] ;  /* 0x0000ec00ff107b82 */ /* 0x000e220000000a00 */
[----:B------:R-:W-:Y:S01]  /*15e0*/  MOV R4, 0x1 ;  /* 0x0000000100047802 */ /* 0x000fe20000000f00 */
[----:B------:R1:W-:Y:S04]  /*15f0*/  STG.E.64 desc[UR4][R2.64+0x20], R12 ;  /* 0x0000200c02007986 */ /* 0x0003e8000c101b04 */
[----:B------:R1:W-:Y:S02]  /*1600*/  STG.E.64 desc[UR4][R2.64+0x8], R8 ;  /* 0x0000080802007986 */ /* 0x0003e4000c101b04 */
[----:B------:R-:W2:Y:S02]  /*1610*/  LDC.64 R28, c[0x0][0x380] ;  /* 0x0000e000ff1c7b82 */ /* 0x000ea40000000a00 */
[----:B------:R1:W-:Y:S04]  /*1620*/  STG.E.64 desc[UR4][R2.64+0x28], R8 ;  /* 0x0000280802007986 */ /* 0x0003e8000c101b04 */
[----:B------:R1:W-:Y:S02]  /*1630*/  STG.E.64 desc[UR4][R2.64+0x10], R10 ;  /* 0x0000100a02007986 */ /* 0x0003e4000c101b04 */
[----:B------:R-:W3:Y:S02]  /*1640*/  LDC.64 R30, c[0x0][0x388] ;  /* 0x0000e200ff1e7b82 */ /* 0x000ee40000000a00 */
[----:B------:R1:W-:Y:S04]  /*1650*/  STG.E.64 desc[UR4][R2.64+0x18], R10 ;  /* 0x0000180a02007986 */ /* 0x0003e8000c101b04 */
[----:B------:R1:W-:Y:S01]  /*1660*/  STG.E.64 desc[UR4][R2.64+0x30], R10 ;  /* 0x0000300a02007986 */ /* 0x0003e2000c101b04 */
[C---:B0-----:R-:W-:Y:S01]  /*1670*/  DADD R20, R16.reuse, 600 ;  /* 0x4082c00010147429 */ /* 0x041fe20000000000 */
[----:B------:R-:W0:Y:S01]  /*1680*/  LDC.64 R32, c[0x0][0x3a8] ;  /* 0x0000ea00ff207b82 */ /* 0x000e220000000a00 */
[----:B------:R-:W-:Y:S01]  /*1690*/  DMUL R22, R16, 10120 ;  /* 0x40c3c40010167828 */ /* 0x000fe20000000000 */
[----:B------:R1:W-:Y:S03]  /*16a0*/  STG.E.64 desc[UR4][R2.64+0x38], R10 ;  /* 0x0000380a02007986 */ /* 0x0003e6000c101b04 */
[----:B------:R-:W4:Y:S06]  /*16b0*/  MUFU.RCP64H R5, R21 ;  /* 0x0000001500057308 */ /* 0x000f2c0000001800 */
[----:B------:R-:W-:Y:S01]  /*16c0*/  FSETP.GEU.AND P1, PT, |R23|, 6.5827683646048100446e-37, PT ;  /* 0x036000001700780b */ /* 0x000fe20003f2e200 */
[----:B----4-:R-:W-:-:S08]  /*16d0*/  DFMA R6, -R20, R4, 1 ;  /* 0x3ff000001406742b */ /* 0x010fd00000000104 */
[----:B------:R-:W-:-:S08]  /*16e0*/  DFMA R6, R6, R6, R6 ;  /* 0x000000060606722b */ /* 0x000fd00000000006 */
[----:B------:R-:W-:-:S08]  /*16f0*/  DFMA R6, R4, R6, R4 ;  /* 0x000000060406722b */ /* 0x000fd00000000004 */
[----:B------:R-:W-:-:S08]  /*1700*/  DFMA R4, -R20, R6, 1 ;  /* 0x3ff000001404742b */ /* 0x000fd00000000106 */
[----:B------:R-:W-:Y:S01]  /*1710*/  DFMA R18, R6, R4, R6 ;  /* 0x000000040612722b */ /* 0x000fe20000000006 */
[----:B--2---:R-:W-:-:S04]  /*1720*/  IMAD.WIDE R4, R15, 0x28, R28 ;  /* 0x000000280f047825 */ /* 0x004fc800078e021c */
[----:B---3--:R-:W-:Y:S01]  /*1730*/  IMAD.WIDE R6, R15, 0x90, R30 ;  /* 0x000000900f067825 */ /* 0x008fe200078e021e */
[----:B0-----:R1:W-:Y:S02]  /*1740*/  STG.E.64 desc[UR4][R4.64+0x18], R32 ;  /* 0x0000182004007986 */ /* 0x0013e4000c101b04 */
[----:B------:R-:W-:Y:S02]  /*1750*/  DMUL R24, R22, R18 ;  /* 0x0000001216187228 */ /* 0x000fe40000000000 */
[----:B------:R1:W-:Y:S04]  /*1760*/  STG.E.64 desc[UR4][R4.64+0x20], R32 ;  /* 0x0000202004007986 */ /* 0x0003e8000c101b04 */
[----:B------:R1:W-:Y:S02]  /*1770*/  STG.E.64 desc[UR4][R6.64], R32 ;  /* 0x0000002006007986 */ /* 0x0003e4000c101b04 */
[----:B------:R-:W-:-:S02]  /*1780*/  DFMA R26, -R20, R24, R22 ;  /* 0x00000018141a722b */ /* 0x000fc40000000116 */
[----:B------:R1:W-:Y:S04]  /*1790*/  STG.E.64 desc[UR4][R6.64+0x8], R32 ;  /* 0x0000082006007986 */ /* 0x0003e8000c101b04 */
[----:B------:R1:W-:Y:S02]  /*17a0*/  STG.E.64 desc[UR4][R6.64+0x10], R16 ;  /* 0x0000101006007986 */ /* 0x0003e4000c101b04 */
[----:B------:R-:W-:-:S10]  /*17b0*/  DFMA R14, R18, R26, R24 ;  /* 0x0000001a120e722b */ /* 0x000fd40000000018 */
[----:B------:R-:W-:-:S05]  /*17c0*/  FFMA R0, RZ, R21, R15 ;  /* 0x00000015ff007223 */ /* 0x000fca000000000f */
[----:B------:R-:W-:-:S13]  /*17d0*/  FSETP.GT.AND P0, PT, |R0|, 1.469367938527859385e-39, PT ;  /* 0x001000000000780b */ /* 0x000fda0003f04200 */
[----:B-1----:R-:W-:Y:S05]  /*17e0*/  @P0 BRA P1, `(.L_x_417) ;  /* 0x00000000000c0947 */ /* 0x002fea0000800000 */
[----:B------:R-:W-:-:S07]  /*17f0*/  MOV R32, 0x1810 ;  /* 0x0000181000207802 */ /* 0x000fce0000000f00 */
[----:B------:R-:W-:Y:S05]  /*1800*/  CALL.REL.NOINC `($__internal_4_$__cuda_sm20_div_rn_f64_full) ;  /* 0x0000000c00847944 */ /* 0x000fea0003c00000 */
[----:B------:R-:W-:-:S07]  /*1810*/  IMAD.MOV.U32 R15, RZ, RZ, R19 ;  /* 0x000000ffff0f7224 */ /* 0x000fce00078e0013 */
.L_x_417:
[----:B------:R-:W0:Y:S02]  /*1820*/  LDCU.64 UR6, c[0x0][0x3b0] ;  /* 0x00007600ff0677ac */ /* 0x000e240008000a00 */
[----:B0-----:R-:W-:-:S07]  /*1830*/  DADD R14, R14, UR6 ;  /* 0x000000060e0e7e29 */ /* 0x001fce0008000000 */
[----:B------:R-:W-:Y:S04]  /*1840*/  STG.E.64 desc[UR4][R6.64+0x18], R14 ;  /* 0x0000180e06007986 */ /* 0x000fe8000c101b04 */
[----:B------:R-:W-:Y:S04]  /*1850*/  STG.E.64 desc[UR4][R4.64+0x10], RZ ;  /* 0x000010ff04007986 */ /* 0x000fe8000c101b04 */
[----:B------:R-:W-:Y:S04]  /*1860*/  STG.E.64 desc[UR4][R4.64+0x8], RZ ;  /* 0x000008ff04007986 */ /* 0x000fe8000c101b04 */
[----:B------:R0:W-:Y:S04]  /*1870*/  STG.E.64 desc[UR4][R4.64], RZ ;  /* 0x000000ff04007986 */ /* 0x0001e8000c101b04 */
[----:B------:R-:W2:Y:S01]  /*1880*/  LDG.E.64 R2, desc[UR4][R6.64+0x10] ;  /* 0x0000100406027981 */ /* 0x000ea2000c1e1b00 */
[----:B------:R-:W-:Y:S01]  /*1890*/  IMAD.MOV.U32 R8, RZ, RZ, 0x1 ;  /* 0x00000001ff087424 */ /* 0x000fe200078e00ff */
[----:B------:R-:W-:Y:S02]  /*18a0*/  BSSY.RECONVERGENT B0, `(.L_x_418) ;  /* 0x0000019000007945 */ /* 0x000fe40003800200 */
[----:B------:R1:W-:Y:S01]  /*18b0*/  STG.E.64 desc[UR4][R6.64+0x38], RZ ;  /* 0x000038ff06007986 */ /* 0x0003e2000c101b04 */
[----:B--2---:R-:W-:-:S02]  /*18c0*/  DADD R20, R2, 600 ;  /* 0x4082c00002147429 */ /* 0x004fc40000000000 */
[----:B------:R-:W-:-:S04]  /*18d0*/  DMUL R22, R2, 10120 ;  /* 0x40c3c40002167828 */ /* 0x000fc80000000000 */
[----:B------:R-:W2:Y:S06]  /*18e0*/  MUFU.RCP64H R9, R21 ;  /* 0x0000001500097308 */ /* 0x000eac0000001800 */
[----:B------:R-:W-:Y:S01]  /*18f0*/  FSETP.GEU.AND P1, PT, |R23|, 6.5827683646048100446e-37, PT ;  /* 0x036000001700780b */ /* 0x000fe20003f2e200 */
[----:B--2---:R-:W-:-:S08]  /*1900*/  DFMA R10, -R20, R8, 1 ;  /* 0x3ff00000140a742b */ /* 0x004fd00000000108 */
[----:B------:R-:W-:-:S08]  /*1910*/  DFMA R10, R10, R10, R10 ;  /* 0x0000000a0a0a722b */ /* 0x000fd0000000000a */
[----:B------:R-:W-:-:S08]  /*1920*/  DFMA R10, R8, R10, R8 ;  /* 0x0000000a080a722b */ /* 0x000fd00000000008 */
[----:B------:R-:W-:-:S08]  /*1930*/  DFMA R8, -R20, R10, 1 ;  /* 0x3ff000001408742b */ /* 0x000fd0000000010a */
[----:B------:R-:W-:Y:S01]  /*1940*/  DFMA R8, R10, R8, R10 ;  /* 0x000000080a08722b */ /* 0x000fe2000000000a */
[----:B------:R-:W-:Y:S02]  /*1950*/  IMAD.MOV.U32 R10, RZ, RZ, 0x3 ;  /* 0x00000003ff0a7424 */ /* 0x000fe400078e00ff */
[----:B------:R-:W-:-:S05]  /*1960*/  IMAD.MOV.U32 R11, RZ, RZ, 0x3 ;  /* 0x00000003ff0b7424 */ /* 0x000fca00078e00ff */
[----:B------:R-:W-:Y:S01]  /*1970*/  DMUL R2, R22, R8 ;  /* 0x0000000816027228 */ /* 0x000fe20000000000 */
[----:B------:R1:W-:Y:S04]  /*1980*/  STG.E.64 desc[UR4][R6.64+0x20], R10 ;  /* 0x0000200a06007986 */ /* 0x0003e8000c101b04 */
[----:B------:R1:W-:Y:S03]  /*1990*/  STG.E.64 desc[UR4][R6.64+0x28], R10 ;  /* 0x0000280a06007986 */ /* 0x0003e6000c101b04 */
[----:B0-----:R-:W-:-:S08]  /*19a0*/  DFMA R4, -R20, R2, R22 ;  /* 0x000000021404722b */ /* 0x001fd00000000116 */
[----:B------:R-:W-:-:S10]  /*19b0*/  DFMA R2, R8, R4, R2 ;  /* 0x000000040802722b */ /* 0x000fd40000000002 */
[----:B------:R-:W-:-:S05]  /*19c0*/  FFMA R0, RZ, R21, R3 ;  /* 0x00000015ff007223 */ /* 0x000fca0000000003 */
[----:B------:R-:W-:-:S13]  /*19d0*/  FSETP.GT.AND P0, PT, |R0|, 1.469367938527859385e-39, PT ;  /* 0x001000000000780b */ /* 0x000fda0003f04200 */
[----:B-1----:R-:W-:Y:S05]  /*19e0*/  @P0 BRA P1, `(.L_x_419) ;  /* 0x0000000000100947 */ /* 0x002fea0000800000 */
[----:B------:R-:W-:-:S07]  /*19f0*/  MOV R32, 0x1a10 ;  /* 0x00001a1000207802 */ /* 0x000fce0000000f00 */
[----:B------:R-:W-:Y:S05]  /*1a00*/  CALL.REL.NOINC `($__internal_4_$__cuda_sm20_div_rn_f64_full) ;  /* 0x0000000c00047944 */ /* 0x000fea0003c00000 */
[----:B------:R-:W-:Y:S01]  /*1a10*/  MOV R2, R14 ;  /* 0x0000000e00027202 */ /* 0x000fe20000000f00 */
[----:B------:R-:W-:-:S07]  /*1a20*/  IMAD.MOV.U32 R3, RZ, RZ, R19 ;  /* 0x000000ffff037224 */ /* 0x000fce00078e0013 */
.L_x_419:
[----:B------:R-:W-:Y:S05]  /*1a30*/  BSYNC.RECONVERGENT B0 ;  /* 0x0000000000007941 */ /* 0x000fea0003800200 */
.L_x_418:
        /* <DEDUP_REMOVED lines=22> */
[----:B------:R-:W-:Y:S05]  /*1ba0*/  CALL.REL.NOINC `($__internal_4_$__cuda_sm20_div_rn_f64_full) ;  /* 0x00000008009c7944 */ /* 0x000fea0003c00000 */
[----:B------:R-:W-:Y:S01]  /*1bb0*/  IMAD.MOV.U32 R4, RZ, RZ, R14 ;  /* 0x000000ffff047224 */ /* 0x000fe200078e000e */
[----:B------:R-:W-:-:S07]  /*1bc0*/  MOV R5, R19 ;  /* 0x0000001300057202 */ /* 0x000fce0000000f00 */
.L_x_421:
[----:B------:R-:W-:Y:S05]  /*1bd0*/  BSYNC.RECONVERGENT B0 ;  /* 0x0000000000007941 */ /* 0x000fea0003800200 */
.L_x_420:
[----:B------:R-:W0:Y:S01]  /*1be0*/  MUFU.RCP64H R3, 9.44205474853515625 ;  /* 0x4022e25500037908 */ /* 0x000e220000001800 */
[----:B------:R-:W-:Y:S01]  /*1bf0*/  IMAD.MOV.U32 R10, RZ, RZ, -0x4ce8ed53 ;  /* 0xb31712adff0a7424 */ /* 0x000fe200078e00ff */
        /* <DEDUP_REMOVED lines=16> */
[----:B------:R-:W-:Y:S01]  /*1d00*/  MOV R23, R5 ;  /* 0x0000000500177202 */ /* 0x000fe20000000f00 */
[----:B------:R-:W-:Y:S01]  /*1d10*/  IMAD.MOV.U32 R20, RZ, RZ, -0x4ce8ed53 ;  /* 0xb31712adff147424 */ /* 0x000fe200078e00ff */
[----:B------:R-:W-:Y:S01]  /*1d20*/  MOV R32, 0x1d50 ;  /* 0x00001d5000207802 */ /* 0x000fe20000000f00 */
[----:B------:R-:W-:-:S07]  /*1d30*/  IMAD.MOV.U32 R21, RZ, RZ, 0x4022e255 ;  /* 0x4022e255ff157424 */ /* 0x000fce00078e00ff */
[----:B------:R-:W-:Y:S05]  /*1d40*/  CALL.REL.NOINC `($__internal_4_$__cuda_sm20_div_rn_f64_full) ;  /* 0x0000000800347944 */ /* 0x000fea0003c00000 */
[----:B------:R-:W-:Y:S02]  /*1d50*/  IMAD.MOV.U32 R2, RZ, RZ, R14 ;  /* 0x000000ffff027224 */ /* 0x000fe400078e000e */
[----:B------:R-:W-:-:S07]  /*1d60*/  IMAD.MOV.U32 R3, RZ, RZ, R19 ;  /* 0x000000ffff037224 */ /* 0x000fce00078e0013 */
.L_x_423:
[----:B------:R-:W-:Y:S05]  /*1d70*/  BSYNC.RECONVERGENT B0 ;  /* 0x0000000000007941 */ /* 0x000fea0003800200 */
.L_x_422:
[----:B------:R-:W-:Y:S01]  /*1d80*/  BSSY.RECONVERGENT B0, `(.L_x_424) ;  /* 0x0000003000007945 */ /* 0x000fe20003800200 */
[----:B------:R-:W-:-:S07]  /*1d90*/  MOV R0, 0x1db0 ;  /* 0x00001db000007802 */ /* 0x000fce0000000f00 */
[----:B------:R-:W-:Y:S05]  /*1da0*/  CALL.REL.NOINC `($_Z7InitialP3cruP4cru2P7cytosolP6cyt_buP5sl_budd$__internal_accurate_pow) ;  /* 0x0000000c008c7944 */ /* 0x000fea0003c00000 */
[----:B------:R-:W-:Y:S05]  /*1db0*/  BSYNC.RECONVERGENT B0 ;  /* 0x0000000000007941 */ /* 0x000fea0003800200 */
.L_x_424:
[C---:B------:R-:W-:Y:S01]  /*1dc0*/  DADD R4, R2.reuse, 24 ;  /* 0x4038000002047429 */ /* 0x040fe20000000000 */
[----:B------:R-:W-:Y:S01]  /*1dd0*/  BSSY.RECONVERGENT B0, `(.L_x_425) ;  /* 0x000000e000007945 */ /* 0x000fe20003800200 */
[----:B------:R-:W-:-:S08]  /*1de0*/  DSETP.NEU.AND P0, PT, R2, RZ, PT ;  /* 0x000000ff0200722a */ /* 0x000fd00003f0d000 */
[----:B------:R-:W-:Y:S01]  /*1df0*/  LOP3.LUT R4, R5, 0x7ff00000, RZ, 0xc0, !PT ;  /* 0x7ff0000005047812 */ /* 0x000fe200078ec0ff */
[----:B------:R-:W-:-:S03]  /*1e00*/  IMAD.MOV.U32 R5, RZ, RZ, R9 ;  /* 0x000000ffff057224 */ /* 0x000fc600078e0009 */
[----:B------:R-:W-:Y:S02]  /*1e10*/  ISETP.NE.AND P1, PT, R4, 0x7ff00000, PT ;  /* 0x7ff000000400780c */ /* 0x000fe40003f25270 */
[----:B------:R-:W-:Y:S02]  /*1e20*/  MOV R4, R8 ;  /* 0x0000000800047202 */ /* 0x000fe40000000f00 */
[----:B------:R-:W-:-:S09]  /*1e30*/  @!P0 CS2R R4, SRZ ;  /* 0x0000000000048805 */ /* 0x000fd2000001ff00 */
[----:B------:R-:W-:Y:S05]  /*1e40*/  @P1 BRA `(.L_x_426) ;  /* 0x0000000000181947 */ /* 0x000fea0003800000 */
[----:B------:R-:W-:-:S14]  /*1e50*/  DSETP.NAN.AND P0, PT, R2, R2, PT ;  /* 0x000000020200722a */ /* 0x000fdc0003f08000 */
[----:B------:R-:W-:Y:S01]  /*1e60*/  @P0 DADD R4, R2, 24 ;  /* 0x4038000002040429 */ /* 0x000fe20000000000 */
[----:B------:R-:W-:Y:S10]  /*1e70*/  @P0 BRA `(.L_x_426) ;  /* 0x00000000000c0947 */ /* 0x000ff40003800000 */
[----:B------:R-:W-:-:S14]  /*1e80*/  DSETP.NEU.AND P0, PT, |R2|, +INF , PT ;  /* 0x7ff000000200742a */ /* 0x000fdc0003f0d200 */
[----:B------:R-:W-:Y:S02]  /*1e90*/  @!P0 IMAD.MOV.U32 R4, RZ, RZ, 0x0 ;  /* 0x00000000ff048424 */ /* 0x000fe400078e00ff */
[----:B------:R-:W-:-:S07]  /*1ea0*/  @!P0 IMAD.MOV.U32 R5, RZ, RZ, 0x7ff00000 ;  /* 0x7ff00000ff058424 */ /* 0x000fce00078e00ff */
.L_x_426:
[----:B------:R-:W-:Y:S05]  /*1eb0*/  BSYNC.RECONVERGENT B0 ;  /* 0x0000000000007941 */ /* 0x000fea0003800200 */
.L_x_425:
        /* <DEDUP_REMOVED lines=14> */
[----:B------:R-:W-:-:S03]  /*1fa0*/  MOV R10, R12 ;  /* 0x0000000c000a7202 */ /* 0x000fc60000000f00 */
[----:B------:R-:W-:Y:S01]  /*1fb0*/  VIADD R9, R0, 0xfff00000 ;  /* 0xfff0000000097836 */ /* 0x000fe20000000000 */
[----:B------:R-:W-:-:S07]  /*1fc0*/  MOV R0, 0x1fe0 ;  /* 0x00001fe000007802 */ /* 0x000fce0000000f00 */
[----:B------:R-:W-:Y:S05]  /*1fd0*/  CALL.REL.NOINC `($__internal_3_$__cuda_sm20_dblrcp_rn_slowpath_v3) ;  /* 0x0000000000e47944 */ /* 0x000fea0003c00000 */
[----:B------:R-:W-:Y:S02]  /*1fe0*/  IMAD.MOV.U32 R8, RZ, RZ, R4 ;  /* 0x000000ffff087224 */ /* 0x000fe400078e0004 */
[----:B------:R-:W-:-:S07]  /*1ff0*/  IMAD.MOV.U32 R9, RZ, RZ, R5 ;  /* 0x000000ffff097224 */ /* 0x000fce00078e0005 */
.L_x_428:
[----:B------:R-:W-:Y:S05]  /*2000*/  BSYNC.RECONVERGENT B0 ;  /* 0x0000000000007941 */ /* 0x000fea0003800200 */
.L_x_427:
[----:B------:R-:W-:Y:S01]  /*2010*/  DMUL R20, R8, 0.5 ;  /* 0x3fe0000008147828 */ /* 0x000fe20000000000 */
[----:B------:R-:W-:Y:S01]  /*2020*/  MOV R2, 0x1 ;  /* 0x0000000100027802 */ /* 0x000fe20000000f00 */
[----:B------:R-:W-:Y:S01]  /*2030*/  UMOV UR6, 0xd2f1a9fc ;  /* 0xd2f1a9fc00067882 */ /* 0x000fe20000000000 */
        /* <DEDUP_REMOVED lines=14> */
[----:B------:R-:W-:Y:S01]  /*2120*/  IMAD.MOV.U32 R22, RZ, RZ, -0x2d0e5604 ;  /* 0xd2f1a9fcff167424 */ /* 0x000fe200078e00ff */
[----:B------:R-:W-:Y:S01]  /*2130*/  MOV R32, 0x2160 ;  /* 0x0000216000207802 */ /* 0x000fe20000000f00 */
[----:B------:R-:W-:-:S07]  /*2140*/  IMAD.MOV.U32 R23, RZ, RZ, 0x3f40624d ;  /* 0x3f40624dff177424 */ /* 0x000fce00078e00ff */
[----:B------:R-:W-:Y:S05]  /*2150*/  CALL.REL.NOINC `($__internal_4_$__cuda_sm20_div_rn_f64_full) ;  /* 0x0000000400307944 */ /* 0x000fea0003c00000 */
[----:B------:R-:W-:Y:S02]  /*2160*/  IMAD.MOV.U32 R2, RZ, RZ, R14 ;  /* 0x000000ffff027224 */ /* 0x000fe400078e000e */
[----:B------:R-:W-:-:S07]  /*2170*/  IMAD.MOV.U32 R3, RZ, RZ, R19 ;  /* 0x000000ffff037224 */ /* 0x000fce00078e0013 */
.L_x_430:
[----:B------:R-:W-:Y:S05]  /*2180*/  BSYNC.RECONVERGENT B0 ;  /* 0x0000000000007941 */ /* 0x000fea0003800200 */
.L_x_429:
[----:B------:R-:W-:Y:S01]  /*2190*/  DADD R10, R2, 1 ;  /* 0x3ff00000020a7429 */ /* 0x000fe20000000000 */
[----:B------:R-:W-:Y:S05]  /*21a0*/  BSSY.RECONVERGENT B0, `(.L_x_431) ;  /* 0x000000e000007945 */ /* 0x000fea0003800200 */
        /* <DEDUP_REMOVED lines=9> */
[----:B------:R-:W-:-:S05]  /*2240*/  LOP3.LUT R0, R11, 0x7fffffff, RZ, 0xc0, !PT ;  /* 0x7fffffff0b007812 */ /* 0x000fca00078ec0ff */
[----:B------:R-:W-:Y:S01]  /*2250*/  VIADD R9, R0, 0xfff00000 ;  /* 0xfff0000000097836 */ /* 0x000fe20000000000 */
[----:B------:R-:W-:-:S07]  /*2260*/  MOV R0, 0x2280 ;  /* 0x0000228000007802 */ /* 0x000fce0000000f00 */
[----:B------:R-:W-:Y:S05]  /*2270*/  CALL.REL.NOINC `($__internal_3_$__cuda_sm20_dblrcp_rn_slowpath_v3) ;  /* 0x00000000003c7944 */ /* 0x000fea0003c00000 */
.L_x_432:
[----:B------:R-:W-:Y:S05]  /*2280*/  BSYNC.RECONVERGENT B0 ;  /* 0x0000000000007941 */ /* 0x000fea0003800200 */
.L_x_431:
[----:B------:R-:W-:Y:S01]  /*2290*/  DMUL R4, R4, 100 ;  /* 0x4059000004047828 */ /* 0x000fe20000000000 */
[----:B------:R-:W-:Y:S01]  /*22a0*/  IMAD.MOV.U32 R8, RZ, RZ, RZ ;  /* 0x000000ffff087224 */ /* 0x000fe200078e00ff */
[----:B------:R-:W-:Y:S01]  /*22b0*/  MOV R10, RZ ;  /* 0x000000ff000a7202 */ /* 0x000fe20000000f00 */
[----:B------:R-:W-:Y:S07]  /*22c0*/  STG.E desc[UR4][R6.64+0x30], RZ ;  /* 0x000030ff06007986 */ /* 0x000fee000c101904 */
[----:B------:R-:W-:Y:S01]  /*22d0*/  FSEL R2, R4, -0.071606785058975219727, P1 ;  /* 0xbd92a69404027808 */ /* 0x000fe20000800000 */
[----:B------:R-:W-:Y:S01]  /*22e0*/  IMAD.MOV.U32 R4, RZ, RZ, -0x66666666 ;  /* 0x9999999aff047424 */ /* 0x000fe200078e00ff */
[----:B------:R-:W-:Y:S01]  /*22f0*/  FSEL R3, R5, 3.3898451328277587891, P1 ;  /* 0x4058f33905037808 */ /* 0x000fe20000800000 */
[----:B------:R-:W-:-:S03]  /*2300*/  IMAD.MOV.U32 R5, RZ, RZ, 0x3f999999 ;  /* 0x3f999999ff057424 */ /* 0x000fc600078e00ff */
[----:B------:R-:W0:Y:S02]  /*2310*/  F2I.F64.TRUNC R9, R2 ;  /* 0x0000000200097311 */ /* 0x000e24000030d100 */
[----:B------:R-:W-:Y:S01]  /*2320*/  STG.E.64 desc[UR4][R6.64+0x58], R4 ;  /* 0x0000580406007986 */ /* 0x000fe2000c101b04 */
[----:B0-----:R-:W-:-:S03]  /*2330*/  IADD3 R11, PT, PT, -R9, 0x64, RZ ;  /* 0x00000064090b7810 */ /* 0x001fc60007ffe1ff */
[----:B------:R-:W-:Y:S04]  /*2340*/  STG.E.64 desc[UR4][R6.64+0x50], R8 ;  /* 0x0000500806007986 */ /* 0x000fe8000c101b04 */
[----:B------:R-:W-:Y:S01]  /*2350*/  STG.E.64 desc[UR4][R6.64+0x48], R10 ;  /* 0x0000480a06007986 */ /* 0x000fe2000c101b04 */
[----:B------:R-:W-:Y:S05]  /*2360*/  EXIT ;  /* 0x000000000000794d */ /* 0x000fea0003800000 */
        .weak           $__internal_3_$__cuda_sm20_dblrcp_rn_slowpath_v3
        .type           $__internal_3_$__cuda_sm20_dblrcp_rn_slowpath_v3,@function
        .size           $__internal_3_$__cuda_sm20_dblrcp_rn_slowpath_v3,($__internal_4_$__cuda_sm20_div_rn_f64_full - $__internal_3_$__cuda_sm20_dblrcp_rn_slowpath_v3)
$__internal_3_$__cuda_sm20_dblrcp_rn_slowpath_v3:
        /* <DEDUP_REMOVED lines=25> */
.L_x_436:
        /* <DEDUP_REMOVED lines=10> */
.L_x_434:
[----:B------:R-:W-:Y:S01]  /*25a0*/  LOP3.LUT R3, R11, 0x80000, RZ, 0xfc, !PT ;  /* 0x000800000b037812 */ /* 0x000fe200078efcff */
[----:B------:R-:W-:-:S07]  /*25b0*/  IMAD.MOV.U32 R2, RZ, RZ, R10 ;  /* 0x000000ffff027224 */ /* 0x000fce00078e000a */
.L_x_435:
[----:B------:R-:W-:Y:S05]  /*25c0*/  BSYNC.RECONVERGENT B1 ;  /* 0x0000000000017941 */ /* 0x000fea0003800200 */
.L_x_433:
[----:B------:R-:W-:Y:S01]  /*25d0*/  IMAD.MOV.U32 R4, RZ, RZ, R2 ;  /* 0x000000ffff047224 */ /* 0x000fe200078e0002 */
[----:B------:R-:W-:Y:S01]  /*25e0*/  MOV R2, R0 ;  /* 0x0000000000027202 */ /* 0x000fe20000000f00 */
[----:B------:R-:W-:Y:S02]  /*25f0*/  IMAD.MOV.U32 R5, RZ, RZ, R3 ;  /* 0x000000ffff057224 */ /* 0x000fe400078e0003 */
[----:B------:R-:W-:-:S04]  /*2600*/  IMAD.MOV.U32 R3, RZ, RZ, 0x0 ;  /* 0x00000000ff037424 */ /* 0x000fc800078e00ff */
[----:B------:R-:W-:Y:S05]  /*2610*/  RET.REL.NODEC R2 `(_Z7InitialP3cruP4cru2P7cytosolP6cyt_buP5sl_budd) ;  /* 0xffffffd802787950 */ /* 0x000fea0003c3ffff */
        .weak           $__internal_4_$__cuda_sm20_div_rn_f64_full
        .type           $__internal_4_$__cuda_sm20_div_rn_f64_full,@function
        .size           $__internal_4_$__cuda_sm20_div_rn_f64_full,($_Z7InitialP3cruP4cru2P7cytosolP6cyt_buP5sl_budd$__internal_accurate_pow - $__internal_4_$__cuda_sm20_div_rn_f64_full)
$__internal_4_$__cuda_sm20_div_rn_f64_full:
[C---:B------:R-:W-:Y:S01]  /*2620*/  FSETP.GEU.AND P0, PT, |R21|.reuse, 1.469367938527859385e-39, PT ;  /* 0x001000001500780b */ /* 0x040fe20003f0e200 */
[----:B------:R-:W-:Y:S01]  /*2630*/  IMAD.MOV.U32 R24, RZ, RZ, 0x1 ;  /* 0x00000001ff187424 */ /* 0x000fe200078e00ff */
[----:B------:R-:W-:Y:S01]  /*2640*/  LOP3.LUT R18, R21, 0x800fffff, RZ, 0xc0, !PT ;  /* 0x800fffff15127812 */ /* 0x000fe200078ec0ff */
[----:B------:R-:W-:Y:S01]  /*2650*/  IMAD.MOV.U32 R0, RZ, RZ, 0x1ca00000 ;  /* 0x1ca00000ff007424 */ /* 0x000fe200078e00ff */
[C---:B------:R-:W-:Y:S01]  /*2660*/  FSETP.GEU.AND P3, PT, |R23|.reuse, 1.469367938527859385e-39, PT ;  /* 0x001000001700780b */ /* 0x040fe20003f6e200 */
[----:B------:R-:W-:Y:S01]  /*2670*/  BSSY.RECONVERGENT B1, `(.L_x_437) ;  /* 0x0000052000017945 */ /* 0x000fe20003800200 */
[----:B------:R-:W-:Y:S01]  /*2680*/  LOP3.LUT R19, R18, 0x3ff00000, RZ, 0xfc, !PT ;  /* 0x3ff0000012137812 */ /* 0x000fe200078efcff */
[----:B------:R-:W-:Y:S01]  /*2690*/  IMAD.MOV.U32 R18, RZ, RZ, R20 ;  /* 0x000000ffff127224 */ /* 0x000fe200078e0014 */
[----:B------:R-:W-:Y:S02]  /*26a0*/  LOP3.LUT R14, R23, 0x7ff00000, RZ, 0xc0, !PT ;  /* 0x7ff00000170e7812 */ /* 0x000fe400078ec0ff */
[----:B------:R-:W-:-:S03]  /*26b0*/  LOP3.LUT R33, R21, 0x7ff00000, RZ, 0xc0, !PT ;  /* 0x7ff0000015217812 */ /* 0x000fc600078ec0ff */
[----:B------:R-:W-:Y:S01]  /*26c0*/  @!P0 DMUL R18, R20, 8.98846567431157953865e+307 ;  /* 0x7fe0000014128828 */ /* 0x000fe20000000000 */
[----:B------:R-:W-:-:S03]  /*26d0*/  ISETP.GE.U32.AND P2, PT, R14, R33, PT ;  /* 0x000000210e00720c */ /* 0x000fc60003f46070 */
[----:B------:R-:W-:Y:S01]  /*26e0*/  @!P3 LOP3.LUT R27, R21, 0x7ff00000, RZ, 0xc0, !PT ;  /* 0x7ff00000151bb812 */ /* 0x000fe200078ec0ff */
[----:B------:R-:W-:Y:S01]  /*26f0*/  @!P3 IMAD.MOV.U32 R30, RZ, RZ, RZ ;  /* 0x000000ffff1eb224 */ /* 0x000fe200078e00ff */
[----:B------:R-:W0:Y:S02]  /*2700*/  MUFU.RCP64H R25, R19 ;  /* 0x0000001300197308 */ /* 0x000e240000001800 */
[----:B------:R-:W-:Y:S02]  /*2710*/  @!P3 ISETP.GE.U32.AND P4, PT, R14, R27, PT ;  /* 0x0000001b0e00b20c */ /* 0x000fe40003f86070 */
[----:B------:R-:W-:Y:S02]  /*2720*/  @!P0 LOP3.LUT R33, R19, 0x7ff00000, RZ, 0xc0, !PT ;  /* 0x7ff0000013218812 */ /* 0x000fe400078ec0ff */
[----:B------:R-:W-:Y:S01]  /*2730*/  @!P3 SEL R27, R0, 0x63400000, !P4 ;  /* 0x63400000001bb807 */ /* 0x000fe20006000000 */
[----:B0-----:R-:W-:-:S08]  /*2740*/  DFMA R28, R24, -R18, 1 ;  /* 0x3ff00000181c742b */ /* 0x001fd00000000812 */
[----:B------:R-:W-:-:S08]  /*2750*/  DFMA R28, R28, R28, R28 ;  /* 0x0000001c1c1c722b */ /* 0x000fd0000000001c */
[----:B------:R-:W-:Y:S01]  /*2760*/  DFMA R28, R24, R28, R24 ;  /* 0x0000001c181c722b */ /* 0x000fe20000000018 */
[----:B------:R-:W-:Y:S02]  /*2770*/  @!P3 LOP3.LUT R24, R27, 0x80000000, R23, 0xf8, !PT ;  /* 0x800000001b18b812 */ /* 0x000fe400078ef817 */
[----:B------:R-:W-:Y:S02]  /*2780*/  SEL R25, R0, 0x63400000, !P2 ;  /* 0x6340000000197807 */ /* 0x000fe40005000000 */
[----:B------:R-:W-:-:S03]  /*2790*/  @!P3 LOP3.LUT R31, R24, 0x100000, RZ, 0xfc, !PT ;  /* 0x00100000181fb812 */ /* 0x000fc600078efcff */
[----:B------:R-:W-:Y:S01]  /*27a0*/  DFMA R26, R28, -R18, 1 ;  /* 0x3ff000001c1a742b */ /* 0x000fe20000000812 */
[----:B------:R-:W-:Y:S02]  /*27b0*/  LOP3.LUT R25, R25, 0x800fffff, R23, 0xf8, !PT ;  /* 0x800fffff19197812 */ /* 0x000fe400078ef817 */
[----:B------:R-:W-:-:S05]  /*27c0*/  MOV R24, R22 ;  /* 0x0000001600187202 */ /* 0x000fca0000000f00 */
[----:B------:R-:W-:Y:S02]  /*27d0*/  DFMA R26, R28, R26, R28 ;  /* 0x0000001a1c1a722b */ /* 0x000fe4000000001c */
[----:B------:R-:W-:-:S08]  /*27e0*/  @!P3 DFMA R24, R24, 2, -R30 ;  /* 0x400000001818b82b */ /* 0x000fd0000000081e */
[----:B------:R-:W-:-:S08]  /*27f0*/  DMUL R28, R26, R24 ;  /* 0x000000181a1c7228 */ /* 0x000fd00000000000 */
[----:B------:R-:W-:-:S08]  /*2800*/  DFMA R30, R28, -R18, R24 ;  /* 0x800000121c1e722b */ /* 0x000fd00000000018 */
[----:B------:R-:W-:Y:S01]  /*2810*/  DFMA R30, R26, R30, R28 ;  /* 0x0000001e1a1e722b */ /* 0x000fe2000000001c */
[----:B------:R-:W-:Y:S01]  /*2820*/  IMAD.MOV.U32 R26, RZ, RZ, R14 ;  /* 0x000000ffff1a7224 */ /* 0x000fe200078e000e */
[----:B------:R-:W-:Y:S02]  /*2830*/  @!P3 LOP3.LUT R26, R25, 0x7ff00000, RZ, 0xc0, !PT ;  /* 0x7ff00000191ab812 */ /* 0x000fe400078ec0ff */
[----:B------:R-:W-:-:S03]  /*2840*/  IADD3 R28, PT, PT, R33, -0x1, RZ ;  /* 0xffffffff211c7810 */ /* 0x000fc60007ffe0ff */
[----:B------:R-:W-:-:S05]  /*2850*/  VIADD R27, R26, 0xffffffff ;  /* 0xffffffff1a1b7836 */ /* 0x000fca0000000000 */
[----:B------:R-:W-:-:S04]  /*2860*/  ISETP.GT.U32.AND P0, PT, R27, 0x7feffffe, PT ;  /* 0x7feffffe1b00780c */ /* 0x000fc80003f04070 */
[----:B------:R-:W-:-:S13]  /*2870*/  ISETP.GT.U32.OR P0, PT, R28, 0x7feffffe, P0 ;  /* 0x7feffffe1c00780c */ /* 0x000fda0000704470 */
[----:B------:R-:W-:Y:S05]  /*2880*/  @P0 BRA `(.L_x_438) ;  /* 0x00000000006c0947 */ /* 0x000fea0003800000 */
[----:B------:R-:W-:-:S04]  /*2890*/  LOP3.LUT R23, R21, 0x7ff00000, RZ, 0xc0, !PT ;  /* 0x7ff0000015177812 */ /* 0x000fc800078ec0ff */
[CC--:B------:R-:W-:Y:S02]  /*28a0*/  VIADDMNMX R22, R14.reuse, -R23.reuse, 0xb9600000, !PT ;  /* 0xb96000000e167446 */ /* 0x0c0fe40007800917 */
[----:B------:R-:W-:Y:S02]  /*28b0*/  ISETP.GE.U32.AND P0, PT, R14, R23, PT ;  /* 0x000000170e00720c */ /* 0x000fe40003f06070 */
[----:B------:R-:W-:Y:S02]  /*28c0*/  VIMNMX R22, PT, PT, R22, 0x46a00000, PT ;  /* 0x46a0000016167848 */ /* 0x000fe40003fe0100 */
[----:B------:R-:W-:-:S05]  /*28d0*/  SEL R23, R0, 0x63400000, !P0 ;  /* 0x6340000000177807 */ /* 0x000fca0004000000 */
[----:B------:R-:W-:Y:S02]  /*28e0*/  IMAD.IADD R0, R22, 0x1, -R23 ;  /* 0x0000000116007824 */ /* 0x000fe400078e0a17 */
[----:B------:R-:W-:Y:S02]  /*28f0*/  IMAD.MOV.U32 R22, RZ, RZ, RZ ;  /* 0x000000ffff167224 */ /* 0x000fe400078e00ff */
[----:B------:R-:W-:-:S06]  /*2900*/  VIADD R23, R0, 0x7fe00000 ;  /* 0x7fe0000000177836 */ /* 0x000fcc0000000000 */
[----:B------:R-:W-:-:S10]  /*2910*/  DMUL R28, R30, R22 ;  /* 0x000000161e1c7228 */ /* 0x000fd40000000000 */
[----:B------:R-:W-:-:S13]  /*2920*/  FSETP.GTU.AND P0, PT, |R29|, 1.469367938527859385e-39, PT ;  /* 0x001000001d00780b */ /* 0x000fda0003f0c200 */
[----:B------:R-:W-:Y:S05]  /*2930*/  @P0 BRA `(.L_x_439) ;  /* 0x0000000000940947 */ /* 0x000fea0003800000 */
[----:B------:R-:W-:Y:S01]  /*2940*/  DFMA R18, R30, -R18, R24 ;  /* 0x800000121e12722b */ /* 0x000fe20000000018 */
[----:B------:R-:W-:-:S09]  /*2950*/  MOV R22, RZ ;  /* 0x000000ff00167202 */ /* 0x000fd20000000f00 */
[C---:B------:R-:W-:Y:S02]  /*2960*/  FSETP.NEU.AND P0, PT, R19.reuse, RZ, PT ;  /* 0x000000ff1300720b */ /* 0x040fe40003f0d000 */
[----:B------:R-:W-:-:S04]  /*2970*/  LOP3.LUT R21, R19, 0x80000000, R21, 0x48, !PT ;  /* 0x8000000013157812 */ /* 0x000fc800078e4815 */
[----:B------:R-:W-:-:S07]  /*2980*/  LOP3.LUT R23, R21, R23, RZ, 0xfc, !PT ;  /* 0x0000001715177212 */ /* 0x000fce00078efcff */
[----:B------:R-:W-:Y:S05]  /*2990*/  @!P0 BRA `(.L_x_439) ;  /* 0x00000000007c8947 */ /* 0x000fea0003800000 */
[----:B------:R-:W-:Y:S01]  /*29a0*/  IMAD.MOV R19, RZ, RZ, -R0 ;  /* 0x000000ffff137224 */ /* 0x000fe200078e0a00 */
[----:B------:R-:W-:Y:S01]  /*29b0*/  DMUL.RP R22, R30, R22 ;  /* 0x000000161e167228 */ /* 0x000fe20000008000 */
[----:B------:R-:W-:-:S06]  /*29c0*/  IMAD.MOV.U32 R18, RZ, RZ, RZ ;  /* 0x000000ffff127224 */ /* 0x000fcc00078e00ff */
[----:B------:R-:W-:-:S03]  /*29d0*/  DFMA R18, R28, -R18, R30 ;  /* 0x800000121c12722b */ /* 0x000fc6000000001e */
[----:B------:R-:W-:-:S03]  /*29e0*/  LOP3.LUT R21, R23, R21, RZ, 0x3c, !PT ;  /* 0x0000001517157212 */ /* 0x000fc600078e3cff */
[----:B------:R-:W-:-:S04]  /*29f0*/  IADD3 R18, PT, PT, -R0, -0x43300000, RZ ;  /* 0xbcd0000000127810 */ /* 0x000fc80007ffe1ff */
[----:B------:R-:W-:-:S04]  /*2a00*/  FSETP.NEU.AND P0, PT, |R19|, R18, PT ;  /* 0x000000121300720b */ /* 0x000fc80003f0d200 */
[----:B------:R-:W-:Y:S02]  /*2a10*/  FSEL R28, R22, R28, !P0 ;  /* 0x0000001c161c7208 */ /* 0x000fe40004000000 */
[----:B------:R-:W-:Y:S01]  /*2a20*/  FSEL R29, R21, R29, !P0 ;  /* 0x0000001d151d7208 */ /* 0x000fe20004000000 */
[----:B------:R-:W-:Y:S06]  /*2a30*/  BRA `(.L_x_439) ;  /* 0x0000000000547947 */ /* 0x000fec0003800000 */
.L_x_438:
[----:B------:R-:W-:-:S14]  /*2a40*/  DSETP.NAN.AND P0, PT, R22, R22, PT ;  /* 0x000000161600722a */ /* 0x000fdc0003f08000 */
[----:B------:R-:W-:Y:S05]  /*2a50*/  @P0 BRA `(.L_x_440) ;  /* 0x0000000000440947 */ /* 0x000fea0003800000 */
[----:B------:R-:W-:-:S14]  /*2a60*/  DSETP.NAN.AND P0, PT, R20, R20, PT ;  /* 0x000000141400722a */ /* 0x000fdc0003f08000 */
[----:B------:R-:W-:Y:S05]  /*2a70*/  @P0 BRA `(.L_x_441) ;  /* 0x0000000000300947 */ /* 0x000fea0003800000 */
[----:B------:R-:W-:Y:S01]  /*2a80*/  ISETP.NE.AND P0, PT, R26, R33, PT ;  /* 0x000000211a00720c */ /* 0x000fe20003f05270 */
[----:B------:R-:W-:Y:S01]  /*2a90*/  IMAD.MOV.U32 R28, RZ, RZ, 0x0 ;  /* 0x00000000ff1c7424 */ /* 0x000fe200078e00ff */
[----:B------:R-:W-:-:S11]  /*2aa0*/  MOV R29, 0xfff80000 ;  /* 0xfff80000001d7802 */ /* 0x000fd60000000f00 */
[----:B------:R-:W-:Y:S05]  /*2ab0*/  @!P0 BRA `(.L_x_439) ;  /* 0x0000000000348947 */ /* 0x000fea0003800000 */
[----:B------:R-:W-:Y:S02]  /*2ac0*/  ISETP.NE.AND P0, PT, R26, 0x7ff00000, PT ;  /* 0x7ff000001a00780c */ /* 0x000fe40003f05270 */
[----:B------:R-:W-:Y:S02]  /*2ad0*/  LOP3.LUT R29, R23, 0x80000000, R21, 0x48, !PT ;  /* 0x80000000171d7812 */ /* 0x000fe400078e4815 */
[----:B------:R-:W-:-:S13]  /*2ae0*/  ISETP.EQ.OR P0, PT, R33, RZ, !P0 ;  /* 0x000000ff2100720c */ /* 0x000fda0004702670 */
[----:B------:R-:W-:Y:S01]  /*2af0*/  @P0 LOP3.LUT R0, R29, 0x7ff00000, RZ, 0xfc, !PT ;  /* 0x7ff000001d000812 */ /* 0x000fe200078efcff */
[----:B------:R-:W-:Y:S02]  /*2b00*/  @!P0 IMAD.MOV.U32 R28, RZ, RZ, RZ ;  /* 0x000000ffff1c8224 */ /* 0x000fe400078e00ff */
[----:B------:R-:W-:Y:S02]  /*2b10*/  @P0 IMAD.MOV.U32 R28, RZ, RZ, RZ ;  /* 0x000000ffff1c0224 */ /* 0x000fe400078e00ff */
[----:B------:R-:W-:Y:S01]  /*2b20*/  @P0 IMAD.MOV.U32 R29, RZ, RZ, R0 ;  /* 0x000000ffff1d0224 */ /* 0x000fe200078e0000 */
[----:B------:R-:W-:Y:S06]  /*2b30*/  BRA `(.L_x_439) ;  /* 0x0000000000147947 */ /* 0x000fec0003800000 */
.L_x_441:
[----:B------:R-:W-:Y:S02]  /*2b40*/  LOP3.LUT R29, R21, 0x80000, RZ, 0xfc, !PT ;  /* 0x00080000151d7812 */ /* 0x000fe400078efcff */
[----:B------:R-:W-:Y:S01]  /*2b50*/  MOV R28, R20 ;  /* 0x00000014001c7202 */ /* 0x000fe20000000f00 */
[----:B------:R-:W-:Y:S06]  /*2b60*/  BRA `(.L_x_439) ;  /* 0x0000000000087947 */ /* 0x000fec0003800000 */
.L_x_440:
[----:B------:R-:W-:Y:S01]  /*2b70*/  LOP3.LUT R29, R23, 0x80000, RZ, 0xfc, !PT ;  /* 0x00080000171d7812 */ /* 0x000fe200078efcff */
[----:B------:R-:W-:-:S07]  /*2b80*/  IMAD.MOV.U32 R28, RZ, RZ, R22 ;  /* 0x000000ffff1c7224 */ /* 0x000fce00078e0016 */
.L_x_439:
[----:B------:R-:W-:Y:S05]  /*2b90*/  BSYNC.RECONVERGENT B1 ;  /* 0x0000000000017941 */ /* 0x000fea0003800200 */
.L_x_437:
[----:B------:R-:W-:Y:S01]  /*2ba0*/  MOV R33, 0x0 ;  /* 0x0000000000217802 */ /* 0x000fe20000000f00 */
[----:B------:R-:W-:Y:S02]  /*2bb0*/  IMAD.MOV.U32 R14, RZ, RZ, R28 ;  /* 0x000000ffff0e7224 */ /* 0x000fe400078e001c */
[----:B------:R-:W-:Y:S01]  /*2bc0*/  IMAD.MOV.U32 R19, RZ, RZ, R29 ;  /* 0x000000ffff137224 */ /* 0x000fe200078e001d */
[----:B------:R-:W-:Y:S06]  /*2bd0*/  RET.REL.NODEC R32 `(_Z7InitialP3cruP4cru2P7cytosolP6cyt_buP5sl_budd) ;  /* 0xffffffd420087950 */ /* 0x000fec0003c3ffff */
        .type           $_Z7InitialP3cruP4cru2P7cytosolP6cyt_buP5sl_budd$__internal_accurate_pow,@function
        .size           $_Z7InitialP3cruP4cru2P7cytosolP6cyt_buP5sl_budd$__internal_accurate_pow,(.L_x_450 - $_Z7InitialP3cruP4cru2P7cytosolP6cyt_buP5sl_budd$__internal_accurate_pow)
$_Z7InitialP3cruP4cru2P7cytosolP6cyt_buP5sl_budd$__internal_accurate_pow:
[----:B------:R-:W-:Y:S01]  /*2be0*/  DADD R4, -RZ, |R2| ;  /* 0x00000000ff047229 */ /* 0x000fe20000000502 */
[----:B------:R-:W-:Y:S01]  /*2bf0*/  IMAD.MOV.U32 R12, RZ, RZ, RZ ;  /* 0x000000ffff0c7224 */ /* 0x000fe200078e00ff */
[----:B------:R-:W-:Y:S01]  /*2c00*/  MOV R18, 0x41ad3b5a ;  /* 0x41ad3b5a00127802 */ /* 0x000fe20000000f00 */
[----:B------:R-:W-:Y:S01]  /*2c10*/  IMAD.MOV.U32 R19, RZ, RZ, 0x3ed0f5d2 ;  /* 0x3ed0f5d2ff137424 */ /* 0x000fe200078e00ff */
[----:B------:R-:W-:Y:S01]  /*2c20*/  UMOV UR6, 0x7d2cafe2 ;  /* 0x7d2cafe200067882 */ /* 0x000fe20000000000 */
[----:B------:R-:W-:Y:S01]  /*2c30*/  UMOV UR7, 0x3eb0f5ff ;  /* 0x3eb0f5ff00077882 */ /* 0x000fe20000000000 */
[----:B------:R-:W-:Y:S01]  /*2c40*/  UMOV UR8, 0x3b39803f ;  /* 0x3b39803f00087882 */ /* 0x000fe20000000000 */
[----:B------:R-:W-:-:S03]  /*2c50*/  UMOV UR9, 0x3c7abc9e ;  /* 0x3c7abc9e00097882 */ /* 0x000fc60000000000 */
[----:B------:R-:W-:Y:S01]  /*2c60*/  ISETP.GT.U32.AND P0, PT, R5, 0xfffff, PT ;  /* 0x000fffff0500780c */ /* 0x000fe20003f04070 */
[----:B------:R-:W-:-:S12]  /*2c70*/  IMAD.MOV.U32 R8, RZ, RZ, R5 ;  /* 0x000000ffff087224 */ /* 0x000fd800078e0005 */
[----:B------:R-:W-:-:S10]  /*2c80*/  @!P0 DMUL R22, R4, 1.80143985094819840000e+16 ;  /* 0x4350000004168828 */ /* 0x000fd40000000000 */
[----:B------:R-:W-:Y:S02]  /*2c90*/  @!P0 IMAD.MOV.U32 R8, RZ, RZ, R23 ;  /* 0x000000ffff088224 */ /* 0x000fe400078e0017 */
[----:B------:R-:W-:-:S03]  /*2ca0*/  @!P0 IMAD.MOV.U32 R4, RZ, RZ, R22 ;  /* 0x000000ffff048224 */ /* 0x000fc600078e0016 */
[----:B------:R-:W-:Y:S02]  /*2cb0*/  LOP3.LUT R8, R8, 0x800fffff, RZ, 0xc0, !PT ;  /* 0x800fffff08087812 */ /* 0x000fe400078ec0ff */
[----:B------:R-:W-:Y:S02]  /*2cc0*/  MOV R10, R4 ;  /* 0x00000004000a7202 */ /* 0x000fe40000000f00 */
[----:B------:R-:W-:Y:S02]  /*2cd0*/  LOP3.LUT R11, R8, 0x3ff00000, RZ, 0xfc, !PT ;  /* 0x3ff00000080b7812 */ /* 0x000fe400078efcff */
[----:B------:R-:W-:Y:S02]  /*2ce0*/  SHF.R.U32.HI R4, RZ, 0x14, R5 ;  /* 0x00000014ff047819 */ /* 0x000fe40000011605 */
[----:B------:R-:W-:Y:S02]  /*2cf0*/  ISETP.GE.U32.AND P1, PT, R11, 0x3ff6a09f, PT ;  /* 0x3ff6a09f0b00780c */ /* 0x000fe40003f26070 */
[----:B------:R-:W-:-:S04]  /*2d00*/  @!P0 LEA.HI R4, R23, 0xffffffca, RZ, 0xc ;  /* 0xffffffca17048811 */ /* 0x000fc800078f60ff */
[----:B------:R-:W-:-:S07]  /*2d10*/  IADD3 R5, PT, PT, R4, -0x3ff, RZ ;  /* 0xfffffc0104057810 */ /* 0x000fce0007ffe0ff */
[----:B------:R-:W-:Y:S02]  /*2d20*/  @P1 VIADD R9, R11, 0xfff00000 ;  /* 0xfff000000b091836 */ /* 0x000fe40000000000 */
[----:B------:R-:W-:Y:S02]  /*2d30*/  @P1 VIADD R5, R4, 0xfffffc02 ;  /* 0xfffffc0204051836 */ /* 0x000fe40000000000 */
[----:B------:R-:W-:-:S03]  /*2d40*/  @P1 IMAD.MOV.U32 R11, RZ, RZ, R9 ;  /* 0x000000ffff0b1224 */ /* 0x000fc600078e0009 */
[----:B------:R-:W-:Y:S01]  /*2d50*/  LOP3.LUT R4, R5, 0x80000000, RZ, 0x3c, !PT ;  /* 0x8000000005047812 */ /* 0x000fe200078e3cff */
[----:B------:R-:W-:Y:S02]  /*2d60*/  IMAD.MOV.U32 R5, RZ, RZ, 0x43300000 ;  /* 0x43300000ff057424 */ /* 0x000fe400078e00ff */
        /* <DEDUP_REMOVED lines=27> */
[C---:B------:R-:W-:Y:S02]  /*2f20*/  DFMA R28, R8.reuse, R18, -R10 ;  /* 0x00000012081c722b */ /* 0x040fe4000000080a */
[----:B------:R-:W-:Y:S02]  /*2f30*/  DFMA R24, R8, R8, -R18 ;  /* 0x000000080818722b */ /* 0x000fe40000000812 */
[----:B------:R-:W-:Y:S01]  /*2f40*/  DFMA R14, R16, R14, UR6 ;  /* 0x00000006100e7e2b */ /* 0x000fe2000800000e */
[----:B------:R-:W-:Y:S01]  /*2f50*/  UMOV UR6, 0x99999dfb ;  /* 0x99999dfb00067882 */ /* 0x000fe20000000000 */
[----:B------:R-:W-:-:S02]  /*2f60*/  UMOV UR7, 0x3f899999 ;  /* 0x3f89999900077882 */ /* 0x000fc40000000000 */
[----:B------:R-:W-:-:S04]  /*2f70*/  DFMA R28, R12, R18, R28 ;  /* 0x000000120c1c722b */ /* 0x000fc8000000001c */
[----:B------:R-:W-:Y:S01]  /*2f80*/  DFMA R20, R16, R14, UR6 ;  /* 0x0000000610147e2b */ /* 0x000fe2000800000e */
[----:B------:R-:W-:Y:S01]  /*2f90*/  UMOV UR6, 0x55555555 ;  /* 0x5555555500067882 */ /* 0x000fe20000000000 */
[----:B------:R-:W-:-:S06]  /*2fa0*/  UMOV UR7, 0x3fb55555 ;  /* 0x3fb5555500077882 */ /* 0x000fcc0000000000 */
[----:B------:R-:W-:-:S08]  /*2fb0*/  DFMA R14, R16, R20, UR6 ;  /* 0x00000006100e7e2b */ /* 0x000fd00008000014 */
[----:B------:R-:W-:Y:S01]  /*2fc0*/  DADD R26, -R14, UR6 ;  /* 0x000000060e1a7e29 */ /* 0x000fe20008000100 */
[----:B------:R-:W-:Y:S01]  /*2fd0*/  UMOV UR6, 0xb9e7b0 ;  /* 0x00b9e7b000067882 */ /* 0x000fe20000000000 */
[----:B------:R-:W-:-:S06]  /*2fe0*/  UMOV UR7, 0x3c46a4cb ;  /* 0x3c46a4cb00077882 */ /* 0x000fcc0000000000 */
[----:B------:R-:W-:Y:S01]  /*2ff0*/  DFMA R20, R16, R20, R26 ;  /* 0x000000141014722b */ /* 0x000fe2000000001a */
[----:B------:R-:W-:Y:S02]  /*3000*/  VIADD R27, R13, 0x100000 ;  /* 0x001000000d1b7836 */ /* 0x000fe40000000000 */
[----:B------:R-:W-:-:S05]  /*3010*/  IMAD.MOV.U32 R26, RZ, RZ, R12 ;  /* 0x000000ffff1a7224 */ /* 0x000fca00078e000c */
        /* <DEDUP_REMOVED lines=18> */
[----:B------:R-:W-:-:S08]  /*3140*/  DADD R8, R18, R8 ;  /* 0x0000000012087229 */ /* 0x000fd00000000008 */
[----:B------:R-:W-:Y:S02]  /*3150*/  DADD R8, R12, R8 ;  /* 0x000000000c087229 */ /* 0x000fe40000000008 */
[----:B------:R-:W-:Y:S01]  /*3160*/  DADD R12, R4, -UR6 ;  /* 0x80000006040c7e29 */ /* 0x000fe20008000000 */
[----:B------:R-:W-:Y:S01]  /*3170*/  UMOV UR6, 0xfefa39ef ;  /* 0xfefa39ef00067882 */ /* 0x000fe20000000000 */
[----:B------:R-:W-:-:S04]  /*3180*/  UMOV UR7, 0x3fe62e42 ;  /* 0x3fe62e4200077882 */ /* 0x000fc80000000000 */
[----:B------:R-:W-:-:S08]  /*3190*/  DADD R4, R10, R8 ;  /* 0x000000000a047229 */ /* 0x000fd00000000008 */
[--C-:B------:R-:W-:Y:S02]  /*31a0*/  DFMA R14, R12, UR6, R4.reuse ;  /* 0x000000060c0e7c2b */ /* 0x100fe40008000004 */
[----:B------:R-:W-:-:S06]  /*31b0*/  DADD R10, R10, -R4 ;  /* 0x000000000a0a7229 */ /* 0x000fcc0000000804 */
[----:B------:R-:W-:Y:S02]  /*31c0*/  DFMA R16, R12, -UR6, R14 ;  /* 0x800000060c107c2b */ /* 0x000fe4000800000e */
[----:B------:R-:W-:-:S06]  /*31d0*/  DADD R10, R8, R10 ;  /* 0x00000000080a7229 */ /* 0x000fcc000000000a */
[----:B------:R-:W-:-:S08]  /*31e0*/  DADD R16, -R4, R16 ;  /* 0x0000000004107229 */ /* 0x000fd00000000110 */
[----:B------:R-:W-:-:S08]  /*31f0*/  DADD R10, R10, -R16 ;  /* 0x000000000a0a7229 */ /* 0x000fd00000000810 */
[----:B------:R-:W-:-:S08]  /*3200*/  DFMA R10, R12, UR8, R10 ;  /* 0x000000080c0a7c2b */ /* 0x000fd0000800000a */
[----:B------:R-:W-:-:S08]  /*3210*/  DADD R8, R14, R10 ;  /* 0x000000000e087229 */ /* 0x000fd0000000000a */
[----:B------:R-:W-:Y:S02]  /*3220*/  DADD R14, R14, -R8 ;  /* 0x000000000e0e7229 */ /* 0x000fe40000000808 */
[----:B------:R-:W-:-:S06]  /*3230*/  DMUL R4, R8, 24 ;  /* 0x4038000008047828 */ /* 0x000fcc0000000000 */
[----:B------:R-:W-:Y:S02]  /*3240*/  DADD R12, R10, R14 ;  /* 0x000000000a0c7229 */ /* 0x000fe4000000000e */
[----:B------:R-:W-:Y:S01]  /*3250*/  DFMA R8, R8, 24, -R4 ;  /* 0x403800000808782b */ /* 0x000fe20000000804 */
[----:B------:R-:W-:Y:S01]  /*3260*/  IMAD.MOV.U32 R10, RZ, RZ, 0x652b82fe ;  /* 0x652b82feff0a7424 */ /* 0x000fe200078e00ff */
[----:B------:R-:W-:-:S06]  /*3270*/  MOV R11, 0x3ff71547 ;  /* 0x3ff71547000b7802 */ /* 0x000fcc0000000f00 */
[----:B------:R-:W-:-:S08]  /*3280*/  DFMA R12, R12, 24, R8 ;  /* 0x403800000c0c782b */ /* 0x000fd00000000008 */
        /* <DEDUP_REMOVED lines=57> */
.L_x_442:
[----:B------:R-:W-:Y:S02]  /*3620*/  DFMA R8, R12, R4, R4 ;  /* 0x000000040c08722b */ /* 0x000fe40000000004 */
[----:B------:R-:W-:-:S08]  /*3630*/  DSETP.NEU.AND P0, PT, |R4|, +INF , PT ;  /* 0x7ff000000400742a */ /* 0x000fd00003f0d200 */
[----:B------:R-:W-:Y:S01]  /*3640*/  FSEL R8, R4, R8, !P0 ;  /* 0x0000000804087208 */ /* 0x000fe20004000000 */
[----:B------:R-:W-:Y:S01]  /*3650*/  IMAD.MOV.U32 R4, RZ, RZ, R0 ;  /* 0x000000ffff047224 */ /* 0x000fe200078e0000 */
[----:B------:R-:W-:Y:S01]  /*3660*/  FSEL R9, R5, R9, !P0 ;  /* 0x0000000905097208 */ /* 0x000fe20004000000 */
[----:B------:R-:W-:-:S04]  /*3670*/  IMAD.MOV.U32 R5, RZ, RZ, 0x0 ;  /* 0x00000000ff057424 */ /* 0x000fc800078e00ff */
[----:B------:R-:W-:Y:S05]  /*3680*/  RET.REL.NODEC R4 `(_Z7InitialP3cruP4cru2P7cytosolP6cyt_buP5sl_budd) ;  /* 0xffffffc8045c7950 */ /* 0x000fea0003c3ffff */
.L_x_443:
        /* <DEDUP_REMOVED lines=15> */
.L_x_450:


//--------------------- .nv.global.init           --------------------------
	.section	.nv.global.init,"aw",@progbits
	.align	4
.nv.global.init:
	.type		mrg32k3aM1SubSeq,@object
	.size		mrg32k3aM1SubSeq,(mrg32k3aM2SubSeq - mrg32k3aM1SubSeq)
mrg32k3aM1SubSeq:
        /*0000*/ 	.byte	0x0b, 0xcc, 0xee, 0x04, 0x73, 0x29, 0x8b, 0x6f, 0xf6, 0x53, 0x03, 0xf6, 0x23, 0xf6, 0xea, 0xda
        /* <DEDUP_REMOVED lines=125> */
	.type		mrg32k3aM2SubSeq,@object
	.size		mrg32k3aM2SubSeq,(mrg32k3aM1 - mrg32k3aM2SubSeq)
mrg32k3aM2SubSeq:
        /* <DEDUP_REMOVED lines=126> */
	.type		mrg32k3aM1,@object
	.size		mrg32k3aM1,(mrg32k3aM1Seq - mrg32k3aM1)
mrg32k3aM1:
        /* <DEDUP_REMOVED lines=144> */
	.type		mrg32k3aM1Seq,@object
	.size		mrg32k3aM1Seq,(mrg32k3aM2 - mrg32k3aM1Seq)
mrg32k3aM1Seq:
        /* <DEDUP_REMOVED lines=144> */
	.type		mrg32k3aM2,@object
	.size		mrg32k3aM2,(mrg32k3aM2Seq - mrg32k3aM2)
mrg32k3aM2:
        /* <DEDUP_REMOVED lines=144> */
	.type		mrg32k3aM2Seq,@object
	.size		mrg32k3aM2Seq,(precalc_xorwow_matrix - mrg32k3aM2Seq)
mrg32k3aM2Seq:
        /* <DEDUP_REMOVED lines=144> */
	.type		precalc_xorwow_matrix,@object
	.size		precalc_xorwow_matrix,(precalc_xorwow_offset_matrix - precalc_xorwow_matrix)
precalc_xorwow_matrix:
        /* <DEDUP_REMOVED lines=6400> */
	.type		precalc_xorwow_offset_matrix,@object
	.size		precalc_xorwow_offset_matrix,(.L_1 - precalc_xorwow_offset_matrix)
precalc_xorwow_offset_matrix:
        /* <DEDUP_REMOVED lines=6400> */
.L_1:


//--------------------- .nv.shared.reserved.0     --------------------------
	.section	.nv.shared.reserved.0,"aw",@nobits
	.weak		__nv_reservedSMEM_offset_0_alias
	.size		__nv_reservedSMEM_offset_0_alias, 0, 64
	.other		__nv_reservedSMEM_offset_0_alias,@"STO_CUDA_RESERVED_SHARED STV_DEFAULT"
__nv_reservedSMEM_offset_0_alias:
	.zero		0
	.zero		64


//--------------------- .nv.constant0._Z12setup_kernelyP4cru2 --------------------------
	.section	.nv.constant0._Z12setup_kernelyP4cru2,"a",@progbits
	.sectionflags	@""
	.align	4
.nv.constant0._Z12setup_kernelyP4cru2:
	.zero		912


//--------------------- .nv.constant0._Z6FinishP3cruP4cru2P7cytosolP6cyt_buP5sl_bu --------------------------
	.section	.nv.constant0._Z6FinishP3cruP4cru2P7cytosolP6cyt_buP5sl_bu,"a",@progbits
	.sectionflags	@""
	.align	4
.nv.constant0._Z6FinishP3cruP4cru2P7cytosolP6cyt_buP5sl_bu:
	.zero		936


//--------------------- .nv.constant0._Z7ComputeP3cruP4cru2P7cytosolP6cyt_buP5sl_budid --------------------------
	.section	.nv.constant0._Z7ComputeP3cruP4cru2P7cytosolP6cyt_buP5sl_budid,"a",@progbits
	.sectionflags	@""
	.align	4
.nv.constant0._Z7ComputeP3cruP4cru2P7cytosolP6cyt_buP5sl_budid:
	.zero		960


//--------------------- .nv.constant0._Z7InitialP3cruP4cru2P7cytosolP6cyt_buP5sl_budd --------------------------
	.section	.nv.constant0._Z7InitialP3cruP4cru2P7cytosolP6cyt_buP5sl_budd,"a",@progbits
	.sectionflags	@""
	.align	4
.nv.constant0._Z7InitialP3cruP4cru2P7cytosolP6cyt_buP5sl_budd:
	.zero		952


//--------------------- SYMBOLS --------------------------

	.type		.nv.reservedSmem.offset0,@object
	.size		.nv.reservedSmem.offset0,0x4
